	.target	sm_90a

	.elftype	@"ET_EXEC"


//--------------------- .note.nv.tkinfo           --------------------------
	.section	.note.nv.tkinfo,"",@"SHT_NOTE"
	.sectionflags	@"SHF_NOTE_NV_TKINFO"
	.tkinfo
        /*0018*/ 	.word	0x00000002
        /*0030*/ 	.string	""
        /*0030*/ 	.string	"ptxas"
        /*0030*/ 	.string	"Cuda compilation tools, release 13.0, V13.0.88"
        /*0030*/ 	.string	"Build cuda_13.0.r13.0/compiler.36424714_0"
        /*0030*/ 	.string	"-arch sm_90a -m 64 "



//--------------------- .note.nv.cuinfo           --------------------------
	.section	.note.nv.cuinfo,"",@"SHT_NOTE"
	.sectionflags	@"SHF_NOTE_NV_CUINFO"
        /*0018*/ 	.short	0x0002
        /*001a*/ 	.short	0x005a
        /*001c*/ 	.short	0x0082
	.zero		2


//--------------------- .nv.info                  --------------------------
	.section	.nv.info,"",@"SHT_CUDA_INFO"
	.align	4


	//----- nvinfo : EIATTR_REGCOUNT
	.align		4
        /*0000*/ 	.byte	0x04, 0x2f
        /*0002*/ 	.short	(.L_15 - .L_14)
	.align		4
.L_14:
        /*0004*/ 	.word	index@(_ZN7cutlass13device_kernelINS_4gemm6kernel13GemmUniversalINS1_17GroupProblemShapeIN4cute5tupleIJiiiEEEEENS1_10collective13CollectiveMmaINS1_39MainloopSm90ArrayTmaGmmaWarpSpecializedILi4ENS6_IJNS5_1CILi2EEENSC_ILi1EEESE_EEENS1_40KernelPtrArrayTmaWarpSpecializedPingpongEEENS6_IJNSC_ILi128EEENSC_ILi256EEENSC_ILi64EEEEEENS_6half_tEPNS6_IJlSE_NSC_ILi0EEEEEESM_SP_NS5_8TiledMMAINS5_8MMA_AtomIJNS5_4SM904GMMA26MMA_64x256x16_F32F16F16_SSILNST_5MajorE0ELSV_0ELNST_7ScaleInE1ELSW_1EEEEEENS5_6LayoutINS6_IJSE_SE_SE_EEENS6_IJSN_SN_SN_EEEEENS6_IJNS5_10UnderscoreES13_S13_EEEEENS5_13SM90_TMA_LOADENS5_14ComposedLayoutINS5_7SwizzleILi3ELi4ELi3EEENS5_18smem_ptr_flag_bitsILi16EEENSZ_INS6_IJNSC_ILi8EEESK_EEENS6_IJSK_SE_EEEEEEEvNS5_8identityENS5_23SM90_TMA_LOAD_MULTICASTES1G_vS1H_EENS_8epilogue10collective18CollectiveEpilogueINS1K_30Sm90PtrArrayTmaWarpSpecializedILi4ELi2ELi16ELb1ELb0ELi2EEEJSL_NS6_IJSK_NSC_ILi32EEEEEESM_PNS6_IJSE_lSN_EEESM_S1S_NS1K_6fusion15FusionCallbacksIS1O_NS1T_17LinearCombinationISM_fSM_fLNS_15FloatRoundStyleE2EEESL_S1Q_JEEES16_NS17_IS19_S1B_NSZ_INS6_IJSK_S1C_EEENS6_IJSE_SK_EEEEEEENS5_17SM75_U16x8_LDSM_TENS5_14SM90_TMA_STOREES22_NS5_17SM90_U16x8_STSM_TENS5_9Copy_AtomIJNS5_17SM90_U32x4_STSM_NESM_EEEvEEEvvEEEEvNT_6ParamsE)
        /*0008*/ 	.word	0x000000a8


	//----- nvinfo : EIATTR_FRAME_SIZE
	.align		4
.L_15:
        /*000c*/ 	.byte	0x04, 0x11
        /*000e*/ 	.short	(.L_17 - .L_16)
	.align		4
.L_16:
        /*0010*/ 	.word	index@($__internal_0_$__cuda_sm20_div_u64)
        /*0014*/ 	.word	0x00000808


	//----- nvinfo : EIATTR_FRAME_SIZE
	.align		4
.L_17:
        /*0018*/ 	.byte	0x04, 0x11
        /*001a*/ 	.short	(.L_19 - .L_18)
	.align		4
.L_18:
        /*001c*/ 	.word	index@(_ZN7cutlass13device_kernelINS_4gemm6kernel13GemmUniversalINS1_17GroupProblemShapeIN4cute5tupleIJiiiEEEEENS1_10collective13CollectiveMmaINS1_39MainloopSm90ArrayTmaGmmaWarpSpecializedILi4ENS6_IJNS5_1CILi2EEENSC_ILi1EEESE_EEENS1_40KernelPtrArrayTmaWarpSpecializedPingpongEEENS6_IJNSC_ILi128EEENSC_ILi256EEENSC_ILi64EEEEEENS_6half_tEPNS6_IJlSE_NSC_ILi0EEEEEESM_SP_NS5_8TiledMMAINS5_8MMA_AtomIJNS5_4SM904GMMA26MMA_64x256x16_F32F16F16_SSILNST_5MajorE0ELSV_0ELNST_7ScaleInE1ELSW_1EEEEEENS5_6LayoutINS6_IJSE_SE_SE_EEENS6_IJSN_SN_SN_EEEEENS6_IJNS5_10UnderscoreES13_S13_EEEEENS5_13SM90_TMA_LOADENS5_14ComposedLayoutINS5_7SwizzleILi3ELi4ELi3EEENS5_18smem_ptr_flag_bitsILi16EEENSZ_INS6_IJNSC_ILi8EEESK_EEENS6_IJSK_SE_EEEEEEEvNS5_8identityENS5_23SM90_TMA_LOAD_MULTICASTES1G_vS1H_EENS_8epilogue10collective18CollectiveEpilogueINS1K_30Sm90PtrArrayTmaWarpSpecializedILi4ELi2ELi16ELb1ELb0ELi2EEEJSL_NS6_IJSK_NSC_ILi32EEEEEESM_PNS6_IJSE_lSN_EEESM_S1S_NS1K_6fusion15FusionCallbacksIS1O_NS1T_17LinearCombinationISM_fSM_fLNS_15FloatRoundStyleE2EEESL_S1Q_JEEES16_NS17_IS19_S1B_NSZ_INS6_IJSK_S1C_EEENS6_IJSE_SK_EEEEEEENS5_17SM75_U16x8_LDSM_TENS5_14SM90_TMA_STOREES22_NS5_17SM90_U16x8_STSM_TENS5_9Copy_AtomIJNS5_17SM90_U32x4_STSM_NESM_EEEvEEEvvEEEEvNT_6ParamsE)
        /*0020*/ 	.word	0x00000808


	//----- nvinfo : EIATTR_MIN_STACK_SIZE
	.align		4
.L_19:
        /*0024*/ 	.byte	0x04, 0x12
        /*0026*/ 	.short	(.L_21 - .L_20)
	.align		4
.L_20:
        /*0028*/ 	.word	index@(_ZN7cutlass13device_kernelINS_4gemm6kernel13GemmUniversalINS1_17GroupProblemShapeIN4cute5tupleIJiiiEEEEENS1_10collective13CollectiveMmaINS1_39MainloopSm90ArrayTmaGmmaWarpSpecializedILi4ENS6_IJNS5_1CILi2EEENSC_ILi1EEESE_EEENS1_40KernelPtrArrayTmaWarpSpecializedPingpongEEENS6_IJNSC_ILi128EEENSC_ILi256EEENSC_ILi64EEEEEENS_6half_tEPNS6_IJlSE_NSC_ILi0EEEEEESM_SP_NS5_8TiledMMAINS5_8MMA_AtomIJNS5_4SM904GMMA26MMA_64x256x16_F32F16F16_SSILNST_5MajorE0ELSV_0ELNST_7ScaleInE1ELSW_1EEEEEENS5_6LayoutINS6_IJSE_SE_SE_EEENS6_IJSN_SN_SN_EEEEENS6_IJNS5_10UnderscoreES13_S13_EEEEENS5_13SM90_TMA_LOADENS5_14ComposedLayoutINS5_7SwizzleILi3ELi4ELi3EEENS5_18smem_ptr_flag_bitsILi16EEENSZ_INS6_IJNSC_ILi8EEESK_EEENS6_IJSK_SE_EEEEEEEvNS5_8identityENS5_23SM90_TMA_LOAD_MULTICASTES1G_vS1H_EENS_8epilogue10collective18CollectiveEpilogueINS1K_30Sm90PtrArrayTmaWarpSpecializedILi4ELi2ELi16ELb1ELb0ELi2EEEJSL_NS6_IJSK_NSC_ILi32EEEEEESM_PNS6_IJSE_lSN_EEESM_S1S_NS1K_6fusion15FusionCallbacksIS1O_NS1T_17LinearCombinationISM_fSM_fLNS_15FloatRoundStyleE2EEESL_S1Q_JEEES16_NS17_IS19_S1B_NSZ_INS6_IJSK_S1C_EEENS6_IJSE_SK_EEEEEEENS5_17SM75_U16x8_LDSM_TENS5_14SM90_TMA_STOREES22_NS5_17SM90_U16x8_STSM_TENS5_9Copy_AtomIJNS5_17SM90_U32x4_STSM_NESM_EEEvEEEvvEEEEvNT_6ParamsE)
        /*002c*/ 	.word	0x00000808
.L_21:


//--------------------- .nv.compat                --------------------------
	.section	.nv.compat,"",@"SHT_CUDA_COMPAT_INFO"
	.align	4
        /*0000*/ 	.byte	0x02, 0x09, 0x01, 0x00, 0x02, 0x02, 0x04, 0x00, 0x02, 0x05, 0x05, 0x00, 0x03, 0x07, 0x01, 0x01
        /*0010*/ 	.byte	0x02, 0x03, 0x03, 0x00, 0x02, 0x06, 0x01, 0x00, 0x04, 0x0b, 0x08, 0x00, 0x00, 0x00, 0x00, 0x00
        /*0020*/ 	.byte	0x00, 0x00, 0x00, 0x00


//--------------------- .nv.info._ZN7cutlass13device_kernelINS_4gemm6kernel13GemmUniversalINS1_17GroupProblemShapeIN4cute5tupleIJiiiEEEEENS1_10collective13CollectiveMmaINS1_39MainloopSm90ArrayTmaGmmaWarpSpecializedILi4ENS6_IJNS5_1CILi2EEENSC_ILi1EEESE_EEENS1_40KernelPtrArrayTmaWarpSpecializedPingpongEEENS6_IJNSC_ILi128EEENSC_ILi256EEENSC_ILi64EEEEEENS_6half_tEPNS6_IJlSE_NSC_ILi0EEEEEESM_SP_NS5_8TiledMMAINS5_8MMA_AtomIJNS5_4SM904GMMA26MMA_64x256x16_F32F16F16_SSILNST_5MajorE0ELSV_0ELNST_7ScaleInE1ELSW_1EEEEEENS5_6LayoutINS6_IJSE_SE_SE_EEENS6_IJSN_SN_SN_EEEEENS6_IJNS5_10UnderscoreES13_S13_EEEEENS5_13SM90_TMA_LOADENS5_14ComposedLayoutINS5_7SwizzleILi3ELi4ELi3EEENS5_18smem_ptr_flag_bitsILi16EEENSZ_INS6_IJNSC_ILi8EEESK_EEENS6_IJSK_SE_EEEEEEEvNS5_8identityENS5_23SM90_TMA_LOAD_MULTICASTES1G_vS1H_EENS_8epilogue10collective18CollectiveEpilogueINS1K_30Sm90PtrArrayTmaWarpSpecializedILi4ELi2ELi16ELb1ELb0ELi2EEEJSL_NS6_IJSK_NSC_ILi32EEEEEESM_PNS6_IJSE_lSN_EEESM_S1S_NS1K_6fusion15FusionCallbacksIS1O_NS1T_17LinearCombinationISM_fSM_fLNS_15FloatRoundStyleE2EEESL_S1Q_JEEES16_NS17_IS19_S1B_NSZ_INS6_IJSK_S1C_EEENS6_IJSE_SK_EEEEEEENS5_17SM75_U16x8_LDSM_TENS5_14SM90_TMA_STOREES22_NS5_17SM90_U16x8_STSM_TENS5_9Copy_AtomIJNS5_17SM90_U32x4_STSM_NESM_EEEvEEEvvEEEEvNT_6ParamsE --------------------------
	.section	.nv.info._ZN7cutlass13device_kernelINS_4gemm6kernel13GemmUniversalINS1_17GroupProblemShapeIN4cute5tupleIJiiiEEEEENS1_10collective13CollectiveMmaINS1_39MainloopSm90ArrayTmaGmmaWarpSpecializedILi4ENS6_IJNS5_1CILi2EEENSC_ILi1EEESE_EEENS1_40KernelPtrArrayTmaWarpSpecializedPingpongEEENS6_IJNSC_ILi128EEENSC_ILi256EEENSC_ILi64EEEEEENS_6half_tEPNS6_IJlSE_NSC_ILi0EEEEEESM_SP_NS5_8TiledMMAINS5_8MMA_AtomIJNS5_4SM904GMMA26MMA_64x256x16_F32F16F16_SSILNST_5MajorE0ELSV_0ELNST_7ScaleInE1ELSW_1EEEEEENS5_6LayoutINS6_IJSE_SE_SE_EEENS6_IJSN_SN_SN_EEEEENS6_IJNS5_10UnderscoreES13_S13_EEEEENS5_13SM90_TMA_LOADENS5_14ComposedLayoutINS5_7SwizzleILi3ELi4ELi3EEENS5_18smem_ptr_flag_bitsILi16EEENSZ_INS6_IJNSC_ILi8EEESK_EEENS6_IJSK_SE_EEEEEEEvNS5_8identityENS5_23SM90_TMA_LOAD_MULTICASTES1G_vS1H_EENS_8epilogue10collective18CollectiveEpilogueINS1K_30Sm90PtrArrayTmaWarpSpecializedILi4ELi2ELi16ELb1ELb0ELi2EEEJSL_NS6_IJSK_NSC_ILi32EEEEEESM_PNS6_IJSE_lSN_EEESM_S1S_NS1K_6fusion15FusionCallbacksIS1O_NS1T_17LinearCombinationISM_fSM_fLNS_15FloatRoundStyleE2EEESL_S1Q_JEEES16_NS17_IS19_S1B_NSZ_INS6_IJSK_S1C_EEENS6_IJSE_SK_EEEEEEENS5_17SM75_U16x8_LDSM_TENS5_14SM90_TMA_STOREES22_NS5_17SM90_U16x8_STSM_TENS5_9Copy_AtomIJNS5_17SM90_U32x4_STSM_NESM_EEEvEEEvvEEEEvNT_6ParamsE,"",@"SHT_CUDA_INFO"
	.sectionflags	@""
	.align	4


	//----- nvinfo : EIATTR_CUDA_API_VERSION
	.align		4
        /*0000*/ 	.byte	0x04, 0x37
        /*0002*/ 	.short	(.L_23 - .L_22)
.L_22:
        /*0004*/ 	.word	0x00000082


	//----- nvinfo : EIATTR_KPARAM_INFO
	.align		4
.L_23:
        /*0008*/ 	.byte	0x04, 0x17
        /*000a*/ 	.short	(.L_25 - .L_24)
.L_24:
        /*000c*/ 	.word	0x00000000
        /*0010*/ 	.short	0x0000
        /*0012*/ 	.short	0x0070
        /*0014*/ 	.byte	0x00, 0xf0, 0x01, 0x1c


	//----- nvinfo : EIATTR_SPARSE_MMA_MASK
	.align		4
.L_25:
        /*0018*/ 	.byte	0x03, 0x50
        /*001a*/ 	.short	0x0000


	//----- nvinfo : EIATTR_MAXREG_COUNT
	.align		4
        /*001c*/ 	.byte	0x03, 0x1b
        /*001e*/ 	.short	0x00a8


	//----- nvinfo : EIATTR_NUM_BARRIERS
	.align		4
        /*0020*/ 	.byte	0x02, 0x4c
        /*0022*/ 	.byte	0x02
	.zero		1


	//----- nvinfo : EIATTR_EXTERNS
	.align		4
        /*0024*/ 	.byte	0x04, 0x0f
        /*0026*/ 	.short	(.L_27 - .L_26)


	//   ....[0]....
	.align		4
.L_26:
        /*0028*/ 	.word	index@(__assertfail)


	//----- nvinfo : EIATTR_ANNOTATIONS
	.align		4
.L_27:
        /*002c*/ 	.byte	0x04, 0x55
        /*002e*/ 	.short	(.L_29 - .L_28)


	//   ....[0]....
.L_28:
        /*0030*/ 	.word	0x00000001
        /*0034*/ 	.byte	0x30, 0x30, 0x00, 0x00, 0x01, 0x00, 0x00, 0x00, 0x70, 0x32, 0x00, 0x00, 0x01, 0x00, 0x00, 0x00
        /* <DEDUP_REMOVED lines=797> */
        /*3214*/ 	.byte	0x50, 0x7b, 0x01, 0x00


	//----- nvinfo : EIATTR_MERCURY_ISA_VERSION
	.align		4
.L_29:
        /*3218*/ 	.byte	0x03, 0x5f
        /*321a*/ 	.short	0x0101


	//----- nvinfo : EIATTR_INT_WARP_WIDE_INSTR_OFFSETS
	.align		4
        /*321c*/ 	.byte	0x04, 0x31
        /*321e*/ 	.short	(.L_31 - .L_30)


	//   ....[0]....
.L_30:
        /*3220*/ 	.word	0x00001340


	//   ....[1]....
        /*3224*/ 	.word	0x00001360


	//   ....[2]....
        /*3228*/ 	.word	0x000014d0


	//   ....[3]....
        /*322c*/ 	.word	0x000014e0


	//   ....[4]....
        /*3230*/ 	.word	0x00001530


	//   ....[5]....
        /*3234*/ 	.word	0x00001570


	//   ....[6]....
        /*3238*/ 	.word	0x000015c0


	//   ....[7]....
        /*323c*/ 	.word	0x000015e0


	//----- nvinfo : EIATTR_COOP_GROUP_MASK_REGIDS
	.align		4
.L_31:
        /*3240*/ 	.byte	0x04, 0x29
        /*3242*/ 	.short	(.L_33 - .L_32)


	//   ....[0]....
.L_32:
        /*3244*/ 	.word	0xffffffff


	//   ....[1]....
        /*3248*/ 	.word	0xffffffff


	//   ....[2]....
        /*324c*/ 	.word	0xffffffff


	//   ....[3]....
        /*3250*/ 	.word	0xffffffff


	//   ....[4]....
        /*3254*/ 	.word	0xffffffff


	//   ....[5]....
        /*3258*/ 	.word	0xffffffff


	//   ....[6]....
        /*325c*/ 	.word	0xffffffff


	//   ....[7]....
        /*3260*/ 	.word	0xffffffff


	//   ....[8]....
        /*3264*/ 	.word	0xffffffff


	//   ....[9]....
        /*3268*/ 	.word	0xffffffff


	//   ....[10]....
        /*326c*/ 	.word	0xffffffff


	//   ....[11]....
        /*3270*/ 	.word	0xffffffff


	//   ....[12]....
        /*3274*/ 	.word	0xffffffff


	//   ....[13]....
        /*3278*/ 	.word	0xffffffff


	//   ....[14]....
        /*327c*/ 	.word	0xffffffff


	//   ....[15]....
        /*3280*/ 	.word	0xffffffff


	//   ....[16]....
        /*3284*/ 	.word	0xffffffff


	//   ....[17]....
        /*3288*/ 	.word	0xffffffff


	//   ....[18]....
        /*328c*/ 	.word	0xffffffff


	//   ....[19]....
        /*3290*/ 	.word	0xffffffff


	//   ....[20]....
        /*3294*/ 	.word	0xffffffff


	//   ....[21]....
        /*3298*/ 	.word	0xffffffff


	//   ....[22]....
        /*329c*/ 	.word	0xffffffff


	//   ....[23]....
        /*32a0*/ 	.word	0xffffffff


	//   ....[24]....
        /*32a4*/ 	.word	0xffffffff


	//   ....[25]....
        /*32a8*/ 	.word	0xffffffff


	//   ....[26]....
        /*32ac*/ 	.word	0xffffffff


	//   ....[27]....
        /*32b0*/ 	.word	0xffffffff


	//   ....[28]....
        /*32b4*/ 	.word	0xffffffff


	//   ....[29]....
        /*32b8*/ 	.word	0xffffffff


	//   ....[30]....
        /*32bc*/ 	.word	0xffffffff


	//   ....[31]....
        /*32c0*/ 	.word	0xffffffff


	//   ....[32]....
        /*32c4*/ 	.word	0xffffffff


	//   ....[33]....
        /*32c8*/ 	.word	0xffffffff


	//   ....[34]....
        /*32cc*/ 	.word	0xffffffff


	//   ....[35]....
        /*32d0*/ 	.word	0xffffffff


	//   ....[36]....
        /*32d4*/ 	.word	0xffffffff


	//   ....[37]....
        /*32d8*/ 	.word	0xffffffff


	//   ....[38]....
        /*32dc*/ 	.word	0xffffffff


	//   ....[39]....
        /*32e0*/ 	.word	0xffffffff


	//   ....[40]....
        /*32e4*/ 	.word	0xffffffff


	//   ....[41]....
        /*32e8*/ 	.word	0xffffffff


	//   ....[42]....
        /*32ec*/ 	.word	0xffffffff


	//   ....[43]....
        /*32f0*/ 	.word	0xffffffff


	//   ....[44]....
        /*32f4*/ 	.word	0xffffffff


	//   ....[45]....
        /*32f8*/ 	.word	0xffffffff


	//   ....[46]....
        /*32fc*/ 	.word	0xffffffff


	//   ....[47]....
        /*3300*/ 	.word	0xffffffff


	//   ....[48]....
        /*3304*/ 	.word	0xffffffff


	//   ....[49]....
        /*3308*/ 	.word	0xffffffff


	//   ....[50]....
        /*330c*/ 	.word	0xffffffff


	//   ....[51]....
        /*3310*/ 	.word	0xffffffff


	//   ....[52]....
        /*3314*/ 	.word	0xffffffff


	//   ....[53]....
        /*3318*/ 	.word	0xffffffff


	//   ....[54]....
        /*331c*/ 	.word	0xffffffff


	//   ....[55]....
        /*3320*/ 	.word	0xffffffff


	//   ....[56]....
        /*3324*/ 	.word	0xffffffff


	//   ....[57]....
        /*3328*/ 	.word	0xffffffff


	//   ....[58]....
        /*332c*/ 	.word	0xffffffff


	//   ....[59]....
        /*3330*/ 	.word	0xffffffff


	//   ....[60]....
        /*3334*/ 	.word	0xffffffff


	//   ....[61]....
        /*3338*/ 	.word	0xffffffff


	//   ....[62]....
        /*333c*/ 	.word	0xffffffff


	//   ....[63]....
        /*3340*/ 	.word	0xffffffff


	//   ....[64]....
        /*3344*/ 	.word	0xffffffff


	//   ....[65]....
        /*3348*/ 	.word	0xffffffff


	//   ....[66]....
        /*334c*/ 	.word	0xffffffff


	//   ....[67]....
        /*3350*/ 	.word	0xffffffff


	//   ....[68]....
        /*3354*/ 	.word	0xffffffff


	//   ....[69]....
        /*3358*/ 	.word	0xffffffff


	//   ....[70]....
        /*335c*/ 	.word	0xffffffff


	//   ....[71]....
        /*3360*/ 	.word	0xffffffff


	//   ....[72]....
        /*3364*/ 	.word	0xffffffff


	//   ....[73]....
        /*3368*/ 	.word	0xffffffff


	//   ....[74]....
        /*336c*/ 	.word	0xffffffff


	//   ....[75]....
        /*3370*/ 	.word	0xffffffff


	//   ....[76]....
        /*3374*/ 	.word	0xffffffff


	//   ....[77]....
        /*3378*/ 	.word	0xffffffff


	//   ....[78]....
        /*337c*/ 	.word	0xffffffff


	//   ....[79]....
        /*3380*/ 	.word	0x0500000f


	//----- nvinfo : EIATTR_COOP_GROUP_INSTR_OFFSETS
	.align		4
.L_33:
        /*3384*/ 	.byte	0x04, 0x28
        /*3386*/ 	.short	(.L_35 - .L_34)


	//   ....[0]....
.L_34:
        /*3388*/ 	.word	0x00000800


	//   ....[1]....
        /*338c*/ 	.word	0x00000880


	//   ....[2]....
        /*3390*/ 	.word	0x00000d20


	//   ....[3]....
        /*3394*/ 	.word	0x00000f20


	//   ....[4]....
        /*3398*/ 	.word	0x00001180


	//   ....[5]....
        /*339c*/ 	.word	0x000011c0


	//   ....[6]....
        /*33a0*/ 	.word	0x000016a0


	//   ....[7]....
        /*33a4*/ 	.word	0x00001de0


	//   ....[8]....
        /*33a8*/ 	.word	0x00001e10


	//   ....[9]....
        /*33ac*/ 	.word	0x00001e90


	//   ....[10]....
        /*33b0*/ 	.word	0x00001ea0


	//   ....[11]....
        /*33b4*/ 	.word	0x00001ee0


	//   ....[12]....
        /*33b8*/ 	.word	0x00001f00


	//   ....[13]....
        /*33bc*/ 	.word	0x00001f40


	//   ....[14]....
        /*33c0*/ 	.word	0x00001f60


	//   ....[15]....
        /*33c4*/ 	.word	0x00001fa0


	//   ....[16]....
        /*33c8*/ 	.word	0x00001fc0


	//   ....[17]....
        /*33cc*/ 	.word	0x00002030


	//   ....[18]....
        /*33d0*/ 	.word	0x00002150


	//   ....[19]....
        /*33d4*/ 	.word	0x000021d0


	//   ....[20]....
        /*33d8*/ 	.word	0x000027b0


	//   ....[21]....
        /*33dc*/ 	.word	0x000027c0


	//   ....[22]....
        /*33e0*/ 	.word	0x00002810


	//   ....[23]....
        /*33e4*/ 	.word	0x00002820


	//   ....[24]....
        /*33e8*/ 	.word	0x00002870


	//   ....[25]....
        /*33ec*/ 	.word	0x00002880


	//   ....[26]....
        /*33f0*/ 	.word	0x000028d0


	//   ....[27]....
        /*33f4*/ 	.word	0x000028e0


	//   ....[28]....
        /*33f8*/ 	.word	0x00002930


	//   ....[29]....
        /*33fc*/ 	.word	0x00002940


	//   ....[30]....
        /*3400*/ 	.word	0x000029d0


	//   ....[31]....
        /*3404*/ 	.word	0x00002a40


	//   ....[32]....
        /*3408*/ 	.word	0x00002ad0


	//   ....[33]....
        /*340c*/ 	.word	0x00002af0


	//   ....[34]....
        /*3410*/ 	.word	0x00002b00


	//   ....[35]....
        /*3414*/ 	.word	0x00002b10


	//   ....[36]....
        /*3418*/ 	.word	0x00002b20


	//   ....[37]....
        /*341c*/ 	.word	0x00002b30


	//   ....[38]....
        /*3420*/ 	.word	0x000033b0


	//   ....[39]....
        /*3424*/ 	.word	0x00003650


	//   ....[40]....
        /*3428*/ 	.word	0x000039c0


	//   ....[41]....
        /*342c*/ 	.word	0x00013a10


	//   ....[42]....
        /*3430*/ 	.word	0x00013e30


	//   ....[43]....
        /*3434*/ 	.word	0x000141d0


	//   ....[44]....
        /*3438*/ 	.word	0x00015f40


	//   ....[45]....
        /*343c*/ 	.word	0x00016670


	//   ....[46]....
        /*3440*/ 	.word	0x00016b40


	//   ....[47]....
        /*3444*/ 	.word	0x000179e0


	//   ....[48]....
        /*3448*/ 	.word	0x00018830


	//   ....[49]....
        /*344c*/ 	.word	0x00018850


	//   ....[50]....
        /*3450*/ 	.word	0x000188a0


	//   ....[51]....
        /*3454*/ 	.word	0x000188c0


	//   ....[52]....
        /*3458*/ 	.word	0x00018900


	//   ....[53]....
        /*345c*/ 	.word	0x00018930


	//   ....[54]....
        /*3460*/ 	.word	0x00018970


	//   ....[55]....
        /*3464*/ 	.word	0x000189a0


	//   ....[56]....
        /*3468*/ 	.word	0x000189e0


	//   ....[57]....
        /*346c*/ 	.word	0x00018a10


	//   ....[58]....
        /*3470*/ 	.word	0x00018aa0


	//   ....[59]....
        /*3474*/ 	.word	0x00018bc0


	//   ....[60]....
        /*3478*/ 	.word	0x00018be0


	//   ....[61]....
        /*347c*/ 	.word	0x00019240


	//   ....[62]....
        /*3480*/ 	.word	0x00019250


	//   ....[63]....
        /*3484*/ 	.word	0x000192a0


	//   ....[64]....
        /*3488*/ 	.word	0x000192b0


	//   ....[65]....
        /*348c*/ 	.word	0x00019300


	//   ....[66]....
        /*3490*/ 	.word	0x00019310


	//   ....[67]....
        /*3494*/ 	.word	0x00019360


	//   ....[68]....
        /*3498*/ 	.word	0x00019370


	//   ....[69]....
        /*349c*/ 	.word	0x000193c0


	//   ....[70]....
        /*34a0*/ 	.word	0x000193d0


	//   ....[71]....
        /*34a4*/ 	.word	0x00019460


	//   ....[72]....
        /*34a8*/ 	.word	0x000194d0


	//   ....[73]....
        /*34ac*/ 	.word	0x00019560


	//   ....[74]....
        /*34b0*/ 	.word	0x00019580


	//   ....[75]....
        /*34b4*/ 	.word	0x00019590


	//   ....[76]....
        /*34b8*/ 	.word	0x000195a0


	//   ....[77]....
        /*34bc*/ 	.word	0x000195b0


	//   ....[78]....
        /*34c0*/ 	.word	0x000195c0


	//   ....[79]....
        /*34c4*/ 	.word	0x0001b490


	//----- nvinfo : EIATTR_REG_RECONFIG
	.align		4
.L_35:
        /*34c8*/ 	.byte	0x01, 0x54
	.zero		2


	//----- nvinfo : EIATTR_SYSCALL_OFFSETS
	.align		4
        /*34cc*/ 	.byte	0x04, 0x46
        /*34ce*/ 	.short	(.L_37 - .L_36)


	//   ....[0]....
.L_36:
        /*34d0*/ 	.word	0x0000ce10


	//   ....[1]....
        /*34d4*/ 	.word	0x0000cf00


	//----- nvinfo : EIATTR_MBARRIER_INSTR_OFFSETS
	.align		4
.L_37:
        /*34d8*/ 	.byte	0x04, 0x39
        /*34da*/ 	.short	(.L_39 - .L_38)


	//   ....[0]....
.L_38:
        /*34dc*/ 	.word	0x00000c00
        /*34e0*/ 	.word	0x000000ff
        /*34e4*/ 	.word	0x00034400
        /*34e8*/ 	.short	0x0100
        /*34ea*/ 	.byte	0x0b
	.zero		1


	//   ....[1]....
        /*34ec*/ 	.word	0x00000c10
        /*34f0*/ 	.word	0x000000ff
        /*34f4*/ 	.word	0x00034440
        /*34f8*/ 	.short	0x0100
        /*34fa*/ 	.byte	0x0b
	.zero		1


	//   ....[2]....
        /*34fc*/ 	.word	0x00000c20
        /*3500*/ 	.word	0x000000ff
        /*3504*/ 	.word	0x00034408
        /*3508*/ 	.short	0x0100
        /*350a*/ 	.byte	0x0b
	.zero		1


	//   ....[3]....
        /*350c*/ 	.word	0x00000c30
        /*3510*/ 	.word	0x000000ff
        /*3514*/ 	.word	0x00034448
        /*3518*/ 	.short	0x0100
        /*351a*/ 	.byte	0x0b
	.zero		1


	//   ....[4]....
        /*351c*/ 	.word	0x00000c40
        /*3520*/ 	.word	0x000000ff
        /*3524*/ 	.word	0x00034410
        /*3528*/ 	.short	0x0100
        /*352a*/ 	.byte	0x0b
	.zero		1


	//   ....[5]....
        /*352c*/ 	.word	0x00000c50
        /*3530*/ 	.word	0x000000ff
        /*3534*/ 	.word	0x00034450
        /*3538*/ 	.short	0x0100
        /*353a*/ 	.byte	0x0b
	.zero		1


	//   ....[6]....
        /*353c*/ 	.word	0x00000c60
        /*3540*/ 	.word	0x000000ff
        /*3544*/ 	.word	0x00034418
        /*3548*/ 	.short	0x0100
        /*354a*/ 	.byte	0x0b
	.zero		1


	//   ....[7]....
        /*354c*/ 	.word	0x00000c70
        /*3550*/ 	.word	0x000000ff
        /*3554*/ 	.word	0x00034458
        /*3558*/ 	.short	0x0100
        /*355a*/ 	.byte	0x0b
	.zero		1


	//   ....[8]....
        /*355c*/ 	.word	0x00000c80
        /*3560*/ 	.word	0x000000ff
        /*3564*/ 	.word	0x00034420
        /*3568*/ 	.short	0x0100
        /*356a*/ 	.byte	0x0b
	.zero		1


	//   ....[9]....
        /*356c*/ 	.word	0x00000c90
        /*3570*/ 	.word	0x000000ff
        /*3574*/ 	.word	0x00034460
        /*3578*/ 	.short	0x0100
        /*357a*/ 	.byte	0x0b
	.zero		1


	//   ....[10]....
        /*357c*/ 	.word	0x00000ca0
        /*3580*/ 	.word	0x000000ff
        /*3584*/ 	.word	0x00034428
        /*3588*/ 	.short	0x0100
        /*358a*/ 	.byte	0x0b
	.zero		1


	//   ....[11]....
        /*358c*/ 	.word	0x00000cb0
        /*3590*/ 	.word	0x000000ff
        /*3594*/ 	.word	0x00034468
        /*3598*/ 	.short	0x0100
        /*359a*/ 	.byte	0x0b
	.zero		1


	//   ....[12]....
        /*359c*/ 	.word	0x00000cc0
        /*35a0*/ 	.word	0x000000ff
        /*35a4*/ 	.word	0x00034430
        /*35a8*/ 	.short	0x0100
        /*35aa*/ 	.byte	0x0b
	.zero		1


	//   ....[13]....
        /*35ac*/ 	.word	0x00000cd0
        /*35b0*/ 	.word	0x000000ff
        /*35b4*/ 	.word	0x00034470
        /*35b8*/ 	.short	0x0100
        /*35ba*/ 	.byte	0x0b
	.zero		1


	//   ....[14]....
        /*35bc*/ 	.word	0x00000ce0
        /*35c0*/ 	.word	0x000000ff
        /*35c4*/ 	.word	0x00034438
        /*35c8*/ 	.short	0x0100
        /*35ca*/ 	.byte	0x0b
	.zero		1


	//   ....[15]....
        /*35cc*/ 	.word	0x00000cf0
        /*35d0*/ 	.word	0x000000ff
        /*35d4*/ 	.word	0x00034478
        /*35d8*/ 	.short	0x0100
        /*35da*/ 	.byte	0x0b
	.zero		1


	//   ....[16]....
        /*35dc*/ 	.word	0x00000e90
        /*35e0*/ 	.word	0x000000ff
        /*35e4*/ 	.word	0x00034480
        /*35e8*/ 	.short	0x0100
        /*35ea*/ 	.byte	0x0b
	.zero		1


	//   ....[17]....
        /*35ec*/ 	.word	0x00000ea0
        /*35f0*/ 	.word	0x000000ff
        /*35f4*/ 	.word	0x000344a0
        /*35f8*/ 	.short	0x0100
        /*35fa*/ 	.byte	0x0b
	.zero		1


	//   ....[18]....
        /*35fc*/ 	.word	0x00000eb0
        /*3600*/ 	.word	0x000000ff
        /*3604*/ 	.word	0x00034488
        /*3608*/ 	.short	0x0100
        /*360a*/ 	.byte	0x0b
	.zero		1


	//   ....[19]....
        /*360c*/ 	.word	0x00000ec0
        /*3610*/ 	.word	0x000000ff
        /*3614*/ 	.word	0x000344a8
        /*3618*/ 	.short	0x0100
        /*361a*/ 	.byte	0x0b
	.zero		1


	//   ....[20]....
        /*361c*/ 	.word	0x00000ed0
        /*3620*/ 	.word	0x000000ff
        /*3624*/ 	.word	0x00034490
        /*3628*/ 	.short	0x0100
        /*362a*/ 	.byte	0x0b
	.zero		1


	//   ....[21]....
        /*362c*/ 	.word	0x00000ee0
        /*3630*/ 	.word	0x000000ff
        /*3634*/ 	.word	0x000344b0
        /*3638*/ 	.short	0x0100
        /*363a*/ 	.byte	0x0b
	.zero		1


	//   ....[22]....
        /*363c*/ 	.word	0x00000ef0
        /*3640*/ 	.word	0x000000ff
        /*3644*/ 	.word	0x00034498
        /*3648*/ 	.short	0x0100
        /*364a*/ 	.byte	0x0b
	.zero		1


	//   ....[23]....
        /*364c*/ 	.word	0x00000f00
        /*3650*/ 	.word	0x000000ff
        /*3654*/ 	.word	0x000344b8
        /*3658*/ 	.short	0x0100
        /*365a*/ 	.byte	0x0b
	.zero		1


	//   ....[24]....
        /*365c*/ 	.word	0x000010f0
        /*3660*/ 	.word	0x000000ff
        /*3664*/ 	.word	0x000344c0
        /*3668*/ 	.short	0x0100
        /*366a*/ 	.byte	0x06
	.zero		1


	//   ....[25]....
        /*366c*/ 	.word	0x00001100
        /*3670*/ 	.word	0x000000ff
        /*3674*/ 	.word	0x000344e0
        /*3678*/ 	.short	0x0100
        /*367a*/ 	.byte	0x06
	.zero		1


	//   ....[26]....
        /*367c*/ 	.word	0x00001110
        /*3680*/ 	.word	0x000000ff
        /*3684*/ 	.word	0x000344c8
        /*3688*/ 	.short	0x0100
        /*368a*/ 	.byte	0x06
	.zero		1


	//   ....[27]....
        /*368c*/ 	.word	0x00001120
        /*3690*/ 	.word	0x000000ff
        /*3694*/ 	.word	0x000344e8
        /*3698*/ 	.short	0x0100
        /*369a*/ 	.byte	0x06
	.zero		1


	//   ....[28]....
        /*369c*/ 	.word	0x00001130
        /*36a0*/ 	.word	0x000000ff
        /*36a4*/ 	.word	0x000344d0
        /*36a8*/ 	.short	0x0100
        /*36aa*/ 	.byte	0x06
	.zero		1


	//   ....[29]....
        /*36ac*/ 	.word	0x00001140
        /*36b0*/ 	.word	0x000000ff
        /*36b4*/ 	.word	0x000344f0
        /*36b8*/ 	.short	0x0100
        /*36ba*/ 	.byte	0x06
	.zero		1


	//   ....[30]....
        /*36bc*/ 	.word	0x00001150
        /*36c0*/ 	.word	0x000000ff
        /*36c4*/ 	.word	0x000344d8
        /*36c8*/ 	.short	0x0100
        /*36ca*/ 	.byte	0x06
	.zero		1


	//   ....[31]....
        /*36cc*/ 	.word	0x00001160
        /*36d0*/ 	.word	0x000000ff
        /*36d4*/ 	.word	0x000344f8
        /*36d8*/ 	.short	0x0100
        /*36da*/ 	.byte	0x06
	.zero		1


	//   ....[32]....
        /*36dc*/ 	.word	0x00001520
        /*36e0*/ 	.word	0x000000ff
        /*36e4*/ 	.word	0x00034500
        /*36e8*/ 	.short	0x0100
        /*36ea*/ 	.byte	0x06
	.zero		1


	//   ....[33]....
        /*36ec*/ 	.word	0x00001560
        /*36f0*/ 	.word	0x000000ff
        /*36f4*/ 	.word	0x00034508
        /*36f8*/ 	.short	0x0100
        /*36fa*/ 	.byte	0x06
	.zero		1


	//   ....[34]....
        /*36fc*/ 	.word	0x000015b0
        /*3700*/ 	.word	0x000000ff
        /*3704*/ 	.word	0x00034510
        /*3708*/ 	.short	0x0100
        /*370a*/ 	.byte	0x0b
	.zero		1


	//   ....[35]....
        /*370c*/ 	.word	0x000015d0
        /*3710*/ 	.word	0x000000ff
        /*3714*/ 	.word	0x00034518
        /*3718*/ 	.short	0x0100
        /*371a*/ 	.byte	0x0b
	.zero		1


	//   ....[36]....
        /*371c*/ 	.word	0x00001640
        /*3720*/ 	.word	0x000000ff
        /*3724*/ 	.word	0x00034520
        /*3728*/ 	.short	0x0100
        /*372a*/ 	.byte	0x0b
	.zero		1


	//   ....[37]....
        /*372c*/ 	.word	0x00001650
        /*3730*/ 	.word	0x000000ff
        /*3734*/ 	.word	0x00034528
        /*3738*/ 	.short	0x0100
        /*373a*/ 	.byte	0x0b
	.zero		1


	//   ....[38]....
        /*373c*/ 	.word	0x00003100
        /*3740*/ 	.word	0x000000ff
        /*3744*/ 	.word	0x00034400
        /*3748*/ 	.short	0x010a
        /*374a*/ 	.byte	0x0b
	.zero		1


	//   ....[39]....
        /*374c*/ 	.word	0x000031e0
        /*3750*/ 	.word	0x000000ff
        /*3754*/ 	.word	0x00000000
        /*3758*/ 	.short	0x0101
        /*375a*/ 	.byte	0x0b
	.zero		1


	//   ....[40]....
        /*375c*/ 	.word	0x00003e00
        /*3760*/ 	.word	0x00000008
        /*3764*/ 	.word	0x00000000
        /*3768*/ 	.short	0x010a
        /*376a*/ 	.byte	0x30
	.zero		1


	//   ....[41]....
        /*376c*/ 	.word	0x00004b30
        /*3770*/ 	.word	0x000000ff
        /*3774*/ 	.word	0x00034480
        /*3778*/ 	.short	0x010a
        /*377a*/ 	.byte	0x04
	.zero		1


	//   ....[42]....
        /*377c*/ 	.word	0x00004b70
        /*3780*/ 	.word	0x000000ff
        /*3784*/ 	.word	0x00034480
        /*3788*/ 	.short	0x010a
        /*378a*/ 	.byte	0x04
	.zero		1


	//   ....[43]....
        /*378c*/ 	.word	0x00008450
        /*3790*/ 	.word	0x000000ff
        /*3794*/ 	.word	0x00034480
        /*3798*/ 	.short	0x010a
        /*379a*/ 	.byte	0x04
	.zero		1


	//   ....[44]....
        /*379c*/ 	.word	0x00008490
        /*37a0*/ 	.word	0x000000ff
        /*37a4*/ 	.word	0x00034480
        /*37a8*/ 	.short	0x010a
        /*37aa*/ 	.byte	0x04
	.zero		1


	//   ....[45]....
        /*37ac*/ 	.word	0x0000c8f0
        /*37b0*/ 	.word	0x00000004
        /*37b4*/ 	.word	0x00000000
        /*37b8*/ 	.short	0x0101
        /*37ba*/ 	.byte	0x3f
	.zero		1


	//   ....[46]....
        /*37bc*/ 	.word	0x0000ca00
        /*37c0*/ 	.word	0x00000000
        /*37c4*/ 	.word	0x00000000
        /*37c8*/ 	.short	0x0101
        /*37ca*/ 	.byte	0x33
	.zero		1


	//   ....[47]....
        /*37cc*/ 	.word	0x0000cae0
        /*37d0*/ 	.word	0x00000000
        /*37d4*/ 	.word	0x00000000
        /*37d8*/ 	.short	0x0101
        /*37da*/ 	.byte	0x3f
	.zero		1


	//   ....[48]....
        /*37dc*/ 	.word	0x0000cb40
        /*37e0*/ 	.word	0x00000008
        /*37e4*/ 	.word	0x00000010
        /*37e8*/ 	.short	0x010a
        /*37ea*/ 	.byte	0x30
	.zero		1


	//   ....[49]....
        /*37ec*/ 	.word	0x0000d2a0
        /*37f0*/ 	.word	0x000000ff
        /*37f4*/ 	.word	0x000344c0
        /*37f8*/ 	.short	0x010a
        /*37fa*/ 	.byte	0x32
	.zero		1


	//   ....[50]....
        /*37fc*/ 	.word	0x0000d980
        /*3800*/ 	.word	0x000000ff
        /*3804*/ 	.word	0x000344c8
        /*3808*/ 	.short	0x010a
        /*380a*/ 	.byte	0x32
	.zero		1


	//   ....[51]....
        /*380c*/ 	.word	0x0000ded0
        /*3810*/ 	.word	0x000000ff
        /*3814*/ 	.word	0x00000000
        /*3818*/ 	.short	0x0101
        /*381a*/ 	.byte	0x07
	.zero		1


	//   ....[52]....
        /*381c*/ 	.word	0x0000df00
        /*3820*/ 	.word	0x000000ff
        /*3824*/ 	.word	0x000344d0
        /*3828*/ 	.short	0x010a
        /*382a*/ 	.byte	0x32
	.zero		1


	//   ....[53]....
        /*382c*/ 	.word	0x0000e550
        /*3830*/ 	.word	0x000000ff
        /*3834*/ 	.word	0x00000000
        /*3838*/ 	.short	0x0101
        /*383a*/ 	.byte	0x08
	.zero		1


	//   ....[54]....
        /*383c*/ 	.word	0x0000e580
        /*3840*/ 	.word	0x000000ff
        /*3844*/ 	.word	0x000344d8
        /*3848*/ 	.short	0x010a
        /*384a*/ 	.byte	0x32
	.zero		1


	//   ....[55]....
        /*384c*/ 	.word	0x0000ead0
        /*3850*/ 	.word	0x000000ff
        /*3854*/ 	.word	0x00000000
        /*3858*/ 	.short	0x0101
        /*385a*/ 	.byte	0x09
	.zero		1


	//   ....[56]....
        /*385c*/ 	.word	0x0000eb20
        /*3860*/ 	.word	0x000000ff
        /*3864*/ 	.word	0x000344c0
        /*3868*/ 	.short	0x010a
        /*386a*/ 	.byte	0x32
	.zero		1


	//   ....[57]....
        /*386c*/ 	.word	0x0000f170
        /*3870*/ 	.word	0x000000ff
        /*3874*/ 	.word	0x00000000
        /*3878*/ 	.short	0x0101
        /*387a*/ 	.byte	0x0a
	.zero		1


	//   ....[58]....
        /*387c*/ 	.word	0x0000f1a0
        /*3880*/ 	.word	0x000000ff
        /*3884*/ 	.word	0x000344c8
        /*3888*/ 	.short	0x010a
        /*388a*/ 	.byte	0x32
	.zero		1


	//   ....[59]....
        /*388c*/ 	.word	0x0000f6d0
        /*3890*/ 	.word	0x000000ff
        /*3894*/ 	.word	0x00000000
        /*3898*/ 	.short	0x0101
        /*389a*/ 	.byte	0x07
	.zero		1


	//   ....[60]....
        /*389c*/ 	.word	0x0000f700
        /*38a0*/ 	.word	0x000000ff
        /*38a4*/ 	.word	0x000344d0
        /*38a8*/ 	.short	0x010a
        /*38aa*/ 	.byte	0x32
	.zero		1


	//   ....[61]....
        /*38ac*/ 	.word	0x0000fd30
        /*38b0*/ 	.word	0x000000ff
        /*38b4*/ 	.word	0x00000000
        /*38b8*/ 	.short	0x0101
        /*38ba*/ 	.byte	0x08
	.zero		1


	//   ....[62]....
        /*38bc*/ 	.word	0x0000fd60
        /*38c0*/ 	.word	0x000000ff
        /*38c4*/ 	.word	0x000344d8
        /*38c8*/ 	.short	0x010a
        /*38ca*/ 	.byte	0x32
	.zero		1


	//   ....[63]....
        /*38cc*/ 	.word	0x00010290
        /*38d0*/ 	.word	0x000000ff
        /*38d4*/ 	.word	0x00000000
        /*38d8*/ 	.short	0x0101
        /*38da*/ 	.byte	0x09
	.zero		1


	//   ....[64]....
        /*38dc*/ 	.word	0x000102c0
        /*38e0*/ 	.word	0x000000ff
        /*38e4*/ 	.word	0x000344c0
        /*38e8*/ 	.short	0x010a
        /*38ea*/ 	.byte	0x32
	.zero		1


	//   ....[65]....
        /*38ec*/ 	.word	0x000108f0
        /*38f0*/ 	.word	0x000000ff
        /*38f4*/ 	.word	0x00000000
        /*38f8*/ 	.short	0x0101
        /*38fa*/ 	.byte	0x0a
	.zero		1


	//   ....[66]....
        /*38fc*/ 	.word	0x00010920
        /*3900*/ 	.word	0x000000ff
        /*3904*/ 	.word	0x000344c8
        /*3908*/ 	.short	0x010a
        /*390a*/ 	.byte	0x32
	.zero		1


	//   ....[67]....
        /*390c*/ 	.word	0x00010e50
        /*3910*/ 	.word	0x000000ff
        /*3914*/ 	.word	0x00000000
        /*3918*/ 	.short	0x0101
        /*391a*/ 	.byte	0x07
	.zero		1


	//   ....[68]....
        /*391c*/ 	.word	0x00010e80
        /*3920*/ 	.word	0x000000ff
        /*3924*/ 	.word	0x000344d0
        /*3928*/ 	.short	0x010a
        /*392a*/ 	.byte	0x32
	.zero		1


	//   ....[69]....
        /*392c*/ 	.word	0x000114b0
        /*3930*/ 	.word	0x000000ff
        /*3934*/ 	.word	0x00000000
        /*3938*/ 	.short	0x0101
        /*393a*/ 	.byte	0x08
	.zero		1


	//   ....[70]....
        /*393c*/ 	.word	0x000114e0
        /*3940*/ 	.word	0x000000ff
        /*3944*/ 	.word	0x000344d8
        /*3948*/ 	.short	0x010a
        /*394a*/ 	.byte	0x32
	.zero		1


	//   ....[71]....
        /*394c*/ 	.word	0x00011a10
        /*3950*/ 	.word	0x000000ff
        /*3954*/ 	.word	0x00000000
        /*3958*/ 	.short	0x0101
        /*395a*/ 	.byte	0x09
	.zero		1


	//   ....[72]....
        /*395c*/ 	.word	0x00011a40
        /*3960*/ 	.word	0x000000ff
        /*3964*/ 	.word	0x000344c0
        /*3968*/ 	.short	0x010a
        /*396a*/ 	.byte	0x32
	.zero		1


	//   ....[73]....
        /*396c*/ 	.word	0x00012070
        /*3970*/ 	.word	0x000000ff
        /*3974*/ 	.word	0x00000000
        /*3978*/ 	.short	0x0101
        /*397a*/ 	.byte	0x0a
	.zero		1


	//   ....[74]....
        /*397c*/ 	.word	0x000120a0
        /*3980*/ 	.word	0x000000ff
        /*3984*/ 	.word	0x000344c8
        /*3988*/ 	.short	0x010a
        /*398a*/ 	.byte	0x32
	.zero		1


	//   ....[75]....
        /*398c*/ 	.word	0x000125d0
        /*3990*/ 	.word	0x000000ff
        /*3994*/ 	.word	0x00000000
        /*3998*/ 	.short	0x0101
        /*399a*/ 	.byte	0x07
	.zero		1


	//   ....[76]....
        /*399c*/ 	.word	0x00012600
        /*39a0*/ 	.word	0x000000ff
        /*39a4*/ 	.word	0x000344d0
        /*39a8*/ 	.short	0x010a
        /*39aa*/ 	.byte	0x32
	.zero		1


	//   ....[77]....
        /*39ac*/ 	.word	0x00012c30
        /*39b0*/ 	.word	0x000000ff
        /*39b4*/ 	.word	0x00000000
        /*39b8*/ 	.short	0x0101
        /*39ba*/ 	.byte	0x08
	.zero		1


	//   ....[78]....
        /*39bc*/ 	.word	0x00012c60
        /*39c0*/ 	.word	0x000000ff
        /*39c4*/ 	.word	0x000344d8
        /*39c8*/ 	.short	0x010a
        /*39ca*/ 	.byte	0x32
	.zero		1


	//   ....[79]....
        /*39cc*/ 	.word	0x000131a0
        /*39d0*/ 	.word	0x000000ff
        /*39d4*/ 	.word	0x00000000
        /*39d8*/ 	.short	0x0101
        /*39da*/ 	.byte	0x09
	.zero		1


	//   ....[80]....
        /*39dc*/ 	.word	0x00013230
        /*39e0*/ 	.word	0x000000ff
        /*39e4*/ 	.word	0x00034400
        /*39e8*/ 	.short	0x010a
        /*39ea*/ 	.byte	0x04
	.zero		1


	//   ....[81]....
        /*39ec*/ 	.word	0x00013330
        /*39f0*/ 	.word	0x000000ff
        /*39f4*/ 	.word	0x00000000
        /*39f8*/ 	.short	0x0101
        /*39fa*/ 	.byte	0x04
	.zero		1


	//   ....[82]....
        /*39fc*/ 	.word	0x00013530
        /*3a00*/ 	.word	0x000000ff
        /*3a04*/ 	.word	0x00034400
        /*3a08*/ 	.short	0x010a
        /*3a0a*/ 	.byte	0x04
	.zero		1


	//   ....[83]....
        /*3a0c*/ 	.word	0x00013620
        /*3a10*/ 	.word	0x000000ff
        /*3a14*/ 	.word	0x00000000
        /*3a18*/ 	.short	0x0101
        /*3a1a*/ 	.byte	0x04
	.zero		1


	//   ....[84]....
        /*3a1c*/ 	.word	0x00013b00
        /*3a20*/ 	.word	0x000000ff
        /*3a24*/ 	.word	0x00000000
        /*3a28*/ 	.short	0x0101
        /*3a2a*/ 	.byte	0x0a
	.zero		1


	//   ....[85]....
        /*3a2c*/ 	.word	0x00013b30
        /*3a30*/ 	.word	0x00000000
        /*3a34*/ 	.word	0x00000000
        /*3a38*/ 	.short	0x0101
        /*3a3a*/ 	.byte	0x33
	.zero		1


	//   ....[86]....
        /*3a3c*/ 	.word	0x000142d0
        /*3a40*/ 	.word	0x000000ff
        /*3a44*/ 	.word	0x00034508
        /*3a48*/ 	.short	0x010a
        /*3a4a*/ 	.byte	0x05
	.zero		1


	//   ....[87]....
        /*3a4c*/ 	.word	0x00014400
        /*3a50*/ 	.word	0x000000ff
        /*3a54*/ 	.word	0x00034400
        /*3a58*/ 	.short	0x010a
        /*3a5a*/ 	.byte	0x06
	.zero		1


	//   ....[88]....
        /*3a5c*/ 	.word	0x00014520
        /*3a60*/ 	.word	0x000000ff
        /*3a64*/ 	.word	0x00000000
        /*3a68*/ 	.short	0x0101
        /*3a6a*/ 	.byte	0x06
	.zero		1


	//   ....[89]....
        /*3a6c*/ 	.word	0x00014710
        /*3a70*/ 	.word	0x000000ff
        /*3a74*/ 	.word	0x000344e0
        /*3a78*/ 	.short	0x010a
        /*3a7a*/ 	.byte	0x05
	.zero		1


	//   ....[90]....
        /*3a7c*/ 	.word	0x000147d0
        /*3a80*/ 	.word	0x000000ff
        /*3a84*/ 	.word	0x000344c0
        /*3a88*/ 	.short	0x010b
        /*3a8a*/ 	.byte	0x05
	.zero		1


	//   ....[91]....
        /*3a8c*/ 	.word	0x00014830
        /*3a90*/ 	.word	0x000000ff
        /*3a94*/ 	.word	0x00000000
        /*3a98*/ 	.short	0x0101
        /*3a9a*/ 	.byte	0x06
	.zero		1


	//   ....[92]....
        /*3a9c*/ 	.word	0x00014860
        /*3aa0*/ 	.word	0x000000ff
        /*3aa4*/ 	.word	0x000344e8
        /*3aa8*/ 	.short	0x010a
        /*3aaa*/ 	.byte	0x05
	.zero		1


	//   ....[93]....
        /*3aac*/ 	.word	0x00014940
        /*3ab0*/ 	.word	0x000000ff
        /*3ab4*/ 	.word	0x000344c8
        /*3ab8*/ 	.short	0x010b
        /*3aba*/ 	.byte	0x05
	.zero		1


	//   ....[94]....
        /*3abc*/ 	.word	0x000149b0
        /*3ac0*/ 	.word	0x000000ff
        /*3ac4*/ 	.word	0x00000000
        /*3ac8*/ 	.short	0x0101
        /*3aca*/ 	.byte	0x07
	.zero		1


	//   ....[95]....
        /*3acc*/ 	.word	0x000149e0
        /*3ad0*/ 	.word	0x000000ff
        /*3ad4*/ 	.word	0x000344f0
        /*3ad8*/ 	.short	0x010a
        /*3ada*/ 	.byte	0x05
	.zero		1


	//   ....[96]....
        /*3adc*/ 	.word	0x00014ab0
        /*3ae0*/ 	.word	0x000000ff
        /*3ae4*/ 	.word	0x000344d0
        /*3ae8*/ 	.short	0x010b
        /*3aea*/ 	.byte	0x05
	.zero		1


	//   ....[97]....
        /*3aec*/ 	.word	0x00014b10
        /*3af0*/ 	.word	0x000000ff
        /*3af4*/ 	.word	0x00000000
        /*3af8*/ 	.short	0x0101
        /*3afa*/ 	.byte	0x0e
	.zero		1


	//   ....[98]....
        /*3afc*/ 	.word	0x00014b40
        /*3b00*/ 	.word	0x000000ff
        /*3b04*/ 	.word	0x000344f8
        /*3b08*/ 	.short	0x010a
        /*3b0a*/ 	.byte	0x05
	.zero		1


	//   ....[99]....
        /*3b0c*/ 	.word	0x00014c20
        /*3b10*/ 	.word	0x000000ff
        /*3b14*/ 	.word	0x000344d8
        /*3b18*/ 	.short	0x010b
        /*3b1a*/ 	.byte	0x05
	.zero		1


	//   ....[100]....
        /*3b1c*/ 	.word	0x00014c90
        /*3b20*/ 	.word	0x000000ff
        /*3b24*/ 	.word	0x00000000
        /*3b28*/ 	.short	0x0101
        /*3b2a*/ 	.byte	0x0f
	.zero		1


	//   ....[101]....
        /*3b2c*/ 	.word	0x00014cd0
        /*3b30*/ 	.word	0x000000ff
        /*3b34*/ 	.word	0x000344e0
        /*3b38*/ 	.short	0x010a
        /*3b3a*/ 	.byte	0x05
	.zero		1


	//   ....[102]....
        /*3b3c*/ 	.word	0x00014d90
        /*3b40*/ 	.word	0x000000ff
        /*3b44*/ 	.word	0x000344c0
        /*3b48*/ 	.short	0x010b
        /*3b4a*/ 	.byte	0x05
	.zero		1


	//   ....[103]....
        /*3b4c*/ 	.word	0x00014dd0
        /*3b50*/ 	.word	0x000000ff
        /*3b54*/ 	.word	0x00000000
        /*3b58*/ 	.short	0x0101
        /*3b5a*/ 	.byte	0x06
	.zero		1


	//   ....[104]....
        /*3b5c*/ 	.word	0x00014e00
        /*3b60*/ 	.word	0x000000ff
        /*3b64*/ 	.word	0x000344e8
        /*3b68*/ 	.short	0x010a
        /*3b6a*/ 	.byte	0x05
	.zero		1


	//   ....[105]....
        /*3b6c*/ 	.word	0x00014ed0
        /*3b70*/ 	.word	0x000000ff
        /*3b74*/ 	.word	0x000344c8
        /*3b78*/ 	.short	0x010b
        /*3b7a*/ 	.byte	0x05
	.zero		1


	//   ....[106]....
        /*3b7c*/ 	.word	0x00014f10
        /*3b80*/ 	.word	0x000000ff
        /*3b84*/ 	.word	0x00000000
        /*3b88*/ 	.short	0x0101
        /*3b8a*/ 	.byte	0x07
	.zero		1


	//   ....[107]....
        /*3b8c*/ 	.word	0x00014f50
        /*3b90*/ 	.word	0x000000ff
        /*3b94*/ 	.word	0x000344f0
        /*3b98*/ 	.short	0x010a
        /*3b9a*/ 	.byte	0x05
	.zero		1


	//   ....[108]....
        /*3b9c*/ 	.word	0x00015010
        /*3ba0*/ 	.word	0x000000ff
        /*3ba4*/ 	.word	0x000344d0
        /*3ba8*/ 	.short	0x010b
        /*3baa*/ 	.byte	0x05
	.zero		1


	//   ....[109]....
        /*3bac*/ 	.word	0x00015050
        /*3bb0*/ 	.word	0x000000ff
        /*3bb4*/ 	.word	0x00000000
        /*3bb8*/ 	.short	0x0101
        /*3bba*/ 	.byte	0x0e
	.zero		1


	//   ....[110]....
        /*3bbc*/ 	.word	0x00015080
        /*3bc0*/ 	.word	0x000000ff
        /*3bc4*/ 	.word	0x000344f8
        /*3bc8*/ 	.short	0x010a
        /*3bca*/ 	.byte	0x05
	.zero		1


	//   ....[111]....
        /*3bcc*/ 	.word	0x00015150
        /*3bd0*/ 	.word	0x000000ff
        /*3bd4*/ 	.word	0x000344d8
        /*3bd8*/ 	.short	0x010b
        /*3bda*/ 	.byte	0x05
	.zero		1


	//   ....[112]....
        /*3bdc*/ 	.word	0x00015190
        /*3be0*/ 	.word	0x000000ff
        /*3be4*/ 	.word	0x00000000
        /*3be8*/ 	.short	0x0101
        /*3bea*/ 	.byte	0x0f
	.zero		1


	//   ....[113]....
        /*3bec*/ 	.word	0x000151d0
        /*3bf0*/ 	.word	0x000000ff
        /*3bf4*/ 	.word	0x000344e0
        /*3bf8*/ 	.short	0x010a
        /*3bfa*/ 	.byte	0x05
	.zero		1


	//   ....[114]....
        /*3bfc*/ 	.word	0x00015290
        /*3c00*/ 	.word	0x000000ff
        /*3c04*/ 	.word	0x000344c0
        /*3c08*/ 	.short	0x010b
        /*3c0a*/ 	.byte	0x05
	.zero		1


	//   ....[115]....
        /*3c0c*/ 	.word	0x000152d0
        /*3c10*/ 	.word	0x000000ff
        /*3c14*/ 	.word	0x00000000
        /*3c18*/ 	.short	0x0101
        /*3c1a*/ 	.byte	0x06
	.zero		1


	//   ....[116]....
        /*3c1c*/ 	.word	0x00015300
        /*3c20*/ 	.word	0x000000ff
        /*3c24*/ 	.word	0x000344e8
        /*3c28*/ 	.short	0x010a
        /*3c2a*/ 	.byte	0x05
	.zero		1


	//   ....[117]....
        /*3c2c*/ 	.word	0x000153d0
        /*3c30*/ 	.word	0x000000ff
        /*3c34*/ 	.word	0x000344c8
        /*3c38*/ 	.short	0x010b
        /*3c3a*/ 	.byte	0x05
	.zero		1


	//   ....[118]....
        /*3c3c*/ 	.word	0x00015410
        /*3c40*/ 	.word	0x000000ff
        /*3c44*/ 	.word	0x00000000
        /*3c48*/ 	.short	0x0101
        /*3c4a*/ 	.byte	0x07
	.zero		1


	//   ....[119]....
        /*3c4c*/ 	.word	0x00015450
        /*3c50*/ 	.word	0x000000ff
        /*3c54*/ 	.word	0x000344f0
        /*3c58*/ 	.short	0x010a
        /*3c5a*/ 	.byte	0x05
	.zero		1


	//   ....[120]....
        /*3c5c*/ 	.word	0x00015510
        /*3c60*/ 	.word	0x000000ff
        /*3c64*/ 	.word	0x000344d0
        /*3c68*/ 	.short	0x010b
        /*3c6a*/ 	.byte	0x05
	.zero		1


	//   ....[121]....
        /*3c6c*/ 	.word	0x00015550
        /*3c70*/ 	.word	0x000000ff
        /*3c74*/ 	.word	0x00000000
        /*3c78*/ 	.short	0x0101
        /*3c7a*/ 	.byte	0x0e
	.zero		1


	//   ....[122]....
        /*3c7c*/ 	.word	0x00015580
        /*3c80*/ 	.word	0x000000ff
        /*3c84*/ 	.word	0x000344f8
        /*3c88*/ 	.short	0x010a
        /*3c8a*/ 	.byte	0x05
	.zero		1


	//   ....[123]....
        /*3c8c*/ 	.word	0x00015650
        /*3c90*/ 	.word	0x000000ff
        /*3c94*/ 	.word	0x000344d8
        /*3c98*/ 	.short	0x010b
        /*3c9a*/ 	.byte	0x05
	.zero		1


	//   ....[124]....
        /*3c9c*/ 	.word	0x00015690
        /*3ca0*/ 	.word	0x000000ff
        /*3ca4*/ 	.word	0x00000000
        /*3ca8*/ 	.short	0x0101
        /*3caa*/ 	.byte	0x0f
	.zero		1


	//   ....[125]....
        /*3cac*/ 	.word	0x000156d0
        /*3cb0*/ 	.word	0x000000ff
        /*3cb4*/ 	.word	0x000344e0
        /*3cb8*/ 	.short	0x010a
        /*3cba*/ 	.byte	0x05
	.zero		1


	//   ....[126]....
        /*3cbc*/ 	.word	0x00015790
        /*3cc0*/ 	.word	0x000000ff
        /*3cc4*/ 	.word	0x000344c0
        /*3cc8*/ 	.short	0x010b
        /*3cca*/ 	.byte	0x05
	.zero		1


	//   ....[127]....
        /*3ccc*/ 	.word	0x000157d0
        /*3cd0*/ 	.word	0x000000ff
        /*3cd4*/ 	.word	0x00000000
        /*3cd8*/ 	.short	0x0101
        /*3cda*/ 	.byte	0x06
	.zero		1


	//   ....[128]....
        /*3cdc*/ 	.word	0x00015800
        /*3ce0*/ 	.word	0x000000ff
        /*3ce4*/ 	.word	0x000344e8
        /*3ce8*/ 	.short	0x010a
        /*3cea*/ 	.byte	0x05
	.zero		1


	//   ....[129]....
        /*3cec*/ 	.word	0x000158d0
        /*3cf0*/ 	.word	0x000000ff
        /*3cf4*/ 	.word	0x000344c8
        /*3cf8*/ 	.short	0x010b
        /*3cfa*/ 	.byte	0x05
	.zero		1


	//   ....[130]....
        /*3cfc*/ 	.word	0x00015910
        /*3d00*/ 	.word	0x000000ff
        /*3d04*/ 	.word	0x00000000
        /*3d08*/ 	.short	0x0101
        /*3d0a*/ 	.byte	0x07
	.zero		1


	//   ....[131]....
        /*3d0c*/ 	.word	0x00015950
        /*3d10*/ 	.word	0x000000ff
        /*3d14*/ 	.word	0x000344f0
        /*3d18*/ 	.short	0x010a
        /*3d1a*/ 	.byte	0x05
	.zero		1


	//   ....[132]....
        /*3d1c*/ 	.word	0x00015a10
        /*3d20*/ 	.word	0x000000ff
        /*3d24*/ 	.word	0x000344d0
        /*3d28*/ 	.short	0x010b
        /*3d2a*/ 	.byte	0x05
	.zero		1


	//   ....[133]....
        /*3d2c*/ 	.word	0x00015a50
        /*3d30*/ 	.word	0x000000ff
        /*3d34*/ 	.word	0x00000000
        /*3d38*/ 	.short	0x0101
        /*3d3a*/ 	.byte	0x0e
	.zero		1


	//   ....[134]....
        /*3d3c*/ 	.word	0x00015a80
        /*3d40*/ 	.word	0x000000ff
        /*3d44*/ 	.word	0x000344f8
        /*3d48*/ 	.short	0x010a
        /*3d4a*/ 	.byte	0x05
	.zero		1


	//   ....[135]....
        /*3d4c*/ 	.word	0x00015b60
        /*3d50*/ 	.word	0x000000ff
        /*3d54*/ 	.word	0x000344d8
        /*3d58*/ 	.short	0x010b
        /*3d5a*/ 	.byte	0x05
	.zero		1


	//   ....[136]....
        /*3d5c*/ 	.word	0x00015bb0
        /*3d60*/ 	.word	0x000000ff
        /*3d64*/ 	.word	0x00000000
        /*3d68*/ 	.short	0x0101
        /*3d6a*/ 	.byte	0x0f
	.zero		1


	//   ....[137]....
        /*3d6c*/ 	.word	0x00016120
        /*3d70*/ 	.word	0x000000ff
        /*3d74*/ 	.word	0x000344e0
        /*3d78*/ 	.short	0x010a
        /*3d7a*/ 	.byte	0x05
	.zero		1


	//   ....[138]....
        /*3d7c*/ 	.word	0x00016160
        /*3d80*/ 	.word	0x000000ff
        /*3d84*/ 	.word	0x000344e8
        /*3d88*/ 	.short	0x010a
        /*3d8a*/ 	.byte	0x05
	.zero		1


	//   ....[139]....
        /*3d8c*/ 	.word	0x000161a0
        /*3d90*/ 	.word	0x000000ff
        /*3d94*/ 	.word	0x000344f0
        /*3d98*/ 	.short	0x010a
        /*3d9a*/ 	.byte	0x05
	.zero		1


	//   ....[140]....
        /*3d9c*/ 	.word	0x00016210
        /*3da0*/ 	.word	0x00000003
        /*3da4*/ 	.word	0x000344f8
        /*3da8*/ 	.short	0x010a
        /*3daa*/ 	.byte	0x3f
	.zero		1


	//   ....[141]....
        /*3dac*/ 	.word	0x00016f40
        /*3db0*/ 	.word	0x00000008
        /*3db4*/ 	.word	0x000344a0
        /*3db8*/ 	.short	0x010a
        /*3dba*/ 	.byte	0x3f
	.zero		1


	//   ....[142]....
        /*3dbc*/ 	.word	0x000171f0
        /*3dc0*/ 	.word	0x000000ff
        /*3dc4*/ 	.word	0x00034508
        /*3dc8*/ 	.short	0x0101
        /*3dca*/ 	.byte	0x11
	.zero		1


	//   ....[143]....
        /*3dcc*/ 	.word	0x000172f0
        /*3dd0*/ 	.word	0x00000003
        /*3dd4*/ 	.word	0x00034400
        /*3dd8*/ 	.short	0x010a
        /*3dda*/ 	.byte	0x3f
	.zero		1


	//   ....[144]....
        /*3ddc*/ 	.word	0x00017430
        /*3de0*/ 	.word	0x00000002
        /*3de4*/ 	.word	0x00000000
        /*3de8*/ 	.short	0x0101
        /*3dea*/ 	.byte	0x3f
	.zero		1


	//   ....[145]....
        /*3dec*/ 	.word	0x00017c90
        /*3df0*/ 	.word	0x00000007
        /*3df4*/ 	.word	0x00000000
        /*3df8*/ 	.short	0x010a
        /*3dfa*/ 	.byte	0x3f
	.zero		1


	//   ....[146]....
        /*3dfc*/ 	.word	0x00017d10
        /*3e00*/ 	.word	0x00000009
        /*3e04*/ 	.word	0x00000000
        /*3e08*/ 	.short	0x010a
        /*3e0a*/ 	.byte	0x3f
	.zero		1


	//   ....[147]....
        /*3e0c*/ 	.word	0x00017da0
        /*3e10*/ 	.word	0x00000006
        /*3e14*/ 	.word	0x00000000
        /*3e18*/ 	.short	0x010a
        /*3e1a*/ 	.byte	0x3f
	.zero		1


	//   ....[148]....
        /*3e1c*/ 	.word	0x00017e30
        /*3e20*/ 	.word	0x00000003
        /*3e24*/ 	.word	0x00000000
        /*3e28*/ 	.short	0x010a
        /*3e2a*/ 	.byte	0x3f
	.zero		1


	//   ....[149]....
        /*3e2c*/ 	.word	0x00019ab0
        /*3e30*/ 	.word	0x0000000c
        /*3e34*/ 	.word	0x00034440
        /*3e38*/ 	.short	0x010a
        /*3e3a*/ 	.byte	0x3f
	.zero		1


	//   ....[150]....
        /*3e3c*/ 	.word	0x00019bd0
        /*3e40*/ 	.word	0x0000000c
        /*3e44*/ 	.word	0x00034400
        /*3e48*/ 	.short	0x0101
        /*3e4a*/ 	.byte	0x3f
	.zero		1


	//   ....[151]....
        /*3e4c*/ 	.word	0x00019ca0
        /*3e50*/ 	.word	0x00000003
        /*3e54*/ 	.word	0x00034440
        /*3e58*/ 	.short	0x010a
        /*3e5a*/ 	.byte	0x3f
	.zero		1


	//   ....[152]....
        /*3e5c*/ 	.word	0x00019d50
        /*3e60*/ 	.word	0x00000003
        /*3e64*/ 	.word	0x00034440
        /*3e68*/ 	.short	0x010a
        /*3e6a*/ 	.byte	0x3f
	.zero		1


	//   ....[153]....
        /*3e6c*/ 	.word	0x00019e00
        /*3e70*/ 	.word	0x00000003
        /*3e74*/ 	.word	0x00034440
        /*3e78*/ 	.short	0x010a
        /*3e7a*/ 	.byte	0x3f
	.zero		1


	//   ....[154]....
        /*3e7c*/ 	.word	0x00019eb0
        /*3e80*/ 	.word	0x00000003
        /*3e84*/ 	.word	0x00034440
        /*3e88*/ 	.short	0x010a
        /*3e8a*/ 	.byte	0x3f
	.zero		1


	//   ....[155]....
        /*3e8c*/ 	.word	0x00019f60
        /*3e90*/ 	.word	0x00000003
        /*3e94*/ 	.word	0x00034440
        /*3e98*/ 	.short	0x010a
        /*3e9a*/ 	.byte	0x3f
	.zero		1


	//   ....[156]....
        /*3e9c*/ 	.word	0x0001a010
        /*3ea0*/ 	.word	0x00000003
        /*3ea4*/ 	.word	0x00034440
        /*3ea8*/ 	.short	0x010a
        /*3eaa*/ 	.byte	0x3f
	.zero		1


	//   ....[157]....
        /*3eac*/ 	.word	0x0001a0c0
        /*3eb0*/ 	.word	0x00000003
        /*3eb4*/ 	.word	0x00034440
        /*3eb8*/ 	.short	0x010a
        /*3eba*/ 	.byte	0x3f
	.zero		1


	//   ....[158]....
        /*3ebc*/ 	.word	0x0001a170
        /*3ec0*/ 	.word	0x00000003
        /*3ec4*/ 	.word	0x00034440
        /*3ec8*/ 	.short	0x010a
        /*3eca*/ 	.byte	0x3f
	.zero		1


	//   ....[159]....
        /*3ecc*/ 	.word	0x0001a1d0
        /*3ed0*/ 	.word	0x0000000d
        /*3ed4*/ 	.word	0x00034400
        /*3ed8*/ 	.short	0x010a
        /*3eda*/ 	.byte	0x3f
	.zero		1


	//   ....[160]....
        /*3edc*/ 	.word	0x0001a240
        /*3ee0*/ 	.word	0x00000000
        /*3ee4*/ 	.word	0x00000000
        /*3ee8*/ 	.short	0x010a
        /*3eea*/ 	.byte	0x3f
	.zero		1


	//   ....[161]....
        /*3eec*/ 	.word	0x0001a2a0
        /*3ef0*/ 	.word	0x00000003
        /*3ef4*/ 	.word	0x00034480
        /*3ef8*/ 	.short	0x010a
        /*3efa*/ 	.byte	0x3f
	.zero		1


	//   ....[162]....
        /*3efc*/ 	.word	0x0001a300
        /*3f00*/ 	.word	0x00000009
        /*3f04*/ 	.word	0x00034480
        /*3f08*/ 	.short	0x010a
        /*3f0a*/ 	.byte	0x3f
	.zero		1


	//   ....[163]....
        /*3f0c*/ 	.word	0x0001a370
        /*3f10*/ 	.word	0x00000002
        /*3f14*/ 	.word	0x00000010
        /*3f18*/ 	.short	0x010a
        /*3f1a*/ 	.byte	0x3f
	.zero		1


	//   ....[164]....
        /*3f1c*/ 	.word	0x0001a430
        /*3f20*/ 	.word	0x00000004
        /*3f24*/ 	.word	0x000344c0
        /*3f28*/ 	.short	0x010a
        /*3f2a*/ 	.byte	0x3f
	.zero		1


	//   ....[165]....
        /*3f2c*/ 	.word	0x0001a490
        /*3f30*/ 	.word	0x0000000c
        /*3f34*/ 	.word	0x000344c8
        /*3f38*/ 	.short	0x010a
        /*3f3a*/ 	.byte	0x3f
	.zero		1


	//   ....[166]....
        /*3f3c*/ 	.word	0x0001a4f0
        /*3f40*/ 	.word	0x0000000c
        /*3f44*/ 	.word	0x000344d0
        /*3f48*/ 	.short	0x010a
        /*3f4a*/ 	.byte	0x3f
	.zero		1


	//   ....[167]....
        /*3f4c*/ 	.word	0x0001a550
        /*3f50*/ 	.word	0x0000000c
        /*3f54*/ 	.word	0x000344d8
        /*3f58*/ 	.short	0x010a
        /*3f5a*/ 	.byte	0x3f
	.zero		1


	//   ....[168]....
        /*3f5c*/ 	.word	0x0001a5b0
        /*3f60*/ 	.word	0x0000000d
        /*3f64*/ 	.word	0x000344c0
        /*3f68*/ 	.short	0x010a
        /*3f6a*/ 	.byte	0x3f
	.zero		1


	//   ....[169]....
        /*3f6c*/ 	.word	0x0001a610
        /*3f70*/ 	.word	0x0000000d
        /*3f74*/ 	.word	0x000344c8
        /*3f78*/ 	.short	0x010a
        /*3f7a*/ 	.byte	0x3f
	.zero		1


	//   ....[170]....
        /*3f7c*/ 	.word	0x0001a670
        /*3f80*/ 	.word	0x0000000d
        /*3f84*/ 	.word	0x000344d0
        /*3f88*/ 	.short	0x010a
        /*3f8a*/ 	.byte	0x3f
	.zero		1


	//   ....[171]....
        /*3f8c*/ 	.word	0x0001a6d0
        /*3f90*/ 	.word	0x0000000d
        /*3f94*/ 	.word	0x000344d8
        /*3f98*/ 	.short	0x010a
        /*3f9a*/ 	.byte	0x3f
	.zero		1


	//   ....[172]....
        /*3f9c*/ 	.word	0x0001a730
        /*3fa0*/ 	.word	0x0000000c
        /*3fa4*/ 	.word	0x000344c0
        /*3fa8*/ 	.short	0x010a
        /*3faa*/ 	.byte	0x3f
	.zero		1


	//   ....[173]....
        /*3fac*/ 	.word	0x0001a790
        /*3fb0*/ 	.word	0x0000000c
        /*3fb4*/ 	.word	0x000344c8
        /*3fb8*/ 	.short	0x010a
        /*3fba*/ 	.byte	0x3f
	.zero		1


	//   ....[174]....
        /*3fbc*/ 	.word	0x0001a7f0
        /*3fc0*/ 	.word	0x0000000c
        /*3fc4*/ 	.word	0x000344d0
        /*3fc8*/ 	.short	0x010a
        /*3fca*/ 	.byte	0x3f
	.zero		1


	//   ....[175]....
        /*3fcc*/ 	.word	0x0001a850
        /*3fd0*/ 	.word	0x0000000c
        /*3fd4*/ 	.word	0x000344d8
        /*3fd8*/ 	.short	0x010a
        /*3fda*/ 	.byte	0x3f
	.zero		1


	//   ....[176]....
        /*3fdc*/ 	.word	0x0001a8b0
        /*3fe0*/ 	.word	0x0000000d
        /*3fe4*/ 	.word	0x000344c0
        /*3fe8*/ 	.short	0x010a
        /*3fea*/ 	.byte	0x3f
	.zero		1


	//   ....[177]....
        /*3fec*/ 	.word	0x0001a910
        /*3ff0*/ 	.word	0x0000000d
        /*3ff4*/ 	.word	0x000344c8
        /*3ff8*/ 	.short	0x010a
        /*3ffa*/ 	.byte	0x3f
	.zero		1


	//   ....[178]....
        /*3ffc*/ 	.word	0x0001a970
        /*4000*/ 	.word	0x0000000d
        /*4004*/ 	.word	0x000344d0
        /*4008*/ 	.short	0x010a
        /*400a*/ 	.byte	0x3f
	.zero		1


	//   ....[179]....
        /*400c*/ 	.word	0x0001a9d0
        /*4010*/ 	.word	0x0000000d
        /*4014*/ 	.word	0x000344d8
        /*4018*/ 	.short	0x010a
        /*401a*/ 	.byte	0x3f
	.zero		1


	//   ....[180]....
        /*401c*/ 	.word	0x0001aa30
        /*4020*/ 	.word	0x00000003
        /*4024*/ 	.word	0x00034400
        /*4028*/ 	.short	0x010a
        /*402a*/ 	.byte	0x3f
	.zero		1


	//   ....[181]....
        /*402c*/ 	.word	0x0001aa90
        /*4030*/ 	.word	0x00000003
        /*4034*/ 	.word	0x00034400
        /*4038*/ 	.short	0x010a
        /*403a*/ 	.byte	0x3f
	.zero		1


	//   ....[182]....
        /*403c*/ 	.word	0x0001aaf0
        /*4040*/ 	.word	0x00000003
        /*4044*/ 	.word	0x00034508
        /*4048*/ 	.short	0x010a
        /*404a*/ 	.byte	0x3f
	.zero		1


	//   ....[183]....
        /*404c*/ 	.word	0x0001ab50
        /*4050*/ 	.word	0x00000006
        /*4054*/ 	.word	0x00034400
        /*4058*/ 	.short	0x010a
        /*405a*/ 	.byte	0x3f
	.zero		1


	//   ....[184]....
        /*405c*/ 	.word	0x0001abb0
        /*4060*/ 	.word	0x00000003
        /*4064*/ 	.word	0x000344e0
        /*4068*/ 	.short	0x010a
        /*406a*/ 	.byte	0x3f
	.zero		1


	//   ....[185]....
        /*406c*/ 	.word	0x0001ac10
        /*4070*/ 	.word	0x00000003
        /*4074*/ 	.word	0x000344e8
        /*4078*/ 	.short	0x010a
        /*407a*/ 	.byte	0x3f
	.zero		1


	//   ....[186]....
        /*407c*/ 	.word	0x0001ac70
        /*4080*/ 	.word	0x00000003
        /*4084*/ 	.word	0x000344f0
        /*4088*/ 	.short	0x010a
        /*408a*/ 	.byte	0x3f
	.zero		1


	//   ....[187]....
        /*408c*/ 	.word	0x0001acd0
        /*4090*/ 	.word	0x00000003
        /*4094*/ 	.word	0x000344f8
        /*4098*/ 	.short	0x010a
        /*409a*/ 	.byte	0x3f
	.zero		1


	//   ....[188]....
        /*409c*/ 	.word	0x0001ad30
        /*40a0*/ 	.word	0x00000003
        /*40a4*/ 	.word	0x000344e0
        /*40a8*/ 	.short	0x010a
        /*40aa*/ 	.byte	0x3f
	.zero		1


	//   ....[189]....
        /*40ac*/ 	.word	0x0001ad90
        /*40b0*/ 	.word	0x00000003
        /*40b4*/ 	.word	0x000344e8
        /*40b8*/ 	.short	0x010a
        /*40ba*/ 	.byte	0x3f
	.zero		1


	//   ....[190]....
        /*40bc*/ 	.word	0x0001adf0
        /*40c0*/ 	.word	0x00000003
        /*40c4*/ 	.word	0x000344f0
        /*40c8*/ 	.short	0x010a
        /*40ca*/ 	.byte	0x3f
	.zero		1


	//   ....[191]....
        /*40cc*/ 	.word	0x0001ae50
        /*40d0*/ 	.word	0x00000003
        /*40d4*/ 	.word	0x000344f8
        /*40d8*/ 	.short	0x010a
        /*40da*/ 	.byte	0x3f
	.zero		1


	//   ....[192]....
        /*40dc*/ 	.word	0x0001aeb0
        /*40e0*/ 	.word	0x00000003
        /*40e4*/ 	.word	0x000344e0
        /*40e8*/ 	.short	0x010a
        /*40ea*/ 	.byte	0x3f
	.zero		1


	//   ....[193]....
        /*40ec*/ 	.word	0x0001af10
        /*40f0*/ 	.word	0x00000003
        /*40f4*/ 	.word	0x000344e8
        /*40f8*/ 	.short	0x010a
        /*40fa*/ 	.byte	0x3f
	.zero		1


	//   ....[194]....
        /*40fc*/ 	.word	0x0001af70
        /*4100*/ 	.word	0x00000003
        /*4104*/ 	.word	0x000344f0
        /*4108*/ 	.short	0x010a
        /*410a*/ 	.byte	0x3f
	.zero		1


	//   ....[195]....
        /*410c*/ 	.word	0x0001afd0
        /*4110*/ 	.word	0x00000003
        /*4114*/ 	.word	0x000344f8
        /*4118*/ 	.short	0x010a
        /*411a*/ 	.byte	0x3f
	.zero		1


	//   ....[196]....
        /*411c*/ 	.word	0x0001b030
        /*4120*/ 	.word	0x00000003
        /*4124*/ 	.word	0x000344e0
        /*4128*/ 	.short	0x010a
        /*412a*/ 	.byte	0x3f
	.zero		1


	//   ....[197]....
        /*412c*/ 	.word	0x0001b090
        /*4130*/ 	.word	0x00000003
        /*4134*/ 	.word	0x000344e8
        /*4138*/ 	.short	0x010a
        /*413a*/ 	.byte	0x3f
	.zero		1


	//   ....[198]....
        /*413c*/ 	.word	0x0001b0f0
        /*4140*/ 	.word	0x00000003
        /*4144*/ 	.word	0x000344f0
        /*4148*/ 	.short	0x010a
        /*414a*/ 	.byte	0x3f
	.zero		1


	//   ....[199]....
        /*414c*/ 	.word	0x0001b150
        /*4150*/ 	.word	0x00000003
        /*4154*/ 	.word	0x000344f8
        /*4158*/ 	.short	0x010a
        /*415a*/ 	.byte	0x3f
	.zero		1


	//   ....[200]....
        /*415c*/ 	.word	0x0001b1b0
        /*4160*/ 	.word	0x00000003
        /*4164*/ 	.word	0x000344e0
        /*4168*/ 	.short	0x010a
        /*416a*/ 	.byte	0x3f
	.zero		1


	//   ....[201]....
        /*416c*/ 	.word	0x0001b210
        /*4170*/ 	.word	0x00000003
        /*4174*/ 	.word	0x000344e8
        /*4178*/ 	.short	0x010a
        /*417a*/ 	.byte	0x3f
	.zero		1


	//   ....[202]....
        /*417c*/ 	.word	0x0001b270
        /*4180*/ 	.word	0x00000003
        /*4184*/ 	.word	0x000344f0
        /*4188*/ 	.short	0x010a
        /*418a*/ 	.byte	0x3f
	.zero		1


	//   ....[203]....
        /*418c*/ 	.word	0x0001b340
        /*4190*/ 	.word	0x00000008
        /*4194*/ 	.word	0x000344a0
        /*4198*/ 	.short	0x010a
        /*419a*/ 	.byte	0x3f
	.zero		1


	//   ....[204]....
        /*419c*/ 	.word	0x0001b390
        /*41a0*/ 	.word	0x00000003
        /*41a4*/ 	.word	0x00034400
        /*41a8*/ 	.short	0x010a
        /*41aa*/ 	.byte	0x3f
	.zero		1


	//   ....[205]....
        /*41ac*/ 	.word	0x0001b5a0
        /*41b0*/ 	.word	0x00000007
        /*41b4*/ 	.word	0x00000000
        /*41b8*/ 	.short	0x010a
        /*41ba*/ 	.byte	0x3f
	.zero		1


	//   ....[206]....
        /*41bc*/ 	.word	0x0001b5f0
        /*41c0*/ 	.word	0x00000009
        /*41c4*/ 	.word	0x00000000
        /*41c8*/ 	.short	0x010a
        /*41ca*/ 	.byte	0x3f
	.zero		1


	//   ....[207]....
        /*41cc*/ 	.word	0x0001b640
        /*41d0*/ 	.word	0x00000006
        /*41d4*/ 	.word	0x00000000
        /*41d8*/ 	.short	0x010a
        /*41da*/ 	.byte	0x3f
	.zero		1


	//   ....[208]....
        /*41dc*/ 	.word	0x0001b690
        /*41e0*/ 	.word	0x0000000c
        /*41e4*/ 	.word	0x00034440
        /*41e8*/ 	.short	0x010a
        /*41ea*/ 	.byte	0x3f
	.zero		1


	//   ....[209]....
        /*41ec*/ 	.word	0x0001b6e0
        /*41f0*/ 	.word	0x00000003
        /*41f4*/ 	.word	0x00034440
        /*41f8*/ 	.short	0x010a
        /*41fa*/ 	.byte	0x3f
	.zero		1


	//   ....[210]....
        /*41fc*/ 	.word	0x0001b730
        /*4200*/ 	.word	0x00000003
        /*4204*/ 	.word	0x00034440
        /*4208*/ 	.short	0x010a
        /*420a*/ 	.byte	0x3f
	.zero		1


	//   ....[211]....
        /*420c*/ 	.word	0x0001b780
        /*4210*/ 	.word	0x00000003
        /*4214*/ 	.word	0x00034440
        /*4218*/ 	.short	0x010a
        /*421a*/ 	.byte	0x3f
	.zero		1


	//   ....[212]....
        /*421c*/ 	.word	0x0001b7d0
        /*4220*/ 	.word	0x00000003
        /*4224*/ 	.word	0x00034440
        /*4228*/ 	.short	0x010a
        /*422a*/ 	.byte	0x3f
	.zero		1


	//   ....[213]....
        /*422c*/ 	.word	0x0001b820
        /*4230*/ 	.word	0x00000003
        /*4234*/ 	.word	0x00034440
        /*4238*/ 	.short	0x010a
        /*423a*/ 	.byte	0x3f
	.zero		1


	//   ....[214]....
        /*423c*/ 	.word	0x0001b870
        /*4240*/ 	.word	0x00000003
        /*4244*/ 	.word	0x00034440
        /*4248*/ 	.short	0x010a
        /*424a*/ 	.byte	0x3f
	.zero		1


	//   ....[215]....
        /*424c*/ 	.word	0x0001b8c0
        /*4250*/ 	.word	0x00000003
        /*4254*/ 	.word	0x00034440
        /*4258*/ 	.short	0x010a
        /*425a*/ 	.byte	0x3f
	.zero		1


	//----- nvinfo : EIATTR_NUM_MBARRIERS
	.align		4
.L_39:
        /*425c*/ 	.byte	0x03, 0x38
        /*425e*/ 	.short	0x0026


	//----- nvinfo : EIATTR_EXIT_INSTR_OFFSETS
	.align		4
        /*4260*/ 	.byte	0x04, 0x1c
        /*4262*/ 	.short	(.L_41 - .L_40)


	//   ....[0]....
.L_40:
        /*4264*/ 	.word	0x00002fc0


	//   ....[1]....
        /*4268*/ 	.word	0x000031f0


	//   ....[2]....
        /*426c*/ 	.word	0x00003360


	//   ....[3]....
        /*4270*/ 	.word	0x00013b50


	//   ....[4]....
        /*4274*/ 	.word	0x00013bf0


	//   ....[5]....
        /*4278*/ 	.word	0x00016260


	//   ....[6]....
        /*427c*/ 	.word	0x00017e80


	//   ....[7]....
        /*4280*/ 	.word	0x0001a1a0


	//----- nvinfo : EIATTR_MAX_THREADS
	.align		4
.L_41:
        /*4284*/ 	.byte	0x04, 0x05
        /*4286*/ 	.short	(.L_43 - .L_42)
.L_42:
        /*4288*/ 	.word	0x00000180
        /*428c*/ 	.word	0x00000001
        /*4290*/ 	.word	0x00000001


	//----- nvinfo : EIATTR_CRS_STACK_SIZE
	.align		4
.L_43:
        /*4294*/ 	.byte	0x04, 0x1e
        /*4296*/ 	.short	(.L_45 - .L_44)
.L_44:
        /*4298*/ 	.word	0x00000000


	//----- nvinfo : EIATTR_CBANK_PARAM_SIZE
	.align		4
.L_45:
        /*429c*/ 	.byte	0x03, 0x19
        /*429e*/ 	.short	0x0770


	//----- nvinfo : EIATTR_PARAM_CBANK
	.align		4
        /*42a0*/ 	.byte	0x04, 0x0a
        /*42a2*/ 	.short	(.L_47 - .L_46)
	.align		4
.L_46:
        /*42a4*/ 	.word	index@(.nv.constant0._ZN7cutlass13device_kernelINS_4gemm6kernel13GemmUniversalINS1_17GroupProblemShapeIN4cute5tupleIJiiiEEEEENS1_10collective13CollectiveMmaINS1_39MainloopSm90ArrayTmaGmmaWarpSpecializedILi4ENS6_IJNS5_1CILi2EEENSC_ILi1EEESE_EEENS1_40KernelPtrArrayTmaWarpSpecializedPingpongEEENS6_IJNSC_ILi128EEENSC_ILi256EEENSC_ILi64EEEEEENS_6half_tEPNS6_IJlSE_NSC_ILi0EEEEEESM_SP_NS5_8TiledMMAINS5_8MMA_AtomIJNS5_4SM904GMMA26MMA_64x256x16_F32F16F16_SSILNST_5MajorE0ELSV_0ELNST_7ScaleInE1ELSW_1EEEEEENS5_6LayoutINS6_IJSE_SE_SE_EEENS6_IJSN_SN_SN_EEEEENS6_IJNS5_10UnderscoreES13_S13_EEEEENS5_13SM90_TMA_LOADENS5_14ComposedLayoutINS5_7SwizzleILi3ELi4ELi3EEENS5_18smem_ptr_flag_bitsILi16EEENSZ_INS6_IJNSC_ILi8EEESK_EEENS6_IJSK_SE_EEEEEEEvNS5_8identityENS5_23SM90_TMA_LOAD_MULTICASTES1G_vS1H_EENS_8epilogue10collective18CollectiveEpilogueINS1K_30Sm90PtrArrayTmaWarpSpecializedILi4ELi2ELi16ELb1ELb0ELi2EEEJSL_NS6_IJSK_NSC_ILi32EEEEEESM_PNS6_IJSE_lSN_EEESM_S1S_NS1K_6fusion15FusionCallbacksIS1O_NS1T_17LinearCombinationISM_fSM_fLNS_15FloatRoundStyleE2EEESL_S1Q_JEEES16_NS17_IS19_S1B_NSZ_INS6_IJSK_S1C_EEENS6_IJSE_SK_EEEEEEENS5_17SM75_U16x8_LDSM_TENS5_14SM90_TMA_STOREES22_NS5_17SM90_U16x8_STSM_TENS5_9Copy_AtomIJNS5_17SM90_U32x4_STSM_NESM_EEEvEEEvvEEEEvNT_6ParamsE)
        /*42a8*/ 	.short	0x0210
        /*42aa*/ 	.short	0x0770


	//----- nvinfo : EIATTR_SW_WAR
	.align		4
.L_47:
        /*42ac*/ 	.byte	0x04, 0x36
        /*42ae*/ 	.short	(.L_49 - .L_48)
.L_48:
        /*42b0*/ 	.word	0x00000008
.L_49:


//--------------------- .nv.callgraph             --------------------------
	.section	.nv.callgraph,"",@"SHT_CUDA_CALLGRAPH"
	.align	4
	.sectionentsize	8
	.align		4
        /*0000*/ 	.word	0x00000000
	.align		4
        /*0004*/ 	.word	0xffffffff
	.align		4
        /*0008*/ 	.word	index@(_ZN7cutlass13device_kernelINS_4gemm6kernel13GemmUniversalINS1_17GroupProblemShapeIN4cute5tupleIJiiiEEEEENS1_10collective13CollectiveMmaINS1_39MainloopSm90ArrayTmaGmmaWarpSpecializedILi4ENS6_IJNS5_1CILi2EEENSC_ILi1EEESE_EEENS1_40KernelPtrArrayTmaWarpSpecializedPingpongEEENS6_IJNSC_ILi128EEENSC_ILi256EEENSC_ILi64EEEEEENS_6half_tEPNS6_IJlSE_NSC_ILi0EEEEEESM_SP_NS5_8TiledMMAINS5_8MMA_AtomIJNS5_4SM904GMMA26MMA_64x256x16_F32F16F16_SSILNST_5MajorE0ELSV_0ELNST_7ScaleInE1ELSW_1EEEEEENS5_6LayoutINS6_IJSE_SE_SE_EEENS6_IJSN_SN_SN_EEEEENS6_IJNS5_10UnderscoreES13_S13_EEEEENS5_13SM90_TMA_LOADENS5_14ComposedLayoutINS5_7SwizzleILi3ELi4ELi3EEENS5_18smem_ptr_flag_bitsILi16EEENSZ_INS6_IJNSC_ILi8EEESK_EEENS6_IJSK_SE_EEEEEEEvNS5_8identityENS5_23SM90_TMA_LOAD_MULTICASTES1G_vS1H_EENS_8epilogue10collective18CollectiveEpilogueINS1K_30Sm90PtrArrayTmaWarpSpecializedILi4ELi2ELi16ELb1ELb0ELi2EEEJSL_NS6_IJSK_NSC_ILi32EEEEEESM_PNS6_IJSE_lSN_EEESM_S1S_NS1K_6fusion15FusionCallbacksIS1O_NS1T_17LinearCombinationISM_fSM_fLNS_15FloatRoundStyleE2EEESL_S1Q_JEEES16_NS17_IS19_S1B_NSZ_INS6_IJSK_S1C_EEENS6_IJSE_SK_EEEEEEENS5_17SM75_U16x8_LDSM_TENS5_14SM90_TMA_STOREES22_NS5_17SM90_U16x8_STSM_TENS5_9Copy_AtomIJNS5_17SM90_U32x4_STSM_NESM_EEEvEEEvvEEEEvNT_6ParamsE)
	.align		4
        /*000c*/ 	.word	index@(__assertfail)
	.align		4
        /*0010*/ 	.word	0x00000000
	.align		4
        /*0014*/ 	.word	0xfffffffe
	.align		4
        /*0018*/ 	.word	0x00000000
	.align		4
        /*001c*/ 	.word	0xfffffffd
	.align		4
        /*0020*/ 	.word	0x00000000
	.align		4
        /*0024*/ 	.word	0xfffffffc


//--------------------- .nv.constant4             --------------------------
	.section	.nv.constant4,"a",@progbits
	.align	8
	.align		8
.nv.constant4:
        /*0000*/ 	.dword	__assertfail
	.align		8
        /*0008*/ 	.dword	__unnamed_1
	.align		8
        /*0010*/ 	.dword	_ZN39_INTERNAL_bd7dfa77_4_k_cu_e61f317c_36134cuda3std3__45__cpo5beginE
	.align		8
        /*0018*/ 	.dword	_ZN39_INTERNAL_bd7dfa77_4_k_cu_e61f317c_36134cuda3std3__45__cpo3endE
	.align		8
        /*0020*/ 	.dword	_ZN39_INTERNAL_bd7dfa77_4_k_cu_e61f317c_36134cuda3std3__45__cpo6cbeginE
	.align		8
        /*0028*/ 	.dword	_ZN39_INTERNAL_bd7dfa77_4_k_cu_e61f317c_36134cuda3std3__45__cpo4cendE
	.align		8
        /*0030*/ 	.dword	_ZN39_INTERNAL_bd7dfa77_4_k_cu_e61f317c_36134cuda3std3__441_GLOBAL__N__bd7dfa77_4_k_cu_e61f317c_36136ignoreE
	.align		8
        /*0038*/ 	.dword	_ZN39_INTERNAL_bd7dfa77_4_k_cu_e61f317c_36134cuda3std3__419piecewise_constructE
	.align		8
        /*0040*/ 	.dword	_ZN39_INTERNAL_bd7dfa77_4_k_cu_e61f317c_36134cuda3std3__48in_placeE
	.align		8
        /*0048*/ 	.dword	_ZN39_INTERNAL_bd7dfa77_4_k_cu_e61f317c_36134cuda3std6ranges3__45__cpo4swapE
	.align		8
        /*0050*/ 	.dword	_ZN39_INTERNAL_bd7dfa77_4_k_cu_e61f317c_36134cuda3std6ranges3__45__cpo9iter_moveE
	.align		8
        /*0058*/ 	.dword	_ZN39_INTERNAL_bd7dfa77_4_k_cu_e61f317c_36134cute7productE
	.align		8
        /*0060*/ 	.dword	_ZN39_INTERNAL_bd7dfa77_4_k_cu_e61f317c_36134cute1_E
	.align		8
        /*0068*/ 	.dword	$str$24
	.align		8
        /*0070*/ 	.dword	$str$25


//--------------------- .text._ZN7cutlass13device_kernelINS_4gemm6kernel13GemmUniversalINS1_17GroupProblemShapeIN4cute5tupleIJiiiEEEEENS1_10collective13CollectiveMmaINS1_39MainloopSm90ArrayTmaGmmaWarpSpecializedILi4ENS6_IJNS5_1CILi2EEENSC_ILi1EEESE_EEENS1_40KernelPtrArrayTmaWarpSpecializedPingpongEEENS6_IJNSC_ILi128EEENSC_ILi256EEENSC_ILi64EEEEEENS_6half_tEPNS6_IJlSE_NSC_ILi0EEEEEESM_SP_NS5_8TiledMMAINS5_8MMA_AtomIJNS5_4SM904GMMA26MMA_64x256x16_F32F16F16_SSILNST_5MajorE0ELSV_0ELNST_7ScaleInE1ELSW_1EEEEEENS5_6LayoutINS6_IJSE_SE_SE_EEENS6_IJSN_SN_SN_EEEEENS6_IJNS5_10UnderscoreES13_S13_EEEEENS5_13SM90_TMA_LOADENS5_14ComposedLayoutINS5_7SwizzleILi3ELi4ELi3EEENS5_18smem_ptr_flag_bitsILi16EEENSZ_INS6_IJNSC_ILi8EEESK_EEENS6_IJSK_SE_EEEEEEEvNS5_8identityENS5_23SM90_TMA_LOAD_MULTICASTES1G_vS1H_EENS_8epilogue10collective18CollectiveEpilogueINS1K_30Sm90PtrArrayTmaWarpSpecializedILi4ELi2ELi16ELb1ELb0ELi2EEEJSL_NS6_IJSK_NSC_ILi32EEEEEESM_PNS6_IJSE_lSN_EEESM_S1S_NS1K_6fusion15FusionCallbacksIS1O_NS1T_17LinearCombinationISM_fSM_fLNS_15FloatRoundStyleE2EEESL_S1Q_JEEES16_NS17_IS19_S1B_NSZ_INS6_IJSK_S1C_EEENS6_IJSE_SK_EEEEEEENS5_17SM75_U16x8_LDSM_TENS5_14SM90_TMA_STOREES22_NS5_17SM90_U16x8_STSM_TENS5_9Copy_AtomIJNS5_17SM90_U32x4_STSM_NESM_EEEvEEEvvEEEEvNT_6ParamsE --------------------------
	.section	.text._ZN7cutlass13device_kernelINS_4gemm6kernel13GemmUniversalINS1_17GroupProblemShapeIN4cute5tupleIJiiiEEEEENS1_10collective13CollectiveMmaINS1_39MainloopSm90ArrayTmaGmmaWarpSpecializedILi4ENS6_IJNS5_1CILi2EEENSC_ILi1EEESE_EEENS1_40KernelPtrArrayTmaWarpSpecializedPingpongEEENS6_IJNSC_ILi128EEENSC_ILi256EEENSC_ILi64EEEEEENS_6half_tEPNS6_IJlSE_NSC_ILi0EEEEEESM_SP_NS5_8TiledMMAINS5_8MMA_AtomIJNS5_4SM904GMMA26MMA_64x256x16_F32F16F16_SSILNST_5MajorE0ELSV_0ELNST_7ScaleInE1ELSW_1EEEEEENS5_6LayoutINS6_IJSE_SE_SE_EEENS6_IJSN_SN_SN_EEEEENS6_IJNS5_10UnderscoreES13_S13_EEEEENS5_13SM90_TMA_LOADENS5_14ComposedLayoutINS5_7SwizzleILi3ELi4ELi3EEENS5_18smem_ptr_flag_bitsILi16EEENSZ_INS6_IJNSC_ILi8EEESK_EEENS6_IJSK_SE_EEEEEEEvNS5_8identityENS5_23SM90_TMA_LOAD_MULTICASTES1G_vS1H_EENS_8epilogue10collective18CollectiveEpilogueINS1K_30Sm90PtrArrayTmaWarpSpecializedILi4ELi2ELi16ELb1ELb0ELi2EEEJSL_NS6_IJSK_NSC_ILi32EEEEEESM_PNS6_IJSE_lSN_EEESM_S1S_NS1K_6fusion15FusionCallbacksIS1O_NS1T_17LinearCombinationISM_fSM_fLNS_15FloatRoundStyleE2EEESL_S1Q_JEEES16_NS17_IS19_S1B_NSZ_INS6_IJSK_S1C_EEENS6_IJSE_SK_EEEEEEENS5_17SM75_U16x8_LDSM_TENS5_14SM90_TMA_STOREES22_NS5_17SM90_U16x8_STSM_TENS5_9Copy_AtomIJNS5_17SM90_U32x4_STSM_NESM_EEEvEEEvvEEEEvNT_6ParamsE,"ax",@progbits
	.align	128
.text._ZN7cutlass13device_kernelINS_4gemm6kernel13GemmUniversalINS1_17GroupProblemShapeIN4cute5tupleIJiiiEEEEENS1_10collective13CollectiveMmaINS1_39MainloopSm90ArrayTmaGmmaWarpSpecializedILi4ENS6_IJNS5_1CILi2EEENSC_ILi1EEESE_EEENS1_40KernelPtrArrayTmaWarpSpecializedPingpongEEENS6_IJNSC_ILi128EEENSC_ILi256EEENSC_ILi64EEEEEENS_6half_tEPNS6_IJlSE_NSC_ILi0EEEEEESM_SP_NS5_8TiledMMAINS5_8MMA_AtomIJNS5_4SM904GMMA26MMA_64x256x16_F32F16F16_SSILNST_5MajorE0ELSV_0ELNST_7ScaleInE1ELSW_1EEEEEENS5_6LayoutINS6_IJSE_SE_SE_EEENS6_IJSN_SN_SN_EEEEENS6_IJNS5_10UnderscoreES13_S13_EEEEENS5_13SM90_TMA_LOADENS5_14ComposedLayoutINS5_7SwizzleILi3ELi4ELi3EEENS5_18smem_ptr_flag_bitsILi16EEENSZ_INS6_IJNSC_ILi8EEESK_EEENS6_IJSK_SE_EEEEEEEvNS5_8identityENS5_23SM90_TMA_LOAD_MULTICASTES1G_vS1H_EENS_8epilogue10collective18CollectiveEpilogueINS1K_30Sm90PtrArrayTmaWarpSpecializedILi4ELi2ELi16ELb1ELb0ELi2EEEJSL_NS6_IJSK_NSC_ILi32EEEEEESM_PNS6_IJSE_lSN_EEESM_S1S_NS1K_6fusion15FusionCallbacksIS1O_NS1T_17LinearCombinationISM_fSM_fLNS_15FloatRoundStyleE2EEESL_S1Q_JEEES16_NS17_IS19_S1B_NSZ_INS6_IJSK_S1C_EEENS6_IJSE_SK_EEEEEEENS5_17SM75_U16x8_LDSM_TENS5_14SM90_TMA_STOREES22_NS5_17SM90_U16x8_STSM_TENS5_9Copy_AtomIJNS5_17SM90_U32x4_STSM_NESM_EEEvEEEvvEEEEvNT_6ParamsE:
        .type           _ZN7cutlass13device_kernelINS_4gemm6kernel13GemmUniversalINS1_17GroupProblemShapeIN4cute5tupleIJiiiEEEEENS1_10collective13CollectiveMmaINS1_39MainloopSm90ArrayTmaGmmaWarpSpecializedILi4ENS6_IJNS5_1CILi2EEENSC_ILi1EEESE_EEENS1_40KernelPtrArrayTmaWarpSpecializedPingpongEEENS6_IJNSC_ILi128EEENSC_ILi256EEENSC_ILi64EEEEEENS_6half_tEPNS6_IJlSE_NSC_ILi0EEEEEESM_SP_NS5_8TiledMMAINS5_8MMA_AtomIJNS5_4SM904GMMA26MMA_64x256x16_F32F16F16_SSILNST_5MajorE0ELSV_0ELNST_7ScaleInE1ELSW_1EEEEEENS5_6LayoutINS6_IJSE_SE_SE_EEENS6_IJSN_SN_SN_EEEEENS6_IJNS5_10UnderscoreES13_S13_EEEEENS5_13SM90_TMA_LOADENS5_14ComposedLayoutINS5_7SwizzleILi3ELi4ELi3EEENS5_18smem_ptr_flag_bitsILi16EEENSZ_INS6_IJNSC_ILi8EEESK_EEENS6_IJSK_SE_EEEEEEEvNS5_8identityENS5_23SM90_TMA_LOAD_MULTICASTES1G_vS1H_EENS_8epilogue10collective18CollectiveEpilogueINS1K_30Sm90PtrArrayTmaWarpSpecializedILi4ELi2ELi16ELb1ELb0ELi2EEEJSL_NS6_IJSK_NSC_ILi32EEEEEESM_PNS6_IJSE_lSN_EEESM_S1S_NS1K_6fusion15FusionCallbacksIS1O_NS1T_17LinearCombinationISM_fSM_fLNS_15FloatRoundStyleE2EEESL_S1Q_JEEES16_NS17_IS19_S1B_NSZ_INS6_IJSK_S1C_EEENS6_IJSE_SK_EEEEEEENS5_17SM75_U16x8_LDSM_TENS5_14SM90_TMA_STOREES22_NS5_17SM90_U16x8_STSM_TENS5_9Copy_AtomIJNS5_17SM90_U32x4_STSM_NESM_EEEvEEEvvEEEEvNT_6ParamsE,@function
        .size           _ZN7cutlass13device_kernelINS_4gemm6kernel13GemmUniversalINS1_17GroupProblemShapeIN4cute5tupleIJiiiEEEEENS1_10collective13CollectiveMmaINS1_39MainloopSm90ArrayTmaGmmaWarpSpecializedILi4ENS6_IJNS5_1CILi2EEENSC_ILi1EEESE_EEENS1_40KernelPtrArrayTmaWarpSpecializedPingpongEEENS6_IJNSC_ILi128EEENSC_ILi256EEENSC_ILi64EEEEEENS_6half_tEPNS6_IJlSE_NSC_ILi0EEEEEESM_SP_NS5_8TiledMMAINS5_8MMA_AtomIJNS5_4SM904GMMA26MMA_64x256x16_F32F16F16_SSILNST_5MajorE0ELSV_0ELNST_7ScaleInE1ELSW_1EEEEEENS5_6LayoutINS6_IJSE_SE_SE_EEENS6_IJSN_SN_SN_EEEEENS6_IJNS5_10UnderscoreES13_S13_EEEEENS5_13SM90_TMA_LOADENS5_14ComposedLayoutINS5_7SwizzleILi3ELi4ELi3EEENS5_18smem_ptr_flag_bitsILi16EEENSZ_INS6_IJNSC_ILi8EEESK_EEENS6_IJSK_SE_EEEEEEEvNS5_8identityENS5_23SM90_TMA_LOAD_MULTICASTES1G_vS1H_EENS_8epilogue10collective18CollectiveEpilogueINS1K_30Sm90PtrArrayTmaWarpSpecializedILi4ELi2ELi16ELb1ELb0ELi2EEEJSL_NS6_IJSK_NSC_ILi32EEEEEESM_PNS6_IJSE_lSN_EEESM_S1S_NS1K_6fusion15FusionCallbacksIS1O_NS1T_17LinearCombinationISM_fSM_fLNS_15FloatRoundStyleE2EEESL_S1Q_JEEES16_NS17_IS19_S1B_NSZ_INS6_IJSK_S1C_EEENS6_IJSE_SK_EEEEEEENS5_17SM75_U16x8_LDSM_TENS5_14SM90_TMA_STOREES22_NS5_17SM90_U16x8_STSM_TENS5_9Copy_AtomIJNS5_17SM90_U32x4_STSM_NESM_EEEvEEEvvEEEEvNT_6ParamsE,(.L_x_432 - _ZN7cutlass13device_kernelINS_4gemm6kernel13GemmUniversalINS1_17GroupProblemShapeIN4cute5tupleIJiiiEEEEENS1_10collective13CollectiveMmaINS1_39MainloopSm90ArrayTmaGmmaWarpSpecializedILi4ENS6_IJNS5_1CILi2EEENSC_ILi1EEESE_EEENS1_40KernelPtrArrayTmaWarpSpecializedPingpongEEENS6_IJNSC_ILi128EEENSC_ILi256EEENSC_ILi64EEEEEENS_6half_tEPNS6_IJlSE_NSC_ILi0EEEEEESM_SP_NS5_8TiledMMAINS5_8MMA_AtomIJNS5_4SM904GMMA26MMA_64x256x16_F32F16F16_SSILNST_5MajorE0ELSV_0ELNST_7ScaleInE1ELSW_1EEEEEENS5_6LayoutINS6_IJSE_SE_SE_EEENS6_IJSN_SN_SN_EEEEENS6_IJNS5_10UnderscoreES13_S13_EEEEENS5_13SM90_TMA_LOADENS5_14ComposedLayoutINS5_7SwizzleILi3ELi4ELi3EEENS5_18smem_ptr_flag_bitsILi16EEENSZ_INS6_IJNSC_ILi8EEESK_EEENS6_IJSK_SE_EEEEEEEvNS5_8identityENS5_23SM90_TMA_LOAD_MULTICASTES1G_vS1H_EENS_8epilogue10collective18CollectiveEpilogueINS1K_30Sm90PtrArrayTmaWarpSpecializedILi4ELi2ELi16ELb1ELb0ELi2EEEJSL_NS6_IJSK_NSC_ILi32EEEEEESM_PNS6_IJSE_lSN_EEESM_S1S_NS1K_6fusion15FusionCallbacksIS1O_NS1T_17LinearCombinationISM_fSM_fLNS_15FloatRoundStyleE2EEESL_S1Q_JEEES16_NS17_IS19_S1B_NSZ_INS6_IJSK_S1C_EEENS6_IJSE_SK_EEEEEEENS5_17SM75_U16x8_LDSM_TENS5_14SM90_TMA_STOREES22_NS5_17SM90_U16x8_STSM_TENS5_9Copy_AtomIJNS5_17SM90_U32x4_STSM_NESM_EEEvEEEvvEEEEvNT_6ParamsE)
        .other          _ZN7cutlass13device_kernelINS_4gemm6kernel13GemmUniversalINS1_17GroupProblemShapeIN4cute5tupleIJiiiEEEEENS1_10collective13CollectiveMmaINS1_39MainloopSm90ArrayTmaGmmaWarpSpecializedILi4ENS6_IJNS5_1CILi2EEENSC_ILi1EEESE_EEENS1_40KernelPtrArrayTmaWarpSpecializedPingpongEEENS6_IJNSC_ILi128EEENSC_ILi256EEENSC_ILi64EEEEEENS_6half_tEPNS6_IJlSE_NSC_ILi0EEEEEESM_SP_NS5_8TiledMMAINS5_8MMA_AtomIJNS5_4SM904GMMA26MMA_64x256x16_F32F16F16_SSILNST_5MajorE0ELSV_0ELNST_7ScaleInE1ELSW_1EEEEEENS5_6LayoutINS6_IJSE_SE_SE_EEENS6_IJSN_SN_SN_EEEEENS6_IJNS5_10UnderscoreES13_S13_EEEEENS5_13SM90_TMA_LOADENS5_14ComposedLayoutINS5_7SwizzleILi3ELi4ELi3EEENS5_18smem_ptr_flag_bitsILi16EEENSZ_INS6_IJNSC_ILi8EEESK_EEENS6_IJSK_SE_EEEEEEEvNS5_8identityENS5_23SM90_TMA_LOAD_MULTICASTES1G_vS1H_EENS_8epilogue10collective18CollectiveEpilogueINS1K_30Sm90PtrArrayTmaWarpSpecializedILi4ELi2ELi16ELb1ELb0ELi2EEEJSL_NS6_IJSK_NSC_ILi32EEEEEESM_PNS6_IJSE_lSN_EEESM_S1S_NS1K_6fusion15FusionCallbacksIS1O_NS1T_17LinearCombinationISM_fSM_fLNS_15FloatRoundStyleE2EEESL_S1Q_JEEES16_NS17_IS19_S1B_NSZ_INS6_IJSK_S1C_EEENS6_IJSE_SK_EEEEEEENS5_17SM75_U16x8_LDSM_TENS5_14SM90_TMA_STOREES22_NS5_17SM90_U16x8_STSM_TENS5_9Copy_AtomIJNS5_17SM90_U32x4_STSM_NESM_EEEvEEEvvEEEEvNT_6ParamsE,@"STO_CUDA_ENTRY STV_DEFAULT"
_ZN7cutlass13device_kernelINS_4gemm6kernel13GemmUniversalINS1_17GroupProblemShapeIN4cute5tupleIJiiiEEEEENS1_10collective13CollectiveMmaINS1_39MainloopSm90ArrayTmaGmmaWarpSpecializedILi4ENS6_IJNS5_1CILi2EEENSC_ILi1EEESE_EEENS1_40KernelPtrArrayTmaWarpSpecializedPingpongEEENS6_IJNSC_ILi128EEENSC_ILi256EEENSC_ILi64EEEEEENS_6half_tEPNS6_IJlSE_NSC_ILi0EEEEEESM_SP_NS5_8TiledMMAINS5_8MMA_AtomIJNS5_4SM904GMMA26MMA_64x256x16_F32F16F16_SSILNST_5MajorE0ELSV_0ELNST_7ScaleInE1ELSW_1EEEEEENS5_6LayoutINS6_IJSE_SE_SE_EEENS6_IJSN_SN_SN_EEEEENS6_IJNS5_10UnderscoreES13_S13_EEEEENS5_13SM90_TMA_LOADENS5_14ComposedLayoutINS5_7SwizzleILi3ELi4ELi3EEENS5_18smem_ptr_flag_bitsILi16EEENSZ_INS6_IJNSC_ILi8EEESK_EEENS6_IJSK_SE_EEEEEEEvNS5_8identityENS5_23SM90_TMA_LOAD_MULTICASTES1G_vS1H_EENS_8epilogue10collective18CollectiveEpilogueINS1K_30Sm90PtrArrayTmaWarpSpecializedILi4ELi2ELi16ELb1ELb0ELi2EEEJSL_NS6_IJSK_NSC_ILi32EEEEEESM_PNS6_IJSE_lSN_EEESM_S1S_NS1K_6fusion15FusionCallbacksIS1O_NS1T_17LinearCombinationISM_fSM_fLNS_15FloatRoundStyleE2EEESL_S1Q_JEEES16_NS17_IS19_S1B_NSZ_INS6_IJSK_S1C_EEENS6_IJSE_SK_EEEEEEENS5_17SM75_U16x8_LDSM_TENS5_14SM90_TMA_STOREES22_NS5_17SM90_U16x8_STSM_TENS5_9Copy_AtomIJNS5_17SM90_U32x4_STSM_NESM_EEEvEEEvvEEEEvNT_6ParamsE:
[----:B------:R-:W1:Y:S02]  /*0000*/  LDC R1, c[0x0][0x28] ;  /* 0x00000a00ff017b82 */ /* 0x000e640000000800 */
[----:B-1----:R-:W-:-:S06]  /*0010*/  VIADD R1, R1, 0xfffff7f8 ;  /* 0xfffff7f801017836 */ /* 0x002fcc0000000000 */
[----:B------:R-:W1:Y:S01]  /*0020*/  LDC.64 R4, c[0x0][0x918] ;  /* 0x00024600ff047b82 */ /* 0x000e620000000a00 */
[----:B------:R-:W-:Y:S01]  /*0030*/  ULDC.64 UR38, c[0x0][0x208] ;  /* 0x0000820000267ab9 */ /* 0x000fe20000000a00 */
[----:B------:R-:W2:Y:S01]  /*0040*/  S2R R20, SR_TID.X ;  /* 0x0000000000147919 */ /* 0x000ea20000002100 */
[----:B------:R-:W-:Y:S01]  /*0050*/  ULDC UR4, c[0x0][0x910] ;  /* 0x0002440000047ab9 */ /* 0x000fe20000000800 */
[----:B------:R-:W-:Y:S01]  /*0060*/  ULDC.64 UR20, c[0x0][0x8d0] ;  /* 0x0002340000147ab9 */ /* 0x000fe20000000a00 */
[----:B------:R-:W-:Y:S01]  /*0070*/  ULDC.64 UR14, c[0x0][0x8c8] ;  /* 0x00023200000e7ab9 */ /* 0x000fe20000000a00 */
[----:B------:R-:W-:Y:S01]  /*0080*/  MOV R8, RZ ;  /* 0x000000ff00087202 */ /* 0x000fe20000000f00 */
[----:B------:R-:W-:Y:S01]  /*0090*/  IMAD.MOV.U32 R0, RZ, RZ, RZ ;  /* 0x000000ffff007224 */ /* 0x000fe200078e00ff */
[----:B------:R-:W3:Y:S01]  /*00a0*/  S2UR UR25, SR_CTAID.Y ;  /* 0x00000000001979c3 */ /* 0x000ee20000002600 */
[----:B------:R-:W-:Y:S01]  /*00b0*/  ULDC.64 UR16, c[0x0][0x8e0] ;  /* 0x0002380000107ab9 */ /* 0x000fe20000000a00 */
[----:B------:R-:W-:Y:S01]  /*00c0*/  ULDC.64 UR22, c[0x0][0x8e8] ;  /* 0x00023a0000167ab9 */ /* 0x000fe20000000a00 */
[----:B-1----:R-:W4:Y:S01]  /*00d0*/  LDG.E R7, desc[UR38][R4.64] ;  /* 0x0000002604077981 */ /* 0x002f22000c1e1900 */
[----:B------:R-:W-:-:S03]  /*00e0*/  IMAD.U32 R12, RZ, RZ, UR4 ;  /* 0x00000004ff0c7e24 */ /* 0x000fc6000f8e00ff */
[----:B------:R-:W4:Y:S01]  /*00f0*/  LDG.E R6, desc[UR38][R4.64+0x4] ;  /* 0x0000042604067981 */ /* 0x000f22000c1e1900 */
[----:B--2---:R-:W-:Y:S01]  /*0100*/  LOP3.LUT R21, R20, 0x1f, RZ, 0xc0, !PT ;  /* 0x0000001f14157812 */ /* 0x004fe200078ec0ff */
[----:B------:R-:W-:Y:S01]  /*0110*/  UISETP.NE.U32.AND UP0, UPT, UR20, URZ, UPT ;  /* 0x0000003f1400728c */ /* 0x000fe2000bf05070 */
[----:B------:R-:W1:Y:S01]  /*0120*/  S2UR UR58, SR_CTAID.X ;  /* 0x00000000003a79c3 */ /* 0x000e620000002500 */
[----:B------:R-:W-:Y:S01]  /*0130*/  ULDC UR4, c[0x0][0x908] ;  /* 0x0002420000047ab9 */ /* 0x000fe20000000800 */
[----:B------:R-:W-:Y:S01]  /*0140*/  ISETP.GE.AND P0, PT, R21, R12, PT ;  /* 0x0000000c1500720c */ /* 0x000fe20003f06270 */
[----:B------:R-:W-:Y:S02]  /*0150*/  UISETP.NE.AND.EX UP0, UPT, UR21, URZ, UPT, UP0 ;  /* 0x0000003f1500728c */ /* 0x000fe4000bf05300 */
[----:B------:R-:W-:-:S09]  /*0160*/  UISETP.NE.AND UP3, UPT, UR4, 0x1, UPT ;  /* 0x000000010400788c */ /* 0x000fd2000bf65270 */
[----:B------:R-:W-:Y:S01]  /*0170*/  @UP0 ULDC UR24, c[0x0][0x8dc] ;  /* 0x0002370000180ab9 */ /* 0x000fe20000000800 */
[----:B------:R-:W2:Y:S01]  /*0180*/  @!P0 LDC.64 R2, c[0x0][0x918] ;  /* 0x00024600ff028b82 */ /* 0x000ea20000000a00 */
[----:B---3--:R-:W-:Y:S01]  /*0190*/  @UP3 UMOV UR6, UR25 ;  /* 0x0000001900063c82 */ /* 0x008fe20008000000 */
[----:B------:R-:W-:Y:S01]  /*01a0*/  @UP3 ULDC UR8, c[0x0][0x10] ;  /* 0x0000040000083ab9 */ /* 0x000fe20000000800 */
[----:B------:R-:W-:Y:S01]  /*01b0*/  @UP3 UMOV UR4, UR6 ;  /* 0x0000000600043c82 */ /* 0x000fe20008000000 */
[----:B------:R-:W-:Y:S01]  /*01c0*/  @UP3 UMOV UR5, URZ ;  /* 0x0000003f00053c82 */ /* 0x000fe20008000000 */
[----:B------:R-:W-:Y:S01]  /*01d0*/  @!UP3 UMOV UR6, UR25 ;  /* 0x000000190006bc82 */ /* 0x000fe20008000000 */
[----:B-1----:R-:W-:Y:S01]  /*01e0*/  @UP3 UIMAD.WIDE.U32 UR8, UR58, UR8, UR4 ;  /* 0x000000083a0832a5 */ /* 0x002fe2000f8e0004 */
[----:B------:R-:W-:Y:S01]  /*01f0*/  @UP3 UMOV UR7, URZ ;  /* 0x0000003f00073c82 */ /* 0x000fe20008000000 */
[----:B--2---:R-:W-:-:S05]  /*0200*/  @!P0 IMAD.WIDE.U32 R2, R21, 0xc, R2 ;  /* 0x0000000c15028825 */ /* 0x004fca00078e0002 */
[----:B------:R1:W5:Y:S04]  /*0210*/  @!P0 LDG.E R8, desc[UR38][R2.64] ;  /* 0x0000002602088981 */ /* 0x000368000c1e1900 */
[----:B------:R1:W5:Y:S01]  /*0220*/  @!P0 LDG.E R0, desc[UR38][R2.64+0x4] ;  /* 0x0000042602008981 */ /* 0x000362000c1e1900 */
[----:B------:R-:W-:Y:S01]  /*0230*/  ISETP.NE.U32.AND P0, PT, RZ, UR22, PT ;  /* 0x00000016ff007c0c */ /* 0x000fe2000bf05070 */
[----:B------:R-:W-:-:S03]  /*0240*/  @!UP3 ULDC UR10, c[0x0][0xc] ;  /* 0x00000300000abab9 */ /* 0x000fc60000000800 */
[----:B------:R-:W-:Y:S01]  /*0250*/  ISETP.NE.AND.EX P0, PT, RZ, UR23, PT, P0 ;  /* 0x00000017ff007c0c */ /* 0x000fe2000bf05300 */
[----:B------:R-:W-:Y:S01]  /*0260*/  UMOV UR59, URZ ;  /* 0x0000003f003b7c82 */ /* 0x000fe20008000000 */
[----:B------:R-:W-:Y:S01]  /*0270*/  @UP3 UIADD3 UR7, UR9, UR7, URZ ;  /* 0x0000000709073290 */ /* 0x000fe2000fffe03f */
[----:B----4-:R-:W-:Y:S02]  /*0280*/  R2UR UR12, R7 ;  /* 0x00000000070c72ca */ /* 0x010fe400000e0000 */
[----:B------:R-:W-:-:S11]  /*0290*/  R2UR UR26, R6 ;  /* 0x00000000061a72ca */ /* 0x000fd600000e0000 */
[----:B------:R-:W-:-:S04]  /*02a0*/  UIADD3 UR11, UP1, UR12, UR14, URZ ;  /* 0x0000000e0c0b7290 */ /* 0x000fc8000ff3e03f */
[----:B------:R-:W-:Y:S02]  /*02b0*/  ULEA.HI.X.SX32 UR12, UR12, UR15, 0x1, UP1 ;  /* 0x0000000f0c0c7291 */ /* 0x000fe400088f0e3f */
[----:B------:R-:W-:-:S04]  /*02c0*/  UIADD3 UR11, UP1, UR11, -0x1, URZ ;  /* 0xffffffff0b0b7890 */ /* 0x000fc8000ff3e03f */
[----:B------:R-:W-:Y:S02]  /*02d0*/  UIADD3.X UR12, UR12, -0x1, URZ, UP1, !UPT ;  /* 0xffffffff0c0c7890 */ /* 0x000fe40008ffe43f */
[----:B------:R-:W-:-:S04]  /*02e0*/  @UP0 UIADD3 UR24, UP1, UR11, UR24, URZ ;  /* 0x000000180b180290 */ /* 0x000fc8000ff3e03f */
[----:B------:R-:W-:Y:S02]  /*02f0*/  @UP0 UIADD3.X UR27, URZ, UR12, URZ, UP1, !UPT ;  /* 0x0000000c3f1b0290 */ /* 0x000fe40008ffe43f */
[----:B------:R-:W-:Y:S02]  /*0300*/  UIADD3 UR13, UP1, UR26, UR16, URZ ;  /* 0x000000101a0d7290 */ /* 0x000fe4000ff3e03f */
[----:B------:R-:W-:Y:S02]  /*0310*/  @UP0 UIMAD.WIDE.U32 UR18, UR27, UR20, URZ ;  /* 0x000000141b1202a5 */ /* 0x000fe4000f8e003f */
[----:B------:R-:W-:Y:S02]  /*0320*/  ULEA.HI.X.SX32 UR26, UR26, UR17, 0x1, UP1 ;  /* 0x000000111a1a7291 */ /* 0x000fe400088f0e3f */
[----:B------:R-:W-:Y:S02]  /*0330*/  @UP0 UIMAD.WIDE.U32 UR18, UP1, UR24, UR21, UR18 ;  /* 0x00000015181202a5 */ /* 0x000fe4000f820012 */
[----:B------:R-:W-:-:S02]  /*0340*/  @UP0 UIMAD.WIDE.U32 UR4, UR24, UR20, URZ ;  /* 0x00000014180402a5 */ /* 0x000fc4000f8e003f */
[----:B------:R-:W-:Y:S02]  /*0350*/  @UP0 UIADD3.X UR25, URZ, URZ, URZ, UP1, !UPT ;  /* 0x0000003f3f190290 */ /* 0x000fe40008ffe43f */
[----:B------:R-:W-:Y:S01]  /*0360*/  @UP0 UIADD3 URZ, UP1, UR5, UR18, URZ ;  /* 0x00000012053f0290 */ /* 0x000fe2000ff3e03f */
[----:B------:R-:W-:Y:S01]  /*0370*/  @UP0 UMOV UR24, UR19 ;  /* 0x0000001300180c82 */ /* 0x000fe20008000000 */
[----:B------:R-:W-:Y:S02]  /*0380*/  @!UP3 UIMAD.WIDE.U32 UR4, UR10, UR6, UR58 ;  /* 0x000000060a04b2a5 */ /* 0x000fe4000f8e003a */
[----:B------:R-:W-:Y:S02]  /*0390*/  @UP0 UIMAD.WIDE.U32.X UR18, UR27, UR21, UR24, UP1 ;  /* 0x000000151b1202a5 */ /* 0x000fe400088e0418 */
[----:B------:R-:W-:-:S03]  /*03a0*/  UIADD3 UR13, UP2, UR13, -0x1, URZ ;  /* 0xffffffff0d0d7890 */ /* 0x000fc6000ff5e03f */
[----:B------:R-:W-:Y:S01]  /*03b0*/  @!UP3 UMOV UR8, UR4 ;  /* 0x000000040008bc82 */ /* 0x000fe20008000000 */
[----:B------:R-:W-:Y:S01]  /*03c0*/  UIADD3.X UR24, UR26, -0x1, URZ, UP2, !UPT ;  /* 0xffffffff1a187890 */ /* 0x000fe200097fe43f */
[----:B------:R-:W-:Y:S01]  /*03d0*/  @!UP3 UMOV UR7, UR5 ;  /* 0x000000050007bc82 */ /* 0x000fe20008000000 */
[----:B------:R-:W-:Y:S01]  /*03e0*/  @UP0 UMOV UR11, UR18 ;  /* 0x00000012000b0c82 */ /* 0x000fe20008000000 */
[----:B------:R-:W-:Y:S01]  /*03f0*/  @UP0 UMOV UR12, UR19 ;  /* 0x00000013000c0c82 */ /* 0x000fe20008000000 */
[----:B-1----:R-:W-:Y:S08]  /*0400*/  @!P0 BRA `(.L_x_0) ;  /* 0x0000000000308947 */ /* 0x002ff00003800000 */
[----:B------:R-:W-:Y:S02]  /*0410*/  ULDC UR9, c[0x0][0x8f4] ;  /* 0x00023d0000097ab9 */ /* 0x000fe40000000800 */
[----:B------:R-:W-:-:S04]  /*0420*/  UIADD3 UR9, UP1, UR13, UR9, URZ ;  /* 0x000000090d097290 */ /* 0x000fc8000ff3e03f */
[----:B------:R-:W-:-:S04]  /*0430*/  UIADD3.X UR10, URZ, UR24, URZ, UP1, !UPT ;  /* 0x000000183f0a7290 */ /* 0x000fc80008ffe43f */
[----:B------:R-:W-:-:S04]  /*0440*/  UIMAD.WIDE.U32 UR4, UR10, UR22, URZ ;  /* 0x000000160a0472a5 */ /* 0x000fc8000f8e003f */
[----:B------:R-:W-:Y:S02]  /*0450*/  UIMAD.WIDE.U32 UR18, UP1, UR9, UR23, UR4 ;  /* 0x00000017091272a5 */ /* 0x000fe4000f820004 */
[----:B------:R-:W-:Y:S02]  /*0460*/  UIMAD.WIDE.U32 UR4, UR9, UR22, URZ ;  /* 0x00000016090472a5 */ /* 0x000fe4000f8e003f */
[----:B------:R-:W-:Y:S02]  /*0470*/  UIADD3.X UR25, URZ, URZ, URZ, UP1, !UPT ;  /* 0x0000003f3f197290 */ /* 0x000fe40008ffe43f */
[----:B------:R-:W-:Y:S01]  /*0480*/  UIADD3 URZ, UP1, UR5, UR18, URZ ;  /* 0x00000012053f7290 */ /* 0x000fe2000ff3e03f */
[----:B------:R-:W-:-:S03]  /*0490*/  UMOV UR24, UR19 ;  /* 0x0000001300187c82 */ /* 0x000fc60008000000 */
[----:B------:R-:W-:-:S07]  /*04a0*/  UIMAD.WIDE.U32.X UR4, UR10, UR23, UR24, UP1 ;  /* 0x000000170a0472a5 */ /* 0x000fce00088e0418 */
[----:B------:R-:W-:Y:S01]  /*04b0*/  UMOV UR13, UR4 ;  /* 0x00000004000d7c82 */ /* 0x000fe20008000000 */
[----:B------:R-:W-:-:S05]  /*04c0*/  UMOV UR24, UR5 ;  /* 0x0000000500187c82 */ /* 0x000fca0008000000 */
.L_x_0:
[----:B------:R-:W-:Y:S01]  /*04d0*/  ULDC UR9, c[0x0][0x934] ;  /* 0x00024d0000097ab9 */ /* 0x000fe20000000800 */
[----:B------:R-:W-:Y:S01]  /*04e0*/  ULDC UR10, c[0x0][0x904] ;  /* 0x00024100000a7ab9 */ /* 0x000fe20000000800 */
[----:B------:R-:W-:Y:S01]  /*04f0*/  ULDC UR4, c[0x0][0x938] ;  /* 0x00024e0000047ab9 */ /* 0x000fe20000000800 */
[----:B------:R-:W-:Y:S01]  /*0500*/  USHF.L.U32 UR9, UR9, UR10, URZ ;  /* 0x0000000a09097299 */ /* 0x000fe2000800063f */
[----:B------:R-:W-:Y:S01]  /*0510*/  SHF.R.U32.HI R14, RZ, 0x5, R20 ;  /* 0x00000005ff0e7819 */ /* 0x000fe20000011614 */
[----:B------:R-:W-:Y:S01]  /*0520*/  USHF.L.U32 UR10, UR4, UR10, URZ ;  /* 0x0000000a040a7299 */ /* 0x000fe2000800063f */
[----:B------:R-:W-:Y:S01]  /*0530*/  ULDC UR26, c[0x0][0x8d8] ;  /* 0x00023600001a7ab9 */ /* 0x000fe20000000800 */
[----:B------:R-:W-:Y:S02]  /*0540*/  ULDC UR30, c[0x0][0x8f0] ;  /* 0x00023c00001e7ab9 */ /* 0x000fe40000000800 */
[----:B------:R-:W-:Y:S01]  /*0550*/  IMAD.U32 R10, RZ, RZ, UR9 ;  /* 0x00000009ff0a7e24 */ /* 0x000fe2000f8e00ff */
[----:B------:R-:W-:Y:S01]  /*0560*/  USHF.R.U64 UR18, UR11, UR26, UR12 ;  /* 0x0000001a0b127299 */ /* 0x000fe2000800120c */
[----:B------:R-:W-:Y:S01]  /*0570*/  MOV R9, UR10 ;  /* 0x0000000a00097c02 */ /* 0x000fe20008000f00 */
[----:B------:R-:W-:-:S02]  /*0580*/  USHF.R.U64 UR11, UR13, UR30, UR24 ;  /* 0x0000001e0d0b7299 */ /* 0x000fc40008001218 */
[----:B------:R-:W-:Y:S01]  /*0590*/  IABS R2, R10 ;  /* 0x0000000a00027213 */ /* 0x000fe20000000000 */
[----:B------:R-:W-:Y:S01]  /*05a0*/  UIADD3 UR18, UR18, -0x1, UR9 ;  /* 0xffffffff12127890 */ /* 0x000fe2000fffe009 */
[----:B------:R-:W-:Y:S01]  /*05b0*/  IABS R3, R9 ;  /* 0x0000000900037213 */ /* 0x000fe20000000000 */
[----:B------:R-:W-:Y:S01]  /*05c0*/  UIADD3 UR11, UR11, -0x1, UR10 ;  /* 0xffffffff0b0b7890 */ /* 0x000fe2000fffe00a */
[----:B------:R-:W-:Y:S01]  /*05d0*/  R2UR UR28, R2 ;  /* 0x00000000021c72ca */ /* 0x000fe200000e0000 */
[----:B------:R-:W-:Y:S01]  /*05e0*/  UMOV UR12, URZ ;  /* 0x0000003f000c7c82 */ /* 0x000fe20008000000 */
[----:B------:R-:W-:Y:S01]  /*05f0*/  UISETP.GE.AND UP5, UPT, UR18, URZ, UPT ;  /* 0x0000003f1200728c */ /* 0x000fe2000bfa6270 */
[----:B------:R-:W-:Y:S01]  /*0600*/  IMAD.MOV.U32 R2, RZ, RZ, R3 ;  /* 0x000000ffff027224 */ /* 0x000fe200078e0003 */
[----:B------:R-:W-:Y:S01]  /*0610*/  UISETP.NE.AND UP4, UPT, UR9, URZ, UPT ;  /* 0x0000003f0900728c */ /* 0x000fe2000bf85270 */
[----:B------:R-:W-:-:S03]  /*0620*/  UMOV UR59, 0x1 ;  /* 0x00000001003b7882 */ /* 0x000fc60000000000 */
[----:B------:R-:W-:-:S05]  /*0630*/  R2UR UR27, R2 ;  /* 0x00000000021b72ca */ /* 0x000fca00000e0000 */
[----:B------:R-:W1:Y:S08]  /*0640*/  I2F.RP R2, UR28 ;  /* 0x0000001c00027d06 */ /* 0x000e700008209400 */
[----:B------:R-:W2:Y:S08]  /*0650*/  I2F.RP R4, UR27 ;  /* 0x0000001b00047d06 */ /* 0x000eb00008209400 */
[----:B-1----:R-:W1:Y:S08]  /*0660*/  MUFU.RCP R2, R2 ;  /* 0x0000000200027308 */ /* 0x002e700000001000 */
[----:B--2---:R-:W2:Y:S01]  /*0670*/  MUFU.RCP R4, R4 ;  /* 0x0000000400047308 */ /* 0x004ea20000001000 */
[----:B-1----:R-:W-:-:S02]  /*0680*/  VIADD R3, R2, 0xffffffe ;  /* 0x0ffffffe02037836 */ /* 0x002fc40000000000 */
[----:B------:R-:W-:-:S05]  /*0690*/  IMAD.U32 R2, RZ, RZ, UR18 ;  /* 0x00000012ff027e24 */ /* 0x000fca000f8e00ff */
[----:B------:R-:W1:Y:S01]  /*06a0*/  F2I.FTZ.U32.TRUNC.NTZ R3, R3 ;  /* 0x0000000300037305 */ /* 0x000e62000021f000 */
[----:B------:R-:W-:Y:S02]  /*06b0*/  IABS R2, R2 ;  /* 0x0000000200027213 */ /* 0x000fe40000000000 */
[----:B--2---:R-:W-:Y:S02]  /*06c0*/  IADD3 R5, R4, 0xffffffe, RZ ;  /* 0x0ffffffe04057810 */ /* 0x004fe40007ffe0ff */
[----:B------:R-:W-:Y:S02]  /*06d0*/  IABS R4, R10 ;  /* 0x0000000a00047213 */ /* 0x000fe40000000000 */
[----:B------:R-:W-:Y:S02]  /*06e0*/  R2UR UR32, R2 ;  /* 0x00000000022072ca */ /* 0x000fe400000e0000 */
[----:B------:R-:W2:Y:S01]  /*06f0*/  F2I.FTZ.U32.TRUNC.NTZ R5, R5 ;  /* 0x0000000500057305 */ /* 0x000ea2000021f000 */
[----:B------:R-:W-:-:S02]  /*0700*/  IADD3 R4, RZ, -R4, RZ ;  /* 0x80000004ff047210 */ /* 0x000fc40007ffe0ff */
[----:B-1----:R-:W-:Y:S01]  /*0710*/  R2UR UR13, R3 ;  /* 0x00000000030d72ca */ /* 0x002fe200000e0000 */
[----:B------:R-:W-:Y:S01]  /*0720*/  IMAD.U32 R3, RZ, RZ, UR11 ;  /* 0x0000000bff037e24 */ /* 0x000fe2000f8e00ff */
[----:B--2---:R-:W-:-:S04]  /*0730*/  R2UR UR5, R5 ;  /* 0x00000000050572ca */ /* 0x004fc800000e0000 */
[----:B------:R-:W-:Y:S01]  /*0740*/  IABS R5, R3 ;  /* 0x0000000300057213 */ /* 0x000fe20000000000 */
[----:B------:R-:W-:Y:S01]  /*0750*/  IMAD.MOV.U32 R3, RZ, RZ, R4 ;  /* 0x000000ffff037224 */ /* 0x000fe200078e0004 */
[----:B------:R-:W-:-:S05]  /*0760*/  IABS R4, R9 ;  /* 0x0000000900047213 */ /* 0x000fca0000000000 */
[----:B------:R-:W-:Y:S01]  /*0770*/  UIADD3 UR4, URZ, -UR13, URZ ;  /* 0x8000000d3f047290 */ /* 0x000fe2000fffe03f */
[----:B------:R-:W-:Y:S01]  /*0780*/  IMAD.MOV.U32 R2, RZ, RZ, R5 ;  /* 0x000000ffff027224 */ /* 0x000fe200078e0005 */
[----:B------:R-:W-:Y:S02]  /*0790*/  IADD3 R4, RZ, -R4, RZ ;  /* 0x80000004ff047210 */ /* 0x000fe40007ffe0ff */
[----:B------:R-:W-:Y:S01]  /*07a0*/  UIMAD UR4, UR4, UR28, URZ ;  /* 0x0000001c040472a4 */ /* 0x000fe2000f8e023f */
[----:B------:R-:W-:Y:S02]  /*07b0*/  R2UR UR29, R3 ;  /* 0x00000000031d72ca */ /* 0x000fe400000e0000 */
[----:B------:R-:W-:Y:S01]  /*07c0*/  R2UR UR33, R2 ;  /* 0x00000000022172ca */ /* 0x000fe200000e0000 */
[----:B------:R-:W-:Y:S01]  /*07d0*/  UIADD3 UR24, URZ, -UR5, URZ ;  /* 0x800000053f187290 */ /* 0x000fe2000fffe03f */
[----:B------:R-:W-:Y:S01]  /*07e0*/  IMAD.MOV.U32 R2, RZ, RZ, R4 ;  /* 0x000000ffff027224 */ /* 0x000fe200078e0004 */
[----:B------:R-:W-:Y:S01]  /*07f0*/  UIMAD.WIDE.U32 UR12, UR13, UR4, UR12 ;  /* 0x000000040d0c72a5 */ /* 0x000fe2000f8e000c */
[----:B------:R-:W1:Y:S01]  /*0800*/  SHFL.IDX PT, R3, R14, RZ, 0x1f ;  /* 0x00001fff0e037589 */ /* 0x000e6200000e0000 */
[----:B------:R-:W-:Y:S01]  /*0810*/  UIMAD UR24, UR24, UR27, URZ ;  /* 0x0000001b181872a4 */ /* 0x000fe2000f8e023f */
[----:B------:R-:W-:Y:S01]  /*0820*/  UMOV UR4, URZ ;  /* 0x0000003f00047c82 */ /* 0x000fe20008000000 */
[----:B------:R-:W-:-:S02]  /*0830*/  R2UR UR31, R2 ;  /* 0x00000000021f72ca */ /* 0x000fc400000e0000 */
[----:B------:R-:W-:Y:S01]  /*0840*/  UIMAD.WIDE.U32 UR24, UR5, UR24, UR4 ;  /* 0x00000018051872a5 */ /* 0x000fe2000f8e0004 */
[----:B------:R-:W-:Y:S01]  /*0850*/  SHF.R.U32.HI R2, RZ, 0x7, R20 ;  /* 0x00000007ff027819 */ /* 0x000fe20000011614 */
[----:B------:R-:W-:-:S04]  /*0860*/  UIMAD.WIDE.U32 UR4, UR13, UR32, URZ ;  /* 0x000000200d0472a5 */ /* 0x000fc8000f8e003f */
[----:B------:R-:W-:Y:S01]  /*0870*/  UIMAD UR5, UR5, UR29, UR32 ;  /* 0x0000001d050572a4 */ /* 0x000fe2000f8e0220 */
[----:B------:R-:W2:Y:S01]  /*0880*/  SHFL.IDX PT, R2, R2, RZ, 0x1f ;  /* 0x00001fff02027589 */ /* 0x000ea200000e0000 */
[----:B------:R-:W-:Y:S01]  /*0890*/  UMOV UR19, UR25 ;  /* 0x0000001900137c82 */ /* 0x000fe20008000000 */
[----:B------:R-:W-:Y:S02]  /*08a0*/  ULOP3.LUT UR32, URZ, UR9, URZ, 0x33, !UPT ;  /* 0x000000093f207292 */ /* 0x000fe4000f8e333f */
[----:B------:R-:W-:Y:S02]  /*08b0*/  UIMAD.WIDE.U32 UR24, UR19, UR33, URZ ;  /* 0x00000021131872a5 */ /* 0x000fe4000f8e003f */
[----:B------:R-:W-:Y:S02]  /*08c0*/  UISETP.GT.U32.AND UP1, UPT, UR28, UR5, UPT ;  /* 0x000000051c00728c */ /* 0x000fe4000bf24070 */
[----:B------:R-:W-:Y:S02]  /*08d0*/  UIMAD UR25, UR25, UR31, UR33 ;  /* 0x0000001f191972a4 */ /* 0x000fe4000f8e0221 */
[----:B------:R-:W-:-:S02]  /*08e0*/  ULOP3.LUT UR33, URZ, UR10, URZ, 0x33, !UPT ;  /* 0x0000000a3f217292 */ /* 0x000fc4000f8e333f */
[----:B------:R-:W-:Y:S01]  /*08f0*/  UISETP.GT.U32.AND UP2, UPT, UR27, UR25, UPT ;  /* 0x000000191b00728c */ /* 0x000fe2000bf44070 */
[----:B-1----:R-:W-:-:S04]  /*0900*/  R2UR UR34, R3 ;  /* 0x00000000032272ca */ /* 0x002fc800000e0000 */
[----:B------:R-:W-:-:S04]  /*0910*/  @!UP1 UIADD3 UR5, UR5, -UR28, URZ ;  /* 0x8000001c05059290 */ /* 0x000fc8000fffe03f */
[----:B------:R-:W-:Y:S02]  /*0920*/  UISETP.GT.U32.AND UP6, UPT, UR28, UR5, UPT ;  /* 0x000000051c00728c */ /* 0x000fe4000bfc4070 */
[----:B------:R-:W-:Y:S01]  /*0930*/  @!UP2 UIADD3 UR25, UR25, -UR27, URZ ;  /* 0x8000001b1919a290 */ /* 0x000fe2000fffe03f */
[----:B--2---:R-:W-:Y:S01]  /*0940*/  R2UR UR12, R2 ;  /* 0x00000000020c72ca */ /* 0x004fe200000e0000 */
[----:B------:R-:W-:Y:S01]  /*0950*/  UISETP.NE.AND UP2, UPT, UR10, URZ, UPT ;  /* 0x0000003f0a00728c */ /* 0x000fe2000bf45270 */
[----:B------:R-:W-:Y:S01]  /*0960*/  ISETP.NE.AND P1, PT, RZ, UR34, PT ;  /* 0x00000022ff007c0c */ /* 0x000fe2000bf25270 */
[----:B------:R-:W-:Y:S02]  /*0970*/  UISETP.GT.U32.AND UP1, UPT, UR27, UR25, UPT ;  /* 0x000000191b00728c */ /* 0x000fe4000bf24070 */
[----:B------:R-:W-:-:S03]  /*0980*/  USHF.R.S32.HI UR4, URZ, 0x1f, UR34 ;  /* 0x0000001f3f047899 */ /* 0x000fc60008011422 */
[----:B------:R-:W-:Y:S02]  /*0990*/  @!UP6 UIADD3 UR5, UR5, -UR28, URZ ;  /* 0x8000001c0505e290 */ /* 0x000fe4000fffe03f */
[----:B------:R-:W-:Y:S02]  /*09a0*/  UISETP.GE.AND UP6, UPT, UR11, URZ, UPT ;  /* 0x0000003f0b00728c */ /* 0x000fe4000bfc6270 */
[----:B------:R-:W-:Y:S02]  /*09b0*/  @!UP5 UIADD3 UR5, -UR5, URZ, URZ ;  /* 0x0000003f0505d290 */ /* 0x000fe4000fffe13f */
[----:B------:R-:W-:Y:S02]  /*09c0*/  @!UP1 UIADD3 UR25, UR25, -UR27, URZ ;  /* 0x8000001b19199290 */ /* 0x000fe4000fffe03f */
[----:B------:R-:W-:Y:S02]  /*09d0*/  ULEA.HI UR4, UR4, UR34, URZ, 0x2 ;  /* 0x0000002204047291 */ /* 0x000fe4000f8f103f */
[----:B------:R-:W-:-:S02]  /*09e0*/  USEL UR5, UR32, UR5, !UP4 ;  /* 0x0000000520057287 */ /* 0x000fc4000e000000 */
[----:B------:R-:W-:Y:S02]  /*09f0*/  ULOP3.LUT UR4, UR4, 0xfffffffc, URZ, 0xc0, !UPT ;  /* 0xfffffffc04047892 */ /* 0x000fe4000f8ec03f */
[----:B------:R-:W-:Y:S02]  /*0a00*/  @!UP6 UIADD3 UR25, -UR25, URZ, URZ ;  /* 0x0000003f1919e290 */ /* 0x000fe4000fffe13f */
[----:B------:R-:W-:Y:S02]  /*0a10*/  UIADD3 UR5, UR18, -UR5, URZ ;  /* 0x8000000512057290 */ /* 0x000fe4000fffe03f */
[----:B------:R-:W-:Y:S02]  /*0a20*/  USEL UR25, UR33, UR25, !UP2 ;  /* 0x0000001921197287 */ /* 0x000fe4000d000000 */
[----:B------:R-:W-:Y:S02]  /*0a30*/  UIADD3 UR47, UR34, -UR4, URZ ;  /* 0x80000004222f7290 */ /* 0x000fe4000fffe03f */
[----:B------:R-:W-:-:S02]  /*0a40*/  UIADD3 UR25, UR11, -UR25, URZ ;  /* 0x800000190b197290 */ /* 0x000fc4000fffe03f */
[----:B------:R-:W-:Y:S02]  /*0a50*/  UISETP.NE.AND UP1, UPT, UR12, URZ, UPT ;  /* 0x0000003f0c00728c */ /* 0x000fe4000bf25270 */
[----:B------:R-:W-:Y:S02]  /*0a60*/  UIMAD UR24, UR5, UR25, URZ ;  /* 0x00000019051872a4 */ /* 0x000fe4000f8e023f */
[----:B------:R-:W-:Y:S02]  /*0a70*/  USEL UR4, UR25, UR5, !UP3 ;  /* 0x0000000519047287 */ /* 0x000fe4000d800000 */
[----:B------:R-:W-:Y:S02]  /*0a80*/  USHF.R.S32.HI UR25, URZ, 0x1f, UR24 ;  /* 0x0000001f3f197899 */ /* 0x000fe40008011418 */
[----:B------:R-:W-:Y:S01]  /*0a90*/  USHF.R.S32.HI UR5, URZ, 0x1f, UR4 ;  /* 0x0000001f3f057899 */ /* 0x000fe20008011404 */
[----:B------:R-:W-:Y:S01]  /*0aa0*/  IMAD.U32 R6, RZ, RZ, UR24 ;  /* 0x00000018ff067e24 */ /* 0x000fe2000f8e00ff */
[----:B------:R-:W-:Y:S01]  /*0ab0*/  UISETP.EQ.AND UP5, UPT, UR47, 0x3, !UP1 ;  /* 0x000000032f00788c */ /* 0x000fe2000cfa2270 */
[----:B------:R-:W-:Y:S01]  /*0ac0*/  IMAD.U32 R4, RZ, RZ, UR4 ;  /* 0x00000004ff047e24 */ /* 0x000fe2000f8e00ff */
[----:B------:R-:W-:-:S02]  /*0ad0*/  MOV R7, UR25 ;  /* 0x0000001900077c02 */ /* 0x000fc40008000f00 */
[----:B------:R-:W-:Y:S01]  /*0ae0*/  USEL UR59, UR59, 0x2, UP5 ;  /* 0x000000023b3b7887 */ /* 0x000fe2000a800000 */
[----:B------:R-:W-:Y:S01]  /*0af0*/  IMAD.U32 R5, RZ, RZ, UR5 ;  /* 0x00000005ff057e24 */ /* 0x000fe2000f8e00ff */
[----:B------:R-:W-:Y:S10]  /*0b00*/  @P1 BRA `(.L_x_1) ;  /* 0x0000000000841947 */ /* 0x000ff40003800000 */
[----:B------:R-:W-:Y:S01]  /*0b10*/  ELECT P1, URZ, PT ;  /* 0x00000000003f782f */ /* 0x000fe20003820000 */
[----:B------:R-:W-:-:S12]  /*0b20*/  BSSY B0, `(.L_x_1) ;  /* 0x000001f000007945 */ /* 0x000fd80003800000 */
[----:B------:R-:W-:Y:S05]  /*0b30*/  @!P1 BRA `(.L_x_2) ;  /* 0x0000000000749947 */ /* 0x000fea0003800000 */
[----:B------:R-:W1:Y:S01]  /*0b40*/  S2UR UR11, SR_CgaCtaId ;  /* 0x00000000000b79c3 */ /* 0x000e620000008800 */
[----:B------:R-:W-:Y:S01]  /*0b50*/  UMOV UR4, 0x400 ;  /* 0x0000040000047882 */ /* 0x000fe20000000000 */
[----:B------:R-:W-:Y:S01]  /*0b60*/  UMOV UR5, 0x1 ;  /* 0x0000000100057882 */ /* 0x000fe20000000000 */
[----:B------:R-:W-:Y:S02]  /*0b70*/  UMOV UR24, 0x140 ;  /* 0x0000014000187882 */ /* 0x000fe40000000000 */
[----:B------:R-:W-:-:S04]  /*0b80*/  UIADD3 UR24, -UR24, 0x100000, URZ ;  /* 0x0010000018187890 */ /* 0x000fc8000fffe13f */
[----:B------:R-:W-:Y:S02]  /*0b90*/  USHF.L.U32 UR25, UR24, 0xb, URZ ;  /* 0x0000000b18197899 */ /* 0x000fe4000800063f */
[----:B------:R-:W-:Y:S02]  /*0ba0*/  USHF.L.U32 UR24, UR24, 0x1, URZ ;  /* 0x0000000118187899 */ /* 0x000fe4000800063f */
[----:B-1----:R-:W-:Y:S02]  /*0bb0*/  ULEA UR11, UR11, UR4, 0x18 ;  /* 0x000000040b0b7291 */ /* 0x002fe4000f8ec03f */
[----:B------:R-:W-:-:S04]  /*0bc0*/  UIADD3 UR4, -UR5, 0x100000, URZ ;  /* 0x0010000005047890 */ /* 0x000fc8000fffe13f */
[----:B------:R-:W-:Y:S02]  /*0bd0*/  USHF.L.U32 UR5, UR4, 0xb, URZ ;  /* 0x0000000b04057899 */ /* 0x000fe4000800063f */
[----:B------:R-:W-:Y:S01]  /*0be0*/  USHF.L.U32 UR4, UR4, 0x1, URZ ;  /* 0x0000000104047899 */ /* 0x000fe2000800063f */
[----:B------:R-:W1:Y:S11]  /*0bf0*/  FENCE.VIEW.ASYNC.S ;  /* 0x00000000000073c6 */ /* 0x000e760000000000 */
[----:B-1----:R1:W2:Y:S01]  /*0c00*/  SYNCS.EXCH.64 URZ, [UR11+0x34400], UR4 ;  /* 0x034400040b3f75b2 */ /* 0x0022a20008000100 */
[----:B------:R1:W3:Y:S01]  /*0c10*/  SYNCS.EXCH.64 URZ, [UR11+0x34440], UR24 ;  /* 0x034440180b3f75b2 */ /* 0x0002e20008000100 */
[----:B------:R1:W4:Y:S01]  /*0c20*/  SYNCS.EXCH.64 URZ, [UR11+0x34408], UR4 ;  /* 0x034408040b3f75b2 */ /* 0x0003220008000100 */
[----:B------:R1:W1:Y:S01]  /*0c30*/  SYNCS.EXCH.64 URZ, [UR11+0x34448], UR24 ;  /* 0x034448180b3f75b2 */ /* 0x0002620008000100 */
        /* <DEDUP_REMOVED lines=12> */
[----:B------:R-:W-:Y:S01]  /*0d00*/  NOP ;  /* 0x0000000000007918 */ /* 0x000fe20000000000 */
.L_x_2:
[----:B-1----:R-:W-:Y:S05]  /*0d10*/  BSYNC B0 ;  /* 0x0000000000007941 */ /* 0x002fea0003800000 */
.L_x_1:
[----:B------:R-:W1:Y:S01]  /*0d20*/  SHFL.IDX PT, R11, R14, RZ, 0x1f ;  /* 0x00001fff0e0b7589 */ /* 0x000e6200000e0000 */
[----:B------:R-:W-:Y:S01]  /*0d30*/  UIADD3 UR18, UR12, -0x1, URZ ;  /* 0xffffffff0c127890 */ /* 0x000fe2000fffe03f */
[----:B------:R-:W-:Y:S01]  /*0d40*/  I2FP.F32.U32 R2, UR6 ;  /* 0x0000000600027c45 */ /* 0x000fe20008201000 */
[----:B------:R-:W-:Y:S01]  /*0d50*/  UISETP.LT.U32.AND UP6, UPT, UR47, 0x2, !UP1 ;  /* 0x000000022f00788c */ /* 0x000fe2000cfc1070 */
[----:B------:R-:W-:Y:S01]  /*0d60*/  NOP ;  /* 0x0000000000007918 */ /* 0x000fe20000000000 */
[----:B------:R-:W-:Y:S02]  /*0d70*/  UISETP.GE.U32.AND UP5, UPT, UR18, 0x2, UPT ;  /* 0x000000021200788c */ /* 0x000fe4000bfa6070 */
[----:B------:R-:W-:-:S04]  /*0d80*/  USEL UR40, URZ, 0x1, !UP6 ;  /* 0x000000013f287887 */ /* 0x000fc8000f000000 */
[----:B------:R-:W-:Y:S01]  /*0d90*/  USEL UR40, UR40, 0x2, UP5 ;  /* 0x0000000228287887 */ /* 0x000fe2000a800000 */
[----:B-1----:R-:W-:-:S13]  /*0da0*/  ISETP.NE.AND P1, PT, R11, RZ, PT ;  /* 0x000000ff0b00720c */ /* 0x002fda0003f25270 */
[----:B------:R-:W-:Y:S05]  /*0db0*/  @P1 BRA `(.L_x_3) ;  /* 0x0000000000581947 */ /* 0x000fea0003800000 */
[----:B------:R-:W1:Y:S01]  /*0dc0*/  S2UR UR5, SR_CgaCtaId ;  /* 0x00000000000579c3 */ /* 0x000e620000008800 */
[----:B------:R-:W-:Y:S01]  /*0dd0*/  UMOV UR4, 0x400 ;  /* 0x0000040000047882 */ /* 0x000fe20000000000 */
[----:B------:R-:W-:Y:S01]  /*0de0*/  UMOV UR24, 0x1 ;  /* 0x0000000100187882 */ /* 0x000fe20000000000 */
[----:B------:R-:W-:Y:S01]  /*0df0*/  UMOV UR25, 0x2 ;  /* 0x0000000200197882 */ /* 0x000fe20000000000 */
[----:B------:R-:W-:Y:S01]  /*0e00*/  ELECT P1, URZ, PT ;  /* 0x00000000003f782f */ /* 0x000fe20003820000 */
[----:B-1----:R-:W-:Y:S02]  /*0e10*/  ULEA UR11, UR5, UR4, 0x18 ;  /* 0x00000004050b7291 */ /* 0x002fe4000f8ec03f */
[----:B------:R-:W-:-:S04]  /*0e20*/  UIADD3 UR4, -UR24, 0x100000, URZ ;  /* 0x0010000018047890 */ /* 0x000fc8000fffe13f */
[----:B------:R-:W-:Y:S02]  /*0e30*/  USHF.L.U32 UR5, UR4, 0xb, URZ ;  /* 0x0000000b04057899 */ /* 0x000fe4000800063f */
[----:B------:R-:W-:Y:S02]  /*0e40*/  USHF.L.U32 UR4, UR4, 0x1, URZ ;  /* 0x0000000104047899 */ /* 0x000fe4000800063f */
[----:B------:R-:W-:-:S04]  /*0e50*/  UIADD3 UR24, -UR25, 0x100000, URZ ;  /* 0x0010000019187890 */ /* 0x000fc8000fffe13f */
[----:B------:R-:W-:Y:S02]  /*0e60*/  USHF.L.U32 UR25, UR24, 0xb, URZ ;  /* 0x0000000b18197899 */ /* 0x000fe4000800063f */
[----:B------:R-:W-:Y:S01]  /*0e70*/  USHF.L.U32 UR24, UR24, 0x1, URZ ;  /* 0x0000000118187899 */ /* 0x000fe2000800063f */
[----:B------:R-:W1:Y:S03]  /*0e80*/  FENCE.VIEW.ASYNC.S ;  /* 0x00000000000073c6 */ /* 0x000e660000000000 */
[----:B-1----:R1:W1:Y:S08]  /*0e90*/  SYNCS.EXCH.64 URZ, [UR11+0x34480], UR4 ;  /* 0x034480040b3f75b2 */ /* 0x0022700008000100 */
        /* <DEDUP_REMOVED lines=8> */
.L_x_3:
[----:B------:R-:W2:Y:S01]  /*0f20*/  SHFL.IDX PT, R15, R14, RZ, 0x1f ;  /* 0x00001fff0e0f7589 */ /* 0x000ea200000e0000 */
[----:B-1----:R-:W-:Y:S01]  /*0f30*/  ULDC UR4, c[0x0][0x154] ;  /* 0x0000550000047ab9 */ /* 0x002fe20000000800 */
[----:B------:R-:W1:Y:S01]  /*0f40*/  LDC R13, c[0x0][0x148] ;  /* 0x00005200ff0d7b82 */ /* 0x000e620000000800 */
[----:B------:R-:W-:Y:S01]  /*0f50*/  FMUL R3, R2, UR4 ;  /* 0x0000000402037c20 */ /* 0x000fe20008400000 */
[----:B------:R-:W-:Y:S01]  /*0f60*/  UISETP.EQ.AND UP6, UPT, UR47, 0x2, !UP1 ;  /* 0x000000022f00788c */ /* 0x000fe2000cfc2270 */
[----:B------:R-:W-:Y:S01]  /*0f70*/  I2FP.F32.U32 R2, UR58 ;  /* 0x0000003a00027c45 */ /* 0x000fe20008201000 */
[----:B------:R-:W-:Y:S01]  /*0f80*/  ULDC UR4, c[0x0][0x150] ;  /* 0x0000540000047ab9 */ /* 0x000fe20000000800 */
[----:B------:R-:W-:Y:S01]  /*0f90*/  NOP ;  /* 0x0000000000007918 */ /* 0x000fe20000000000 */
[----:B------:R-:W-:Y:S01]  /*0fa0*/  USEL UR61, URZ, 0x1, !UP6 ;  /* 0x000000013f3d7887 */ /* 0x000fe2000f000000 */
[----:B------:R-:W3:Y:S03]  /*0fb0*/  F2I.U32.TRUNC.NTZ R3, R3 ;  /* 0x0000000300037305 */ /* 0x000ee6000020f000 */
[----:B------:R-:W-:Y:S01]  /*0fc0*/  USEL UR61, UR61, 0x2, UP5 ;  /* 0x000000023d3d7887 */ /* 0x000fe2000a800000 */
[----:B--2---:R-:W-:Y:S01]  /*0fd0*/  ISETP.NE.AND P1, PT, R15, RZ, PT ;  /* 0x000000ff0f00720c */ /* 0x004fe20003f25270 */
[----:B------:R-:W-:Y:S01]  /*0fe0*/  FMUL R15, R2, UR4 ;  /* 0x00000004020f7c20 */ /* 0x000fe20008400000 */
[----:B---3--:R-:W-:-:S05]  /*0ff0*/  IADD3 R18, -R3, RZ, RZ ;  /* 0x000000ff03127210 */ /* 0x008fca0007ffe1ff */
[----:B-1----:R-:W-:-:S06]  /*1000*/  IMAD R18, R13, R18, UR6 ;  /* 0x000000060d127e24 */ /* 0x002fcc000f8e0212 */
[----:B------:R-:W-:Y:S05]  /*1010*/  @P1 BRA `(.L_x_4) ;  /* 0x0000000000581947 */ /* 0x000fea0003800000 */
[----:B------:R-:W1:Y:S01]  /*1020*/  S2UR UR5, SR_CgaCtaId ;  /* 0x00000000000579c3 */ /* 0x000e620000008800 */
[----:B------:R-:W-:Y:S01]  /*1030*/  UMOV UR4, 0x400 ;  /* 0x0000040000047882 */ /* 0x000fe20000000000 */
[----:B------:R-:W-:Y:S01]  /*1040*/  UMOV UR11, 0x20 ;  /* 0x00000020000b7882 */ /* 0x000fe20000000000 */
[----:B------:R-:W-:Y:S01]  /*1050*/  UMOV UR24, 0x80 ;  /* 0x0000008000187882 */ /* 0x000fe20000000000 */
[----:B------:R-:W-:Y:S01]  /*1060*/  ELECT P1, URZ, PT ;  /* 0x00000000003f782f */ /* 0x000fe20003820000 */
        /* <DEDUP_REMOVED lines=10> */
[----:B------:R1:W1:Y:S01]  /*1110*/  SYNCS.EXCH.64 URZ, [UR6+0x344c8], UR4 ;  /* 0x0344c804063f75b2 */ /* 0x0002620008000100 */
[----:B------:R1:W1:Y:S01]  /*1120*/  SYNCS.EXCH.64 URZ, [UR6+0x344e8], UR24 ;  /* 0x0344e818063f75b2 */ /* 0x0002620008000100 */
[----:B------:R1:W1:Y:S01]  /*1130*/  SYNCS.EXCH.64 URZ, [UR6+0x344d0], UR4 ;  /* 0x0344d004063f75b2 */ /* 0x0002620008000100 */
[----:B------:R1:W1:Y:S01]  /*1140*/  SYNCS.EXCH.64 URZ, [UR6+0x344f0], UR24 ;  /* 0x0344f018063f75b2 */ /* 0x0002620008000100 */
[----:B------:R1:W1:Y:S01]  /*1150*/  SYNCS.EXCH.64 URZ, [UR6+0x344d8], UR4 ;  /* 0x0344d804063f75b2 */ /* 0x0002620008000100 */
[----:B------:R1:W1:Y:S01]  /*1160*/  SYNCS.EXCH.64 URZ, [UR6+0x344f8], UR24 ;  /* 0x0344f818063f75b2 */ /* 0x0002620008000100 */
[----:B------:R-:W-:Y:S01]  /*1170*/  NOP ;  /* 0x0000000000007918 */ /* 0x000fe20000000000 */
.L_x_4:
[----:B------:R-:W4:Y:S01]  /*1180*/  SHFL.IDX PT, R13, R14, RZ, 0x1f ;  /* 0x00001fff0e0d7589 */ /* 0x000f2200000e0000 */
[----:B------:R-:W-:Y:S02]  /*1190*/  SHF.R.S32.HI R3, RZ, 0x1f, R20 ;  /* 0x0000001fff037819 */ /* 0x000fe40000011414 */
[----:B------:R-:W-:Y:S02]  /*11a0*/  ELECT P1, URZ, PT ;  /* 0x00000000003f782f */ /* 0x000fe40003820000 */
[----:B------:R-:W-:Y:S01]  /*11b0*/  SHF.R.S32.HI R16, RZ, 0x1f, R11 ;  /* 0x0000001fff107819 */ /* 0x000fe2000001140b */
[----:B------:R-:W2:Y:S01]  /*11c0*/  SHFL.IDX PT, R2, R14, RZ, 0x1f ;  /* 0x00001fff0e027589 */ /* 0x000ea200000e0000 */
[----:B------:R-:W-:Y:S02]  /*11d0*/  LEA.HI R3, R3, R20, RZ, 0x7 ;  /* 0x0000001403037211 */ /* 0x000fe400078f38ff */
[----:B------:R-:W-:Y:S02]  /*11e0*/  ELECT P2, URZ, PT ;  /* 0x00000000003f782f */ /* 0x000fe40003840000 */
[----:B------:R-:W-:Y:S01]  /*11f0*/  LEA.HI R16, R16, R11, RZ, 0x2 ;  /* 0x0000000b10107211 */ /* 0x000fe200078f10ff */
[----:B------:R-:W3:Y:S01]  /*1200*/  LDC R17, c[0x0][0x144] ;  /* 0x00005100ff117b82 */ /* 0x000ee20000000800 */
[----:B------:R-:W-:Y:S01]  /*1210*/  LOP3.LUT R3, R3, 0xffffff80, RZ, 0xc0, !PT ;  /* 0xffffff8003037812 */ /* 0x000fe200078ec0ff */
[----:B------:R-:W2:Y:S01]  /*1220*/  F2I.U32.TRUNC.NTZ R15, R15 ;  /* 0x0000000f000f7305 */ /* 0x000ea2000020f000 */
[----:B------:R-:W-:Y:S01]  /*1230*/  LOP3.LUT R16, R16, 0x3ffffffc, RZ, 0xc0, !PT ;  /* 0x3ffffffc10107812 */ /* 0x000fe200078ec0ff */
[----:B------:R-:W-:Y:S01]  /*1240*/  UMOV UR11, 0x20 ;  /* 0x00000020000b7882 */ /* 0x000fe20000000000 */
[----:B-1----:R-:W-:Y:S01]  /*1250*/  UMOV UR25, 0x80 ;  /* 0x0000008000197882 */ /* 0x002fe20000000000 */
[----:B------:R-:W-:Y:S01]  /*1260*/  IMAD.IADD R158, R20, 0x1, -R3 ;  /* 0x00000001149e7824 */ /* 0x000fe200078e0a03 */
[----:B------:R-:W-:Y:S01]  /*1270*/  NOP ;  /* 0x0000000000007918 */ /* 0x000fe20000000000 */
[----:B------:R-:W-:Y:S01]  /*1280*/  IMAD.IADD R16, R11, 0x1, -R16 ;  /* 0x000000010b107824 */ /* 0x000fe200078e0a10 */
[----:B------:R-:W-:-:S02]  /*1290*/  ULDC UR60, c[0x0][0xc] ;  /* 0x00000300003c7ab9 */ /* 0x000fc40000000800 */
[----:B------:R-:W-:Y:S02]  /*12a0*/  SHF.R.S32.HI R3, RZ, 0x1f, R158 ;  /* 0x0000001fff037819 */ /* 0x000fe4000001149e */
[----:B----4-:R-:W-:Y:S01]  /*12b0*/  ISETP.NE.OR P1, PT, R13, RZ, !P1 ;  /* 0x000000ff0d00720c */ /* 0x010fe20004f25670 */
[----:B--2---:R-:W-:Y:S01]  /*12c0*/  IMAD.MOV R22, RZ, RZ, -R15 ;  /* 0x000000ffff167224 */ /* 0x004fe200078e0a0f */
[----:B------:R-:W-:Y:S02]  /*12d0*/  LEA.HI R13, R3, R158, RZ, 0x3 ;  /* 0x0000009e030d7211 */ /* 0x000fe400078f18ff */
[----:B------:R-:W-:Y:S02]  /*12e0*/  ISETP.NE.OR P2, PT, R2, RZ, !P2 ;  /* 0x000000ff0200720c */ /* 0x000fe40005745670 */
[--C-:B------:R-:W-:Y:S02]  /*12f0*/  SHF.R.S32.HI R2, RZ, 0x3, R13.reuse ;  /* 0x00000003ff027819 */ /* 0x100fe4000001140d */
[----:B------:R-:W-:Y:S01]  /*1300*/  SHF.R.S32.HI R13, RZ, 0x1f, R13 ;  /* 0x0000001fff0d7819 */ /* 0x000fe2000001140d */
[----:B---3--:R-:W-:-:S02]  /*1310*/  IMAD R17, R17, R22, UR58 ;  /* 0x0000003a11117e24 */ /* 0x008fc4000f8e0216 */
[----:B------:R-:W-:Y:S01]  /*1320*/  IMAD.MOV.U32 R22, RZ, RZ, 0x1 ;  /* 0x00000001ff167424 */ /* 0x000fe200078e00ff */
[----:B------:R-:W-:Y:S01]  /*1330*/  LEA.HI R13, R13, R2, RZ, 0x2 ;  /* 0x000000020d0d7211 */ /* 0x000fe200078f10ff */
[----:B------:R-:W-:-:S03]  /*1340*/  VOTEU.ALL UP6, P1 ;  /* 0x00000000003f7886 */ /* 0x000fc600008c0000 */
[----:B------:R-:W-:Y:S01]  /*1350*/  LOP3.LUT R13, R13, 0xfffffffc, RZ, 0xc0, !PT ;  /* 0xfffffffc0d0d7812 */ /* 0x000fe200078ec0ff */
[----:B------:R-:W-:Y:S01]  /*1360*/  VOTEU.ALL UP5, P2 ;  /* 0x00000000003f7886 */ /* 0x000fe200010a0000 */
[----:B------:R-:W1:Y:S01]  /*1370*/  @!UP6 S2UR UR5, SR_CgaCtaId ;  /* 0x000000000005e9c3 */ /* 0x000e620000008800 */
[----:B------:R-:W-:Y:S01]  /*1380*/  @!UP6 UMOV UR4, 0x400 ;  /* 0x000004000004e882 */ /* 0x000fe20000000000 */
[----:B------:R-:W-:-:S05]  /*1390*/  IADD3 R13, R2, -R13, RZ ;  /* 0x8000000d020d7210 */ /* 0x000fca0007ffe0ff */
[----:B------:R-:W-:Y:S01]  /*13a0*/  IMAD R13, R16, 0x4, R13 ;  /* 0x00000004100d7824 */ /* 0x000fe200078e020d */
[----:B------:R-:W2:Y:S04]  /*13b0*/  @!UP5 S2UR UR24, SR_CgaCtaId ;  /* 0x000000000018d9c3 */ /* 0x000ea80000008800 */
[----:B------:R-:W-:-:S04]  /*13c0*/  LEA.HI R11, R13, R13, RZ, 0x1 ;  /* 0x0000000d0d0b7211 */ /* 0x000fc800078f08ff */
[----:B------:R-:W-:-:S04]  /*13d0*/  LOP3.LUT R16, R11, 0xfffffffe, RZ, 0xc0, !PT ;  /* 0xfffffffe0b107812 */ /* 0x000fc800078ec0ff */
[----:B------:R-:W-:-:S04]  /*13e0*/  IADD3 R16, R13, -R16, RZ ;  /* 0x800000100d107210 */ /* 0x000fc80007ffe0ff */
[----:B------:R-:W-:Y:S01]  /*13f0*/  ISETP.NE.AND P3, PT, R16, R17, PT ;  /* 0x000000111000720c */ /* 0x000fe20003f65270 */
[----:B------:R-:W-:Y:S01]  /*1400*/  IMAD.SHL.U32 R16, R13, 0x4, RZ ;  /* 0x000000040d107824 */ /* 0x000fe200078e00ff */
[----:B-1----:R-:W-:Y:S02]  /*1410*/  @!UP6 ULEA UR6, UR5, UR4, 0x18 ;  /* 0x000000040506e291 */ /* 0x002fe4000f8ec03f */
[----:B------:R-:W-:-:S04]  /*1420*/  @!UP6 UIADD3 UR4, -UR11, 0x100000, URZ ;  /* 0x001000000b04e890 */ /* 0x000fc8000fffe13f */
[----:B------:R-:W-:Y:S02]  /*1430*/  @!UP6 USHF.L.U32 UR5, UR4, 0xb, URZ ;  /* 0x0000000b0405e899 */ /* 0x000fe4000800063f */
[----:B------:R-:W-:Y:S01]  /*1440*/  @!UP6 USHF.L.U32 UR4, UR4, 0x1, URZ ;  /* 0x000000010404e899 */ /* 0x000fe2000800063f */
[----:B------:R-:W-:Y:S01]  /*1450*/  LOP3.LUT R23, R13, 0xc, R16, 0x78, !PT ;  /* 0x0000000c0d177812 */ /* 0x000fe200078e7810 */
[----:B------:R-:W-:Y:S01]  /*1460*/  @!UP5 UMOV UR11, 0x400 ;  /* 0x00000400000bd882 */ /* 0x000fe20000000000 */
[----:B------:R-:W1:Y:S01]  /*1470*/  LDC R13, c[0x0][0x140] ;  /* 0x00005000ff0d7b82 */ /* 0x000e620000000800 */
[----:B--2---:R-:W-:Y:S01]  /*1480*/  @!UP5 ULEA UR11, UR24, UR11, 0x18 ;  /* 0x0000000b180bd291 */ /* 0x004fe2000f8ec03f */
[----:B------:R-:W-:Y:S01]  /*1490*/  MOV R16, 0xffffffff ;  /* 0xffffffff00107802 */ /* 0x000fe20000000f00 */
[----:B------:R-:W-:-:S04]  /*14a0*/  @!UP5 UIADD3 UR24, -UR25, 0x100000, URZ ;  /* 0x001000001918d890 */ /* 0x000fc8000fffe13f */
[----:B------:R-:W-:Y:S02]  /*14b0*/  @!UP5 USHF.L.U32 UR25, UR24, 0xb, URZ ;  /* 0x0000000b1819d899 */ /* 0x000fe4000800063f */
[----:B------:R-:W-:Y:S01]  /*14c0*/  @!UP5 USHF.L.U32 UR24, UR24, 0x1, URZ ;  /* 0x000000011818d899 */ /* 0x000fe2000800063f */
[----:B------:R-:W-:Y:S01]  /*14d0*/  VOTEU.ALL UP6, P1 ;  /* 0x00000000003f7886 */ /* 0x000fe200008c0000 */
[----:B------:R-:W-:Y:S01]  /*14e0*/  VOTEU.ALL UP5, P1 ;  /* 0x00000000003f7886 */ /* 0x000fe200008a0000 */
[----:B------:R-:W-:Y:S02]  /*14f0*/  @P3 LEA.HI R11, R23, R23, RZ, 0x1 ;  /* 0x00000017170b3211 */ /* 0x000fe400078f08ff */
[----:B------:R-:W-:Y:S01]  /*1500*/  LOP3.LUT P1, RZ, R158, 0x7, RZ, 0xc0, !PT ;  /* 0x000000079eff7812 */ /* 0x000fe2000782c0ff */
[----:B------:R-:W2:Y:S02]  /*1510*/  FENCE.VIEW.ASYNC.S ;  /* 0x00000000000073c6 */ /* 0x000ea40000000000 */
[----:B--2---:R-:W2:Y:S01]  /*1520*/  @!UP6 SYNCS.EXCH.64 URZ, [UR6+0x34500], UR4 ;  /* 0x03450004063fe5b2 */ /* 0x004ea20008000100 */
[----:B------:R-:W-:Y:S01]  /*1530*/  VOTEU.ALL UP6, P2 ;  /* 0x00000000003f7886 */ /* 0x000fe200010c0000 */
[----:B------:R-:W-:-:S02]  /*1540*/  @P3 SHF.R.S32.HI R11, RZ, 0x1, R11 ;  /* 0x00000001ff0b3819 */ /* 0x000fc4000001140b */
[----:B------:R-:W-:Y:S01]  /*1550*/  ISETP.LT.U32.AND P1, PT, R23, 0x2, !P1 ;  /* 0x000000021700780c */ /* 0x000fe20004f21070 */
[----:B------:R3:W4:Y:S01]  /*1560*/  @!UP5 SYNCS.EXCH.64 URZ, [UR6+0x34508], UR4 ;  /* 0x03450804063fd5b2 */ /* 0x0007220008000100 */
[----:B------:R-:W-:Y:S01]  /*1570*/  VOTEU.ALL UP5, P2 ;  /* 0x00000000003f7886 */ /* 0x000fe200010a0000 */
[----:B------:R-:W-:Y:S01]  /*1580*/  NOP ;  /* 0x0000000000007918 */ /* 0x000fe20000000000 */
[----:B---3--:R-:W-:Y:S01]  /*1590*/  UMOV UR4, URZ ;  /* 0x0000003f00047c82 */ /* 0x008fe20008000000 */
[----:B------:R-:W-:Y:S01]  /*15a0*/  ULDC.U8 UR5, c[0x0][0x900] ;  /* 0x0002400000057ab9 */ /* 0x000fe20000000000 */
[----:B------:R3:W2:Y:S01]  /*15b0*/  @!UP6 SYNCS.EXCH.64 URZ, [UR11+0x34510], UR24 ;  /* 0x034510180b3fe5b2 */ /* 0x0006a20008000100 */
[----:B------:R-:W-:Y:S01]  /*15c0*/  VOTEU.ALL UP6, P2 ;  /* 0x00000000003f7886 */ /* 0x000fe200010c0000 */
[----:B------:R3:W2:Y:S01]  /*15d0*/  @!UP5 SYNCS.EXCH.64 URZ, [UR11+0x34518], UR24 ;  /* 0x034518180b3fd5b2 */ /* 0x0006a20008000100 */
[----:B------:R-:W-:Y:S01]  /*15e0*/  VOTEU.ALL UP5, P2 ;  /* 0x00000000003f7886 */ /* 0x000fe200010a0000 */
[----:B------:R-:W-:-:S02]  /*15f0*/  @P3 ISETP.NE.AND P2, PT, R11, R18, PT ;  /* 0x000000120b00320c */ /* 0x000fc40003f45270 */
[----:B------:R-:W-:Y:S02]  /*1600*/  SEL R11, RZ, 0x1, !P1 ;  /* 0x00000001ff0b7807 */ /* 0x000fe40004800000 */
[----:B-1----:R-:W-:Y:S02]  /*1610*/  ISETP.EQ.U32.AND P1, PT, R13, 0x1, PT ;  /* 0x000000010d00780c */ /* 0x002fe40003f22070 */
[----:B------:R-:W-:-:S04]  /*1620*/  @P3 SEL R22, RZ, 0x1, P2 ;  /* 0x00000001ff163807 */ /* 0x000fc80001000000 */
[----:B------:R-:W-:Y:S01]  /*1630*/  LOP3.LUT R22, R22, R11, RZ, 0xc0, !PT ;  /* 0x0000000b16167212 */ /* 0x000fe200078ec0ff */
[----:B------:R3:W1:Y:S01]  /*1640*/  @!UP6 SYNCS.EXCH.64 URZ, [UR11+0x34520], UR24 ;  /* 0x034520180b3fe5b2 */ /* 0x0006620008000100 */
[----:B------:R3:W1:Y:S01]  /*1650*/  @!UP5 SYNCS.EXCH.64 URZ, [UR11+0x34528], UR24 ;  /* 0x034528180b3fd5b2 */ /* 0x0006620008000100 */
[----:B------:R-:W-:-:S04]  /*1660*/  NOP ;  /* 0x0000000000007918 */ /* 0x000fc80000000000 */
[----:B--234-:R-:W-:Y:S05]  /*1670*/  @!P1 BRA `(.L_x_5) ;  /* 0x0000000000089947 */ /* 0x01cfea0003800000 */
[----:B-1----:R-:W-:Y:S01]  /*1680*/  UCGABAR_ARV ;  /* 0x00000000000079c7 */ /* 0x002fe20008000000 */
[----:B------:R-:W-:Y:S05]  /*1690*/  BRA `(.L_x_6) ;  /* 0x0000000000047947 */ /* 0x000fea0003800000 */
.L_x_5:
[----:B-1----:R-:W-:Y:S01]  /*16a0*/  NOP ;  /* 0x0000000000007918 */ /* 0x002fe20000000000 */
.L_x_6:
[----:B------:R-:W-:Y:S05]  /*16b0*/  @!P1 BRA `(.L_x_7) ;  /* 0x00000000000c9947 */ /* 0x000fea0003800000 */
[----:B------:R-:W-:Y:S01]  /*16c0*/  UCGABAR_WAIT ;  /* 0x0000000000007dc7 */ /* 0x000fe20008000000 */
[----:B------:R-:W-:Y:S01]  /*16d0*/  CCTL.IVALL ;  /* 0x00000000ff00798f */ /* 0x000fe20002000000 */
[----:B------:R-:W-:Y:S05]  /*16e0*/  BRA `(.L_x_8) ;  /* 0x0000000000047947 */ /* 0x000fea0003800000 */
.L_x_7:
[----:B------:R-:W-:Y:S06]  /*16f0*/  BAR.SYNC.DEFER_BLOCKING 0x0 ;  /* 0x0000000000007b1d */ /* 0x000fec0000010000 */
.L_x_8:
[----:B------:R-:W1:Y:S01]  /*1700*/  LDC.64 R24, c[0x0][0x8f8] ;  /* 0x00023e00ff187b82 */ /* 0x000e620000000a00 */
[----:B------:R-:W-:Y:S01]  /*1710*/  IMAD.U32 R18, RZ, RZ, UR7 ;  /* 0x00000007ff127e24 */ /* 0x000fe2000f8e00ff */
[----:B------:R-:W-:Y:S01]  /*1720*/  ISETP.NE.AND P2, PT, RZ, UR5, PT ;  /* 0x00000005ff007c0c */ /* 0x000fe2000bf45270 */
[----:B------:R-:W-:Y:S01]  /*1730*/  UMOV UR5, URZ ;  /* 0x0000003f00057c82 */ /* 0x000fe20008000000 */
[----:B------:R-:W-:Y:S01]  /*1740*/  UMOV UR6, URZ ;  /* 0x0000003f00067c82 */ /* 0x000fe20008000000 */
[----:B------:R-:W-:Y:S01]  /*1750*/  UMOV UR11, URZ ;  /* 0x0000003f000b7c82 */ /* 0x000fe20008000000 */
[----:B------:R-:W-:Y:S01]  /*1760*/  IMAD.MOV.U32 R17, RZ, RZ, -0x1 ;  /* 0xffffffffff117424 */ /* 0x000fe200078e00ff */
[----:B------:R-:W-:Y:S02]  /*1770*/  P2R R15, PR, RZ, 0x4 ;  /* 0x00000004ff0f7803 */ /* 0x000fe40000000000 */
[----:B-1----:R-:W-:-:S04]  /*1780*/  ISETP.LE.U32.AND P1, PT, R24, UR8, PT ;  /* 0x0000000818007c0c */ /* 0x002fc8000bf23070 */
[----:B------:R-:W-:Y:S02]  /*1790*/  ISETP.GE.U32.AND.EX P1, PT, R18, R25, PT, P1 ;  /* 0x000000191200720c */ /* 0x000fe40003f26110 */
[----:B------:R-:W-:-:S11]  /*17a0*/  MOV R18, 0xffffffff ;  /* 0xffffffff00127802 */ /* 0x000fd60000000f00 */
[----:B------:R-:W-:Y:S05]  /*17b0*/  @P2 BRA P1, `(.L_x_9) ;  /* 0x0000001400fc2947 */ /* 0x000fea0000800000 */
[----:B------:R-:W-:Y:S01]  /*17c0*/  IMAD.U32 R11, RZ, RZ, UR7 ;  /* 0x00000007ff0b7e24 */ /* 0x000fe2000f8e00ff */
[----:B------:R-:W-:Y:S01]  /*17d0*/  ISETP.LE.U32.AND P1, PT, R6, UR8, PT ;  /* 0x0000000806007c0c */ /* 0x000fe2000bf23070 */
[----:B------:R-:W-:Y:S01]  /*17e0*/  UMOV UR5, URZ ;  /* 0x0000003f00057c82 */ /* 0x000fe20008000000 */
[----:B------:R-:W-:Y:S01]  /*17f0*/  UMOV UR6, URZ ;  /* 0x0000003f00067c82 */ /* 0x000fe20008000000 */
[----:B------:R-:W-:Y:S01]  /*1800*/  UMOV UR11, URZ ;  /* 0x0000003f000b7c82 */ /* 0x000fe20008000000 */
[----:B------:R-:W-:Y:S01]  /*1810*/  ISETP.GE.U32.AND.EX P1, PT, R11, R7, PT, P1 ;  /* 0x000000070b00720c */ /* 0x000fe20003f26110 */
[----:B------:R-:W-:-:S12]  /*1820*/  UMOV UR4, URZ ;  /* 0x0000003f00047c82 */ /* 0x000fd80008000000 */
[----:B------:R-:W-:Y:S05]  /*1830*/  @!P1 BRA `(.L_x_10) ;  /* 0x0000001000c89947 */ /* 0x000fea0003800000 */
[----:B------:R-:W-:Y:S01]  /*1840*/  VIADD R11, R21, 0x20 ;  /* 0x00000020150b7836 */ /* 0x000fe20000000000 */
[----:B------:R-:W-:Y:S01]  /*1850*/  MOV R7, R21 ;  /* 0x0000001500077202 */ /* 0x000fe20000000f00 */
[----:B-----5:R-:W-:Y:S01]  /*1860*/  IMAD.MOV.U32 R17, RZ, RZ, R8 ;  /* 0x000000ffff117224 */ /* 0x020fe200078e0008 */
[----:B------:R-:W-:Y:S02]  /*1870*/  MOV R24, R0 ;  /* 0x0000000000187202 */ /* 0x000fe40000000f00 */
[----:B------:R-:W-:-:S13]  /*1880*/  ISETP.GE.AND P1, PT, R11, R12, PT ;  /* 0x0000000c0b00720c */ /* 0x000fda0003f26270 */
[----:B------:R-:W1:Y:S01]  /*1890*/  @!P1 LDC.64 R18, c[0x0][0x918] ;  /* 0x00024600ff129b82 */ /* 0x000e620000000a00 */
[----:B------:R-:W-:Y:S01]  /*18a0*/  @!P1 VIADD R13, R7, 0x20 ;  /* 0x00000020070d9836 */ /* 0x000fe20000000000 */
[----:B------:R-:W-:Y:S02]  /*18b0*/  UIADD3 UR16, UP5, UR16, -0x1, URZ ;  /* 0xffffffff10107890 */ /* 0x000fe4000ffbe03f */
[----:B------:R-:W-:Y:S01]  /*18c0*/  UIADD3 UR14, UP6, UR14, -0x1, URZ ;  /* 0xffffffff0e0e7890 */ /* 0x000fe2000ffde03f */
[----:B------:R-:W-:Y:S01]  /*18d0*/  BSSY B0, `(.L_x_11) ;  /* 0x0000050000007945 */ /* 0x000fe20003800000 */
[----:B------:R-:W-:Y:S01]  /*18e0*/  UIADD3.X UR17, UR17, -0x1, URZ, UP5, !UPT ;  /* 0xffffffff11117890 */ /* 0x000fe2000affe43f */
[----:B-1----:R-:W-:-:S05]  /*18f0*/  @!P1 IMAD.WIDE R18, R13, 0xc, R18 ;  /* 0x0000000c0d129825 */ /* 0x002fca00078e0212 */
[----:B------:R1:W5:Y:S04]  /*1900*/  @!P1 LDG.E R8, desc[UR38][R18.64] ;  /* 0x0000002612089981 */ /* 0x000368000c1e1900 */
[----:B------:R1:W5:Y:S01]  /*1910*/  @!P1 LDG.E R0, desc[UR38][R18.64+0x4] ;  /* 0x0000042612009981 */ /* 0x000362000c1e1900 */
[----:B------:R-:W-:Y:S01]  /*1920*/  ISETP.GE.AND P1, PT, R7, R12, PT ;  /* 0x0000000c0700720c */ /* 0x000fe20003f26270 */
[----:B------:R-:W-:Y:S01]  /*1930*/  UIADD3.X UR15, UR15, -0x1, URZ, UP6, !UPT ;  /* 0xffffffff0f0f7890 */ /* 0x000fe2000b7fe43f */
[----:B------:R-:W-:Y:S01]  /*1940*/  IMAD.MOV.U32 R13, RZ, RZ, RZ ;  /* 0x000000ffff0d7224 */ /* 0x000fe200078e00ff */
[----:B------:R-:W-:Y:S01]  /*1950*/  UIADD3 UR4, UR9, -0x1, URZ ;  /* 0xffffffff09047890 */ /* 0x000fe2000fffe03f */
[----:B------:R-:W-:Y:S01]  /*1960*/  IMAD.MOV.U32 R6, RZ, RZ, RZ ;  /* 0x000000ffff067224 */ /* 0x000fe200078e00ff */
[----:B------:R-:W-:Y:S01]  /*1970*/  UIADD3 UR5, UR10, -0x1, URZ ;  /* 0xffffffff0a057890 */ /* 0x000fe2000fffe03f */
[----:B------:R-:W-:Y:S01]  /*1980*/  MOV R29, 0x7fffffff ;  /* 0x7fffffff001d7802 */ /* 0x000fe20000000f00 */
[----:B------:R-:W-:-:S06]  /*1990*/  IMAD.MOV.U32 R30, RZ, RZ, RZ ;  /* 0x000000ffff1e7224 */ /* 0x000fcc00078e00ff */
[----:B-1----:R-:W-:Y:S05]  /*19a0*/  @P1 BRA `(.L_x_12) ;  /* 0x0000000400081947 */ /* 0x002fea0003800000 */
[----:B------:R-:W-:Y:S02]  /*19b0*/  PLOP3.LUT P3, PT, PT, PT, UP0, 0x80, 0x0 ;  /* 0x000000000000781c */ /* 0x000fe40003f6f008 */
[C---:B------:R-:W-:Y:S02]  /*19c0*/  IADD3 R26, P2, R24.reuse, UR16, RZ ;  /* 0x00000010181a7c10 */ /* 0x040fe4000ff5e0ff */
[C---:B------:R-:W-:Y:S02]  /*19d0*/  IADD3 R28, P1, R17.reuse, UR14, RZ ;  /* 0x0000000e111c7c10 */ /* 0x040fe4000ff3e0ff */
[----:B------:R-:W-:Y:S02]  /*19e0*/  LEA.HI.X.SX32 R27, R24, UR17, 0x1, P2 ;  /* 0x00000011181b7c11 */ /* 0x000fe400090f0eff */
[----:B------:R-:W-:-:S05]  /*19f0*/  LEA.HI.X.SX32 R29, R17, UR15, 0x1, P1 ;  /* 0x0000000f111d7c11 */ /* 0x000fca00088f0eff */
[----:B------:R-:W-:Y:S05]  /*1a00*/  @!P3 BRA `(.L_x_13) ;  /* 0x000000000030b947 */ /* 0x000fea0003800000 */
[----:B------:R-:W-:Y:S02]  /*1a10*/  ULDC UR6, c[0x0][0x8dc] ;  /* 0x0002370000067ab9 */ /* 0x000fe40000000800 */
[----:B------:R-:W-:-:S05]  /*1a20*/  IADD3 R17, P1, R28, UR6, RZ ;  /* 0x000000061c117c10 */ /* 0x000fca000ff3e0ff */
[----:B------:R-:W-:-:S04]  /*1a30*/  IMAD.X R29, RZ, RZ, R29, P1 ;  /* 0x000000ffff1d7224 */ /* 0x000fc800008e061d */
[----:B------:R-:W-:-:S04]  /*1a40*/  IMAD.WIDE.U32 R4, R29, UR20, RZ ;  /* 0x000000141d047c25 */ /* 0x000fc8000f8e00ff */
[----:B------:R-:W-:-:S04]  /*1a50*/  IMAD.WIDE.U32 R18, P1, R17, UR21, R4 ;  /* 0x0000001511127c25 */ /* 0x000fc8000f820004 */
[----:B------:R-:W-:Y:S01]  /*1a60*/  IMAD.WIDE.U32 R4, R17, UR20, RZ ;  /* 0x0000001411047c25 */ /* 0x000fe2000f8e00ff */
[----:B------:R-:W-:-:S03]  /*1a70*/  IADD3.X R25, RZ, RZ, RZ, P1, !PT ;  /* 0x000000ffff197210 */ /* 0x000fc60000ffe4ff */
[----:B------:R-:W-:Y:S01]  /*1a80*/  IMAD.MOV.U32 R24, RZ, RZ, R19 ;  /* 0x000000ffff187224 */ /* 0x000fe200078e0013 */
[----:B------:R-:W-:-:S05]  /*1a90*/  IADD3 RZ, P1, R5, R18, RZ ;  /* 0x0000001205ff7210 */ /* 0x000fca0007f3e0ff */
[----:B------:R-:W-:-:S04]  /*1aa0*/  IMAD.WIDE.U32.X R4, R29, UR21, R24, P1 ;  /* 0x000000151d047c25 */ /* 0x000fc800088e0418 */
[----:B------:R-:W-:Y:S01]  /*1ab0*/  IMAD.MOV.U32 R28, RZ, RZ, R4 ;  /* 0x000000ffff1c7224 */ /* 0x000fe200078e0004 */
[----:B------:R-:W-:-:S07]  /*1ac0*/  MOV R29, R5 ;  /* 0x00000005001d7202 */ /* 0x000fce0000000f00 */
.L_x_13:
[----:B------:R-:W-:Y:S05]  /*1ad0*/  @!P0 BRA `(.L_x_14) ;  /* 0x0000000000308947 */ /* 0x000fea0003800000 */
[----:B------:R-:W-:Y:S02]  /*1ae0*/  ULDC UR6, c[0x0][0x8f4] ;  /* 0x00023d0000067ab9 */ /* 0x000fe40000000800 */
[----:B------:R-:W-:-:S05]  /*1af0*/  IADD3 R17, P1, R26, UR6, RZ ;  /* 0x000000061a117c10 */ /* 0x000fca000ff3e0ff */
[----:B------:R-:W-:-:S04]  /*1b00*/  IMAD.X R27, RZ, RZ, R27, P1 ;  /* 0x000000ffff1b7224 */ /* 0x000fc800008e061b */
[----:B------:R-:W-:-:S04]  /*1b10*/  IMAD.WIDE.U32 R4, R27, UR22, RZ ;  /* 0x000000161b047c25 */ /* 0x000fc8000f8e00ff */
[----:B------:R-:W-:-:S04]  /*1b20*/  IMAD.WIDE.U32 R18, P1, R17, UR23, R4 ;  /* 0x0000001711127c25 */ /* 0x000fc8000f820004 */
[----:B------:R-:W-:Y:S01]  /*1b30*/  IMAD.WIDE.U32 R4, R17, UR22, RZ ;  /* 0x0000001611047c25 */ /* 0x000fe2000f8e00ff */
[----:B------:R-:W-:-:S03]  /*1b40*/  MOV R24, R19 ;  /* 0x0000001300187202 */ /* 0x000fc60000000f00 */
[----:B------:R-:W-:Y:S01]  /*1b50*/  IMAD.X R25, RZ, RZ, RZ, P1 ;  /* 0x000000ffff197224 */ /* 0x000fe200008e06ff */
[----:B------:R-:W-:-:S05]  /*1b60*/  IADD3 RZ, P1, R5, R18, RZ ;  /* 0x0000001205ff7210 */ /* 0x000fca0007f3e0ff */
[----:B------:R-:W-:-:S04]  /*1b70*/  IMAD.WIDE.U32.X R4, R27, UR23, R24, P1 ;  /* 0x000000171b047c25 */ /* 0x000fc800088e0418 */
[----:B------:R-:W-:Y:S02]  /*1b80*/  IMAD.MOV.U32 R26, RZ, RZ, R4 ;  /* 0x000000ffff1a7224 */ /* 0x000fe400078e0004 */
[----:B------:R-:W-:-:S07]  /*1b90*/  IMAD.MOV.U32 R27, RZ, RZ, R5 ;  /* 0x000000ffff1b7224 */ /* 0x000fce00078e0005 */
.L_x_14:
[----:B------:R-:W-:Y:S02]  /*1ba0*/  SHF.R.U64 R4, R26, UR30, R27 ;  /* 0x0000001e1a047c19 */ /* 0x000fe4000800121b */
[----:B------:R-:W-:-:S03]  /*1bb0*/  SHF.R.U64 R5, R28, UR26, R29 ;  /* 0x0000001a1c057c19 */ /* 0x000fc6000800121d */
[----:B------:R-:W-:Y:S01]  /*1bc0*/  VIADD R24, R4, UR5 ;  /* 0x0000000504187c36 */ /* 0x000fe20008000000 */
[----:B------:R-:W-:-:S04]  /*1bd0*/  IADD3 R19, R5, UR4, RZ ;  /* 0x0000000405137c10 */ /* 0x000fc8000fffe0ff */
[----:B------:R-:W-:Y:S02]  /*1be0*/  IABS R17, R19 ;  /* 0x0000001300117213 */ /* 0x000fe40000000000 */
[----:B------:R-:W-:-:S03]  /*1bf0*/  IABS R18, R24 ;  /* 0x0000001800127213 */ /* 0x000fc60000000000 */
[----:B------:R-:W-:-:S04]  /*1c00*/  IMAD.HI.U32 R4, R17, UR13, RZ ;  /* 0x0000000d11047c27 */ /* 0x000fc8000f8e00ff */
[----:B------:R-:W-:-:S04]  /*1c10*/  IMAD.HI.U32 R5, R18, UR19, RZ ;  /* 0x0000001312057c27 */ /* 0x000fc8000f8e00ff */
[----:B------:R-:W-:Y:S01]  /*1c20*/  IMAD R4, R4, UR29, R17 ;  /* 0x0000001d04047c24 */ /* 0x000fe2000f8e0211 */
[----:B------:R-:W-:Y:S01]  /*1c30*/  MOV R17, UR32 ;  /* 0x0000002000117c02 */ /* 0x000fe20008000f00 */
[----:B------:R-:W-:Y:S02]  /*1c40*/  IMAD R5, R5, UR31, R18 ;  /* 0x0000001f05057c24 */ /* 0x000fe4000f8e0212 */
[----:B------:R-:W-:Y:S01]  /*1c50*/  IMAD.U32 R18, RZ, RZ, UR33 ;  /* 0x00000021ff127e24 */ /* 0x000fe2000f8e00ff */
[----:B------:R-:W-:Y:S02]  /*1c60*/  ISETP.LT.U32.AND P1, PT, R4, UR28, PT ;  /* 0x0000001c04007c0c */ /* 0x000fe4000bf21070 */
[----:B------:R-:W-:-:S11]  /*1c70*/  ISETP.LT.U32.AND P2, PT, R5, UR27, PT ;  /* 0x0000001b05007c0c */ /* 0x000fd6000bf41070 */
[----:B------:R-:W-:Y:S01]  /*1c80*/  @!P1 VIADD R4, R4, -UR28 ;  /* 0x8000001c04049c36 */ /* 0x000fe20008000000 */
[----:B------:R-:W-:Y:S02]  /*1c90*/  ISETP.GE.AND P1, PT, R24, RZ, PT ;  /* 0x000000ff1800720c */ /* 0x000fe40003f26270 */
[----:B------:R-:W-:Y:S02]  /*1ca0*/  @!P2 IADD3 R5, R5, -UR27, RZ ;  /* 0x8000001b0505ac10 */ /* 0x000fe4000fffe0ff */
[----:B------:R-:W-:Y:S02]  /*1cb0*/  ISETP.LT.U32.AND P3, PT, R4, UR28, PT ;  /* 0x0000001c04007c0c */ /* 0x000fe4000bf61070 */
[----:B------:R-:W-:Y:S02]  /*1cc0*/  ISETP.LT.U32.AND P4, PT, R5, UR27, PT ;  /* 0x0000001b05007c0c */ /* 0x000fe4000bf81070 */
[----:B------:R-:W-:-:S09]  /*1cd0*/  ISETP.GE.AND P2, PT, R19, RZ, PT ;  /* 0x000000ff1300720c */ /* 0x000fd20003f46270 */
[----:B------:R-:W-:Y:S01]  /*1ce0*/  @!P3 VIADD R4, R4, -UR28 ;  /* 0x8000001c0404bc36 */ /* 0x000fe20008000000 */
[----:B------:R-:W-:Y:S01]  /*1cf0*/  PLOP3.LUT P3, PT, PT, PT, UP4, 0x80, 0x0 ;  /* 0x000000000000781c */ /* 0x000fe20003f6f048 */
[----:B------:R-:W-:Y:S01]  /*1d00*/  @!P4 VIADD R5, R5, -UR27 ;  /* 0x8000001b0505cc36 */ /* 0x000fe20008000000 */
[----:B------:R-:W-:Y:S01]  /*1d10*/  PLOP3.LUT P4, PT, PT, PT, UP2, 0x80, 0x0 ;  /* 0x000000000000781c */ /* 0x000fe20003f8f028 */
[----:B------:R-:W-:-:S03]  /*1d20*/  @!P2 IMAD.MOV R4, RZ, RZ, -R4 ;  /* 0x000000ffff04a224 */ /* 0x000fc600078e0a04 */
[----:B------:R-:W-:Y:S02]  /*1d30*/  @!P1 IADD3 R5, -R5, RZ, RZ ;  /* 0x000000ff05059210 */ /* 0x000fe40007ffe1ff */
[----:B------:R-:W-:Y:S02]  /*1d40*/  SEL R4, R17, R4, !P3 ;  /* 0x0000000411047207 */ /* 0x000fe40005800000 */
[----:B------:R-:W-:Y:S02]  /*1d50*/  SEL R5, R18, R5, !P4 ;  /* 0x0000000512057207 */ /* 0x000fe40006000000 */
[----:B------:R-:W-:Y:S01]  /*1d60*/  PLOP3.LUT P1, PT, PT, PT, UP3, 0x80, 0x0 ;  /* 0x000000000000781c */ /* 0x000fe20003f2f038 */
[----:B------:R-:W-:Y:S02]  /*1d70*/  IMAD.IADD R18, R19, 0x1, -R4 ;  /* 0x0000000113127824 */ /* 0x000fe400078e0a04 */
[----:B------:R-:W-:-:S04]  /*1d80*/  IMAD.IADD R5, R24, 0x1, -R5 ;  /* 0x0000000118057824 */ /* 0x000fc800078e0a05 */
[----:B------:R-:W-:Y:S01]  /*1d90*/  IMAD R29, R18, R5, RZ ;  /* 0x00000005121d7224 */ /* 0x000fe200078e02ff */
[----:B------:R-:W-:-:S04]  /*1da0*/  SEL R4, R5, R18, !P1 ;  /* 0x0000001205047207 */ /* 0x000fc80004800000 */
[----:B------:R-:W-:Y:S02]  /*1db0*/  SHF.R.S32.HI R5, RZ, 0x1f, R4 ;  /* 0x0000001fff057819 */ /* 0x000fe40000011404 */
[----:B------:R-:W-:-:S07]  /*1dc0*/  SHF.R.S32.HI R30, RZ, 0x1f, R29 ;  /* 0x0000001fff1e7819 */ /* 0x000fce000001141d */
.L_x_12:
[----:B------:R-:W-:Y:S05]  /*1dd0*/  BSYNC B0 ;  /* 0x0000000000007941 */ /* 0x000fea0003800000 */
.L_x_11:
[----:B------:R-:W1:Y:S01]  /*1de0*/  SHFL.UP PT, R18, R29, 0x1, RZ ;  /* 0x042000001d127989 */ /* 0x000e6200000e00ff */
[C---:B------:R-:W-:Y:S02]  /*1df0*/  ISETP.NE.AND P2, PT, R21.reuse, RZ, PT ;  /* 0x000000ff1500720c */ /* 0x040fe40003f45270 */
[C---:B------:R-:W-:Y:S01]  /*1e00*/  ISETP.GE.U32.AND P3, PT, R21.reuse, 0x2, PT ;  /* 0x000000021500780c */ /* 0x040fe20003f66070 */
[----:B------:R-:W2:Y:S01]  /*1e10*/  SHFL.UP PT, R17, R30, 0x1, RZ ;  /* 0x042000001e117989 */ /* 0x000ea200000e00ff */
[C---:B------:R-:W-:Y:S02]  /*1e20*/  ISETP.GE.U32.AND P4, PT, R21.reuse, 0x4, PT ;  /* 0x000000041500780c */ /* 0x040fe40003f86070 */
[C---:B------:R-:W-:Y:S02]  /*1e30*/  ISETP.GE.U32.AND P5, PT, R21.reuse, 0x8, PT ;  /* 0x000000081500780c */ /* 0x040fe40003fa6070 */
[----:B------:R-:W-:Y:S02]  /*1e40*/  ISETP.GE.U32.AND P6, PT, R21, 0x10, PT ;  /* 0x000000101500780c */ /* 0x000fe40003fc6070 */
[----:B-1----:R-:W-:-:S02]  /*1e50*/  SEL R18, R18, RZ, P2 ;  /* 0x000000ff12127207 */ /* 0x002fc40001000000 */
[----:B--2---:R-:W-:Y:S02]  /*1e60*/  SEL R17, R17, RZ, P2 ;  /* 0x000000ff11117207 */ /* 0x004fe40001000000 */
[----:B------:R-:W-:-:S04]  /*1e70*/  IADD3 R25, P1, R18, R29, RZ ;  /* 0x0000001d12197210 */ /* 0x000fc80007f3e0ff */
[----:B------:R-:W-:Y:S01]  /*1e80*/  IADD3.X R24, R17, R30, RZ, P1, !PT ;  /* 0x0000001e11187210 */ /* 0x000fe20000ffe4ff */
[----:B------:R-:W1:Y:S04]  /*1e90*/  SHFL.UP PT, R18, R25, 0x2, RZ ;  /* 0x0440000019127989 */ /* 0x000e6800000e00ff */
[----:B------:R-:W2:Y:S01]  /*1ea0*/  SHFL.UP PT, R17, R24, 0x2, RZ ;  /* 0x0440000018117989 */ /* 0x000ea200000e00ff */
[----:B-1----:R-:W-:-:S04]  /*1eb0*/  SEL R18, R18, RZ, P3 ;  /* 0x000000ff12127207 */ /* 0x002fc80001800000 */
[----:B------:R-:W-:Y:S02]  /*1ec0*/  IADD3 R19, P1, R18, R25, RZ ;  /* 0x0000001912137210 */ /* 0x000fe40007f3e0ff */
[----:B--2---:R-:W-:-:S03]  /*1ed0*/  SEL R17, R17, RZ, P3 ;  /* 0x000000ff11117207 */ /* 0x004fc60001800000 */
[----:B------:R-:W1:Y:S02]  /*1ee0*/  SHFL.UP PT, R18, R19, 0x4, RZ ;  /* 0x0480000013127989 */ /* 0x000e6400000e00ff */
[----:B------:R-:W-:-:S05]  /*1ef0*/  IMAD.X R26, R17, 0x1, R24, P1 ;  /* 0x00000001111a7824 */ /* 0x000fca00008e0618 */
        /* <DEDUP_REMOVED lines=10> */
[----:B------:R-:W1:Y:S01]  /*1fa0*/  SHFL.UP PT, R18, R19, 0x10, RZ ;  /* 0x0600000013127989 */ /* 0x000e6200000e00ff */
[----:B------:R-:W-:-:S05]  /*1fb0*/  IADD3.X R26, R17, R24, RZ, P1, !PT ;  /* 0x00000018111a7210 */ /* 0x000fca0000ffe4ff */
[----:B------:R-:W2:Y:S01]  /*1fc0*/  SHFL.UP PT, R17, R26, 0x10, RZ ;  /* 0x060000001a117989 */ /* 0x000ea200000e00ff */
[----:B-1----:R-:W-:-:S04]  /*1fd0*/  SEL R18, R18, RZ, P6 ;  /* 0x000000ff12127207 */ /* 0x002fc80003000000 */
[----:B------:R-:W-:Y:S02]  /*1fe0*/  IADD3 R24, P1, R18, R19, RZ ;  /* 0x0000001312187210 */ /* 0x000fe40007f3e0ff */
[----:B--2---:R-:W-:-:S05]  /*1ff0*/  SEL R17, R17, RZ, P6 ;  /* 0x000000ff11117207 */ /* 0x004fca0003000000 */
[----:B------:R-:W-:Y:S01]  /*2000*/  IMAD.X R25, R17, 0x1, R26, P1 ;  /* 0x0000000111197824 */ /* 0x000fe200008e061a */
[----:B------:R-:W-:-:S04]  /*2010*/  ISETP.GT.U32.AND P1, PT, R24, UR8, PT ;  /* 0x0000000818007c0c */ /* 0x000fc8000bf24070 */
[----:B------:R-:W-:-:S13]  /*2020*/  ISETP.GT.U32.AND.EX P1, PT, R25, UR7, PT, P1 ;  /* 0x0000000719007c0c */ /* 0x000fda000bf24110 */
[----:B------:R-:W-:-:S04]  /*2030*/  VOTE.ANY R17, PT, P1 ;  /* 0x0000000000117806 */ /* 0x000fc800008e0100 */
[----:B------:R-:W-:-:S13]  /*2040*/  ISETP.NE.AND P1, PT, R17, RZ, PT ;  /* 0x000000ff1100720c */ /* 0x000fda0003f25270 */
[----:B------:R-:W-:Y:S05]  /*2050*/  @P1 BRA `(.L_x_15) ;  /* 0x0000000800701947 */ /* 0x000fea0003800000 */
[----:B------:R-:W1:Y:S01]  /*2060*/  LDC R12, c[0x0][0x910] ;  /* 0x00024400ff0c7b82 */ /* 0x000e620000000800 */
[----:B------:R-:W-:Y:S01]  /*2070*/  IMAD.MOV.U32 R26, RZ, RZ, R24 ;  /* 0x000000ffff1a7224 */ /* 0x000fe200078e0018 */
[----:B------:R-:W-:Y:S01]  /*2080*/  ULDC UR13, c[0x0][0x8f4] ;  /* 0x00023d00000d7ab9 */ /* 0x000fe20000000800 */
[----:B------:R-:W-:Y:S01]  /*2090*/  ULDC UR6, c[0x0][0x8dc] ;  /* 0x0002370000067ab9 */ /* 0x000fe20000000800 */
[----:B------:R-:W-:Y:S01]  /*20a0*/  ULDC UR19, c[0x0][0x8d8] ;  /* 0x0002360000137ab9 */ /* 0x000fe20000000800 */
[----:B------:R-:W-:Y:S01]  /*20b0*/  ULDC UR24, c[0x0][0x8f0] ;  /* 0x00023c0000187ab9 */ /* 0x000fe20000000800 */
[----:B------:R-:W-:Y:S01]  /*20c0*/  ULDC.64 UR20, c[0x0][0x8d0] ;  /* 0x0002340000147ab9 */ /* 0x000fe20000000a00 */
[----:B------:R-:W-:-:S05]  /*20d0*/  ULDC.64 UR22, c[0x0][0x8e8] ;  /* 0x00023a0000167ab9 */ /* 0x000fca0000000a00 */
.L_x_20:
[----:B------:R-:W-:Y:S01]  /*20e0*/  MOV R7, R11 ;  /* 0x0000000b00077202 */ /* 0x000fe20000000f00 */
[----:B------:R-:W-:Y:S01]  /*20f0*/  VIADD R11, R11, 0x20 ;  /* 0x000000200b0b7836 */ /* 0x000fe20000000000 */
[----:B-----5:R-:W-:Y:S01]  /*2100*/  MOV R17, R8 ;  /* 0x0000000800117202 */ /* 0x020fe20000000f00 */
[----:B------:R-:W-:-:S03]  /*2110*/  IMAD.MOV.U32 R24, RZ, RZ, R0 ;  /* 0x000000ffff187224 */ /* 0x000fc600078e0000 */
[----:B-1----:R-:W-:-:S13]  /*2120*/  ISETP.GE.AND P1, PT, R11, R12, PT ;  /* 0x0000000c0b00720c */ /* 0x002fda0003f26270 */
[----:B------:R-:W1:Y:S01]  /*2130*/  @!P1 LDC.64 R18, c[0x0][0x918] ;  /* 0x00024600ff129b82 */ /* 0x000e620000000a00 */
[----:B------:R-:W-:Y:S01]  /*2140*/  @!P1 VIADD R13, R7, 0x20 ;  /* 0x00000020070d9836 */ /* 0x000fe20000000000 */
[----:B------:R2:W3:Y:S01]  /*2150*/  SHFL.IDX PT, R6, R25, 0x1f, 0x1f ;  /* 0x03e01f0019067f89 */ /* 0x0004e200000e0000 */
[----:B------:R-:W-:Y:S02]  /*2160*/  BSSY B0, `(.L_x_16) ;  /* 0x0000064000007945 */ /* 0x000fe40003800000 */
[----:B-1----:R-:W-:-:S05]  /*2170*/  @!P1 IMAD.WIDE R18, R13, 0xc, R18 ;  /* 0x0000000c0d129825 */ /* 0x002fca00078e0212 */
[----:B------:R2:W5:Y:S04]  /*2180*/  @!P1 LDG.E R8, desc[UR38][R18.64] ;  /* 0x0000002612089981 */ /* 0x000568000c1e1900 */
[----:B------:R2:W5:Y:S01]  /*2190*/  @!P1 LDG.E R0, desc[UR38][R18.64+0x4] ;  /* 0x0000042612009981 */ /* 0x000562000c1e1900 */
[----:B------:R-:W-:Y:S01]  /*21a0*/  ISETP.GE.AND P1, PT, R7, R12, PT ;  /* 0x0000000c0700720c */ /* 0x000fe20003f26270 */
[----:B------:R-:W-:Y:S01]  /*21b0*/  IMAD.MOV.U32 R29, RZ, RZ, 0x7fffffff ;  /* 0x7fffffffff1d7424 */ /* 0x000fe200078e00ff */
[----:B------:R-:W-:Y:S01]  /*21c0*/  MOV R30, RZ ;  /* 0x000000ff001e7202 */ /* 0x000fe20000000f00 */
[----:B------:R2:W1:Y:S10]  /*21d0*/  SHFL.IDX PT, R13, R26, 0x1f, 0x1f ;  /* 0x03e01f001a0d7f89 */ /* 0x00047400000e0000 */
[----:B--23--:R-:W-:Y:S05]  /*21e0*/  @P1 BRA `(.L_x_17) ;  /* 0x00000004006c1947 */ /* 0x00cfea0003800000 */
[----:B------:R-:W-:Y:S02]  /*21f0*/  IABS R30, R9 ;  /* 0x00000009001e7213 */ /* 0x000fe40000000000 */
[C---:B------:R-:W-:Y:S02]  /*2200*/  IADD3 R27, P1, R17.reuse, UR14, RZ ;  /* 0x0000000e111b7c10 */ /* 0x040fe4000ff3e0ff */
[----:B------:R-:W2:Y:S02]  /*2210*/  I2F.RP R4, R30 ;  /* 0x0000001e00047306 */ /* 0x000ea40000209400 */
[----:B------:R-:W-:Y:S02]  /*2220*/  LEA.HI.X.SX32 R28, R17, UR15, 0x1, P1 ;  /* 0x0000000f111c7c11 */ /* 0x000fe400088f0eff */
[----:B------:R-:W-:-:S04]  /*2230*/  IADD3 R17, P1, R24, UR16, RZ ;  /* 0x0000001018117c10 */ /* 0x000fc8000ff3e0ff */
[----:B------:R-:W-:Y:S02]  /*2240*/  LEA.HI.X.SX32 R26, R24, UR17, 0x1, P1 ;  /* 0x00000011181a7c11 */ /* 0x000fe400088f0eff */
[----:B------:R-:W-:Y:S01]  /*2250*/  PLOP3.LUT P1, PT, PT, PT, UP0, 0x80, 0x0 ;  /* 0x000000000000781c */ /* 0x000fe20003f2f008 */
[----:B--2---:R-:W2:Y:S02]  /*2260*/  MUFU.RCP R4, R4 ;  /* 0x0000000400047308 */ /* 0x004ea40000001000 */
[----:B--2---:R-:W-:-:S06]  /*2270*/  VIADD R5, R4, 0xffffffe ;  /* 0x0ffffffe04057836 */ /* 0x004fcc0000000000 */
[----:B------:R-:W2:Y:S02]  /*2280*/  F2I.FTZ.U32.TRUNC.NTZ R31, R5 ;  /* 0x00000005001f7305 */ /* 0x000ea4000021f000 */
[----:B--2---:R-:W-:Y:S02]  /*2290*/  IMAD.MOV R32, RZ, RZ, -R31 ;  /* 0x000000ffff207224 */ /* 0x004fe400078e0a1f */
[----:B------:R-:W-:Y:S05]  /*22a0*/  @!P1 BRA `(.L_x_18) ;  /* 0x00000000002c9947 */ /* 0x000fea0003800000 */
[----:B------:R-:W-:-:S04]  /*22b0*/  IADD3 R27, P1, R27, UR6, RZ ;  /* 0x000000061b1b7c10 */ /* 0x000fc8000ff3e0ff */
[----:B------:R-:W-:-:S05]  /*22c0*/  IADD3.X R29, RZ, R28, RZ, P1, !PT ;  /* 0x0000001cff1d7210 */ /* 0x000fca0000ffe4ff */
[----:B------:R-:W-:-:S04]  /*22d0*/  IMAD.WIDE.U32 R4, R29, UR20, RZ ;  /* 0x000000141d047c25 */ /* 0x000fc8000f8e00ff */
[----:B------:R-:W-:-:S04]  /*22e0*/  IMAD.WIDE.U32 R18, P1, R27, UR21, R4 ;  /* 0x000000151b127c25 */ /* 0x000fc8000f820004 */
[----:B------:R-:W-:-:S04]  /*22f0*/  IMAD.WIDE.U32 R4, R27, UR20, RZ ;  /* 0x000000141b047c25 */ /* 0x000fc8000f8e00ff */
[----:B------:R-:W-:Y:S01]  /*2300*/  IMAD.X R25, RZ, RZ, RZ, P1 ;  /* 0x000000ffff197224 */ /* 0x000fe200008e06ff */
[----:B------:R-:W-:Y:S01]  /*2310*/  IADD3 RZ, P1, R5, R18, RZ ;  /* 0x0000001205ff7210 */ /* 0x000fe20007f3e0ff */
[----:B------:R-:W-:-:S04]  /*2320*/  IMAD.MOV.U32 R24, RZ, RZ, R19 ;  /* 0x000000ffff187224 */ /* 0x000fc800078e0013 */
[----:B------:R-:W-:-:S04]  /*2330*/  IMAD.WIDE.U32.X R4, R29, UR21, R24, P1 ;  /* 0x000000151d047c25 */ /* 0x000fc800088e0418 */
[----:B------:R-:W-:Y:S01]  /*2340*/  IMAD.MOV.U32 R28, RZ, RZ, R5 ;  /* 0x000000ffff1c7224 */ /* 0x000fe200078e0005 */
[----:B------:R-:W-:-:S07]  /*2350*/  MOV R27, R4 ;  /* 0x00000004001b7202 */ /* 0x000fce0000000f00 */
.L_x_18:
[----:B------:R-:W-:Y:S05]  /*2360*/  @!P0 BRA `(.L_x_19) ;  /* 0x00000000002c8947 */ /* 0x000fea0003800000 */
        /* <DEDUP_REMOVED lines=11> */
.L_x_19:
[----:B------:R-:W-:Y:S01]  /*2420*/  SHF.R.U64 R17, R17, UR24, R26 ;  /* 0x0000001811117c19 */ /* 0x000fe2000800121a */
[----:B------:R-:W-:Y:S01]  /*2430*/  IMAD.MOV.U32 R5, RZ, RZ, R32 ;  /* 0x000000ffff057224 */ /* 0x000fe200078e0020 */
[----:B------:R-:W-:Y:S02]  /*2440*/  IABS R4, R9 ;  /* 0x0000000900047213 */ /* 0x000fe40000000000 */
[----:B------:R-:W-:Y:S01]  /*2450*/  SHF.R.U64 R27, R27, UR19, R28 ;  /* 0x000000131b1b7c19 */ /* 0x000fe2000800121c */
[----:B------:R-:W-:Y:S01]  /*2460*/  VIADD R19, R17, UR5 ;  /* 0x0000000511137c36 */ /* 0x000fe20008000000 */
[----:B------:R-:W-:Y:S01]  /*2470*/  IADD3 R24, RZ, -R4, RZ ;  /* 0x80000004ff187210 */ /* 0x000fe20007ffe0ff */
[----:B------:R-:W-:Y:S02]  /*2480*/  IMAD R17, R5, R30, RZ ;  /* 0x0000001e05117224 */ /* 0x000fe400078e02ff */
[----:B------:R-:W-:Y:S01]  /*2490*/  IMAD.MOV.U32 R4, RZ, RZ, RZ ;  /* 0x000000ffff047224 */ /* 0x000fe200078e00ff */
[----:B------:R-:W-:Y:S01]  /*24a0*/  IABS R18, R19 ;  /* 0x0000001300127213 */ /* 0x000fe20000000000 */
[----:B------:R-:W-:-:S02]  /*24b0*/  IMAD.MOV.U32 R5, RZ, RZ, R31 ;  /* 0x000000ffff057224 */ /* 0x000fc400078e001f */
[----:B------:R-:W-:Y:S01]  /*24c0*/  IMAD.HI.U32 R4, R31, R17, R4 ;  /* 0x000000111f047227 */ /* 0x000fe200078e0004 */
[----:B------:R-:W-:-:S03]  /*24d0*/  MOV R17, R18 ;  /* 0x0000001200117202 */ /* 0x000fc60000000f00 */
[----:B------:R-:W-:Y:S01]  /*24e0*/  IMAD.MOV.U32 R5, RZ, RZ, R24 ;  /* 0x000000ffff057224 */ /* 0x000fe200078e0018 */
[----:B------:R-:W-:Y:S01]  /*24f0*/  IABS R24, R10 ;  /* 0x0000000a00187213 */ /* 0x000fe20000000000 */
[----:B------:R-:W-:-:S03]  /*2500*/  IMAD.HI.U32 R4, R4, R17, RZ ;  /* 0x0000001104047227 */ /* 0x000fc600078e00ff */
[----:B------:R-:W2:Y:S01]  /*2510*/  I2F.RP R25, R24 ;  /* 0x0000001800197306 */ /* 0x000ea20000209400 */
[----:B------:R-:W-:Y:S02]  /*2520*/  IMAD R17, R4, R5, R17 ;  /* 0x0000000504117224 */ /* 0x000fe400078e0211 */
[----:B------:R-:W-:-:S03]  /*2530*/  VIADD R18, R27, UR4 ;  /* 0x000000041b127c36 */ /* 0x000fc60008000000 */
[----:B------:R-:W-:Y:S02]  /*2540*/  ISETP.GT.U32.AND P1, PT, R30, R17, PT ;  /* 0x000000111e00720c */ /* 0x000fe40003f24070 */
[----:B------:R-:W-:Y:S01]  /*2550*/  IABS R28, R18 ;  /* 0x00000012001c7213 */ /* 0x000fe20000000000 */
[----:B--2---:R-:W2:Y:S10]  /*2560*/  MUFU.RCP R25, R25 ;  /* 0x0000001900197308 */ /* 0x004eb40000001000 */
[----:B------:R-:W-:Y:S01]  /*2570*/  @!P1 IMAD.IADD R17, R17, 0x1, -R30 ;  /* 0x0000000111119824 */ /* 0x000fe200078e0a1e */
[----:B--2---:R-:W-:-:S04]  /*2580*/  IADD3 R4, R25, 0xffffffe, RZ ;  /* 0x0ffffffe19047810 */ /* 0x004fc80007ffe0ff */
[----:B------:R2:W3:Y:S02]  /*2590*/  F2I.FTZ.U32.TRUNC.NTZ R5, R4 ;  /* 0x0000000400057305 */ /* 0x0004e4000021f000 */
[----:B--2---:R-:W-:Y:S01]  /*25a0*/  MOV R4, RZ ;  /* 0x000000ff00047202 */ /* 0x004fe20000000f00 */
[----:B---3--:R-:W-:-:S04]  /*25b0*/  IMAD.MOV R29, RZ, RZ, -R5 ;  /* 0x000000ffff1d7224 */ /* 0x008fc800078e0a05 */
[----:B------:R-:W-:Y:S01]  /*25c0*/  IMAD R27, R29, R24, RZ ;  /* 0x000000181d1b7224 */ /* 0x000fe200078e02ff */
[----:B------:R-:W-:-:S03]  /*25d0*/  IABS R29, R10 ;  /* 0x0000000a001d7213 */ /* 0x000fc60000000000 */
[----:B------:R-:W-:-:S04]  /*25e0*/  IMAD.HI.U32 R26, R5, R27, R4 ;  /* 0x0000001b051a7227 */ /* 0x000fc800078e0004 */
[----:B------:R-:W-:Y:S02]  /*25f0*/  IMAD.MOV.U32 R5, RZ, RZ, R28 ;  /* 0x000000ffff057224 */ /* 0x000fe400078e001c */
[----:B------:R-:W-:Y:S02]  /*2600*/  IMAD.MOV R25, RZ, RZ, -R29 ;  /* 0x000000ffff197224 */ /* 0x000fe400078e0a1d */
[----:B------:R-:W-:-:S04]  /*2610*/  IMAD.HI.U32 R4, R26, R5, RZ ;  /* 0x000000051a047227 */ /* 0x000fc800078e00ff */
[----:B------:R-:W-:-:S05]  /*2620*/  IMAD R5, R4, R25, R5 ;  /* 0x0000001904057224 */ /* 0x000fca00078e0205 */
[----:B------:R-:W-:-:S13]  /*2630*/  ISETP.GT.U32.AND P1, PT, R24, R5, PT ;  /* 0x000000051800720c */ /* 0x000fda0003f24070 */
[----:B------:R-:W-:Y:S02]  /*2640*/  @!P1 IADD3 R5, R5, -R24, RZ ;  /* 0x8000001805059210 */ /* 0x000fe40007ffe0ff */
[----:B------:R-:W-:-:S13]  /*2650*/  ISETP.GT.U32.AND P1, PT, R30, R17, PT ;  /* 0x000000111e00720c */ /* 0x000fda0003f24070 */
[----:B------:R-:W-:Y:S01]  /*2660*/  @!P1 IMAD.IADD R17, R17, 0x1, -R30 ;  /* 0x0000000111119824 */ /* 0x000fe200078e0a1e */
[----:B------:R-:W-:-:S04]  /*2670*/  ISETP.GT.U32.AND P1, PT, R24, R5, PT ;  /* 0x000000051800720c */ /* 0x000fc80003f24070 */
[----:B------:R-:W-:-:S09]  /*2680*/  MOV R4, R17 ;  /* 0x0000001100047202 */ /* 0x000fd20000000f00 */
[----:B------:R-:W-:Y:S01]  /*2690*/  @!P1 IMAD.IADD R5, R5, 0x1, -R24 ;  /* 0x0000000105059824 */ /* 0x000fe200078e0a18 */
[----:B------:R-:W-:-:S13]  /*26a0*/  ISETP.GE.AND P1, PT, R19, RZ, PT ;  /* 0x000000ff1300720c */ /* 0x000fda0003f26270 */
[----:B------:R-:W-:Y:S01]  /*26b0*/  @!P1 IMAD.MOV R4, RZ, RZ, -R4 ;  /* 0x000000ffff049224 */ /* 0x000fe200078e0a04 */
[----:B------:R-:W-:-:S13]  /*26c0*/  ISETP.GE.AND P1, PT, R18, RZ, PT ;  /* 0x000000ff1200720c */ /* 0x000fda0003f26270 */
[----:B------:R-:W-:Y:S01]  /*26d0*/  @!P1 IMAD.MOV R5, RZ, RZ, -R5 ;  /* 0x000000ffff059224 */ /* 0x000fe200078e0a05 */
[----:B------:R-:W-:-:S13]  /*26e0*/  ISETP.NE.AND P1, PT, RZ, UR10, PT ;  /* 0x0000000aff007c0c */ /* 0x000fda000bf25270 */
[----:B------:R-:W-:Y:S02]  /*26f0*/  @!P1 LOP3.LUT R4, RZ, UR10, RZ, 0x33, !PT ;  /* 0x0000000aff049c12 */ /* 0x000fe4000f8e33ff */
[----:B------:R-:W-:Y:S02]  /*2700*/  ISETP.NE.AND P1, PT, RZ, UR9, PT ;  /* 0x00000009ff007c0c */ /* 0x000fe4000bf25270 */
[----:B------:R-:W-:-:S11]  /*2710*/  IADD3 R4, -R4, R19, RZ ;  /* 0x0000001304047210 */ /* 0x000fd60007ffe1ff */
[----:B------:R-:W-:Y:S02]  /*2720*/  @!P1 LOP3.LUT R5, RZ, UR9, RZ, 0x33, !PT ;  /* 0x00000009ff059c12 */ /* 0x000fe4000f8e33ff */
[----:B------:R-:W-:-:S03]  /*2730*/  PLOP3.LUT P1, PT, PT, PT, UP3, 0x80, 0x0 ;  /* 0x000000000000781c */ /* 0x000fc60003f2f038 */
[----:B------:R-:W-:-:S04]  /*2740*/  IMAD.IADD R5, R18, 0x1, -R5 ;  /* 0x0000000112057824 */ /* 0x000fc800078e0a05 */
[CC--:B------:R-:W-:Y:S01]  /*2750*/  IMAD R29, R4.reuse, R5.reuse, RZ ;  /* 0x00000005041d7224 */ /* 0x0c0fe200078e02ff */
[----:B------:R-:W-:-:S04]  /*2760*/  SEL R17, R4, R5, !P1 ;  /* 0x0000000504117207 */ /* 0x000fc80004800000 */
[--C-:B------:R-:W-:Y:S01]  /*2770*/  SHF.R.S32.HI R5, RZ, 0x1f, R17.reuse ;  /* 0x0000001fff057819 */ /* 0x100fe20000011411 */
[----:B------:R-:W-:Y:S01]  /*2780*/  IMAD.MOV.U32 R4, RZ, RZ, R17 ;  /* 0x000000ffff047224 */ /* 0x000fe200078e0011 */
[----:B------:R-:W-:-:S07]  /*2790*/  SHF.R.S32.HI R30, RZ, 0x1f, R29 ;  /* 0x0000001fff1e7819 */ /* 0x000fce000001141d */
.L_x_17:
[----:B------:R-:W-:Y:S05]  /*27a0*/  BSYNC B0 ;  /* 0x0000000000007941 */ /* 0x000fea0003800000 */
.L_x_16:
[----:B------:R-:W2:Y:S04]  /*27b0*/  SHFL.UP PT, R18, R29, 0x1, RZ ;  /* 0x042000001d127989 */ /* 0x000ea800000e00ff */
[----:B------:R-:W3:Y:S01]  /*27c0*/  SHFL.UP PT, R17, R30, 0x1, RZ ;  /* 0x042000001e117989 */ /* 0x000ee200000e00ff */
[----:B--2---:R-:W-:Y:S02]  /*27d0*/  SEL R18, R18, RZ, P2 ;  /* 0x000000ff12127207 */ /* 0x004fe40001000000 */
[----:B---3--:R-:W-:Y:S02]  /*27e0*/  SEL R17, R17, RZ, P2 ;  /* 0x000000ff11117207 */ /* 0x008fe40001000000 */
[----:B------:R-:W-:-:S04]  /*27f0*/  IADD3 R25, P1, R18, R29, RZ ;  /* 0x0000001d12197210 */ /* 0x000fc80007f3e0ff */
[----:B------:R-:W-:Y:S01]  /*2800*/  IADD3.X R24, R17, R30, RZ, P1, !PT ;  /* 0x0000001e11187210 */ /* 0x000fe20000ffe4ff */
[----:B------:R-:W2:Y:S04]  /*2810*/  SHFL.UP PT, R18, R25, 0x2, RZ ;  /* 0x0440000019127989 */ /* 0x000ea800000e00ff */
[----:B------:R-:W3:Y:S01]  /*2820*/  SHFL.UP PT, R17, R24, 0x2, RZ ;  /* 0x0440000018117989 */ /* 0x000ee200000e00ff */
[----:B--2---:R-:W-:Y:S02]  /*2830*/  SEL R18, R18, RZ, P3 ;  /* 0x000000ff12127207 */ /* 0x004fe40001800000 */
[----:B---3--:R-:W-:Y:S02]  /*2840*/  SEL R17, R17, RZ, P3 ;  /* 0x000000ff11117207 */ /* 0x008fe40001800000 */
[----:B------:R-:W-:-:S05]  /*2850*/  IADD3 R27, P1, R18, R25, RZ ;  /* 0x00000019121b7210 */ /* 0x000fca0007f3e0ff */
[----:B------:R-:W-:Y:S01]  /*2860*/  IMAD.X R28, R17, 0x1, R24, P1 ;  /* 0x00000001111c7824 */ /* 0x000fe200008e0618 */
        /* <DEDUP_REMOVED lines=18> */
[----:B-1----:R-:W-:-:S05]  /*2990*/  IADD3 R26, P1, R18, R13, RZ ;  /* 0x0000000d121a7210 */ /* 0x002fca0007f3e0ff */
[----:B------:R-:W-:Y:S01]  /*29a0*/  IMAD.X R25, R19, 0x1, R6, P1 ;  /* 0x0000000113197824 */ /* 0x000fe200008e0606 */
[----:B------:R-:W-:-:S04]  /*29b0*/  ISETP.GT.U32.AND P1, PT, R26, UR8, PT ;  /* 0x000000081a007c0c */ /* 0x000fc8000bf24070 */
[----:B------:R-:W-:-:S13]  /*29c0*/  ISETP.GT.U32.AND.EX P1, PT, R25, UR7, PT, P1 ;  /* 0x0000000719007c0c */ /* 0x000fda000bf24110 */
[----:B------:R-:W-:-:S04]  /*29d0*/  VOTE.ANY R17, PT, P1 ;  /* 0x0000000000117806 */ /* 0x000fc800008e0100 */
[----:B------:R-:W-:-:S13]  /*29e0*/  ISETP.NE.AND P1, PT, R17, RZ, PT ;  /* 0x000000ff1100720c */ /* 0x000fda0003f25270 */
[----:B------:R-:W-:Y:S05]  /*29f0*/  @!P1 BRA `(.L_x_20) ;  /* 0xfffffff400b89947 */ /* 0x000fea000383ffff */
[----:B------:R-:W-:Y:S01]  /*2a00*/  MOV R24, R18 ;  /* 0x0000001200187202 */ /* 0x000fe20000000f00 */
[----:B------:R-:W-:-:S07]  /*2a10*/  IMAD.MOV.U32 R25, RZ, RZ, R19 ;  /* 0x000000ffff197224 */ /* 0x000fce00078e0013 */
.L_x_15:
[----:B------:R-:W1:Y:S08]  /*2a20*/  BREV R17, R17 ;  /* 0x0000001100117301 */ /* 0x000e700000000000 */
[----:B-1----:R-:W1:Y:S02]  /*2a30*/  FLO.U32.SH R11, R17 ;  /* 0x00000011000b7300 */ /* 0x002e6400000e0400 */
[----:B-1----:R-:W1:Y:S02]  /*2a40*/  SHFL.IDX PT, R7, R7, R11, 0x1f ;  /* 0x00001f0b07077589 */ /* 0x002e6400000e0000 */
[----:B-1----:R-:W-:-:S13]  /*2a50*/  R2UR UR4, R7 ;  /* 0x00000000070472ca */ /* 0x002fda00000e0000 */
[----:B------:R-:W-:-:S05]  /*2a60*/  VIADD R27, R21, UR4 ;  /* 0x00000004151b7c36 */ /* 0x000fca0008000000 */
[----:B------:R-:W-:-:S13]  /*2a70*/  ISETP.GE.AND P1, PT, R27, R12, PT ;  /* 0x0000000c1b00720c */ /* 0x000fda0003f26270 */
[----:B------:R-:W1:Y:S02]  /*2a80*/  @!P1 LDC.64 R18, c[0x0][0x918] ;  /* 0x00024600ff129b82 */ /* 0x000e640000000a00 */
[----:B-1----:R-:W-:-:S05]  /*2a90*/  @!P1 IMAD.WIDE R18, R27, 0xc, R18 ;  /* 0x0000000c1b129825 */ /* 0x002fca00078e0212 */
[----:B-----5:R1:W5:Y:S04]  /*2aa0*/  @!P1 LDG.E R8, desc[UR38][R18.64] ;  /* 0x0000002612089981 */ /* 0x020368000c1e1900 */
[----:B------:R1:W5:Y:S01]  /*2ab0*/  @!P1 LDG.E R0, desc[UR38][R18.64+0x4] ;  /* 0x0000042612009981 */ /* 0x000362000c1e1900 */
[----:B------:R-:W-:-:S03]  /*2ac0*/  IADD3 R24, P1, P2, R24, R13, -R29 ;  /* 0x0000000d18187210 */ /* 0x000fc60007a3e81d */
[----:B------:R-:W-:Y:S01]  /*2ad0*/  SHFL.IDX PT, R7, R30, R11, 0x1f ;  /* 0x00001f0b1e077589 */ /* 0x000fe200000e0000 */
[----:B------:R-:W-:-:S03]  /*2ae0*/  IADD3.X R26, R25, R6, ~R30, P1, P2 ;  /* 0x00000006191a7210 */ /* 0x000fc60000fe4c1e */
[----:B------:R-:W2:Y:S04]  /*2af0*/  SHFL.IDX PT, R24, R24, R11, 0x1f ;  /* 0x00001f0b18187589 */ /* 0x000ea800000e0000 */
[----:B------:R-:W3:Y:S04]  /*2b00*/  SHFL.IDX PT, R26, R26, R11, 0x1f ;  /* 0x00001f0b1a1a7589 */ /* 0x000ee800000e0000 */
[----:B------:R1:W4:Y:S04]  /*2b10*/  SHFL.IDX PT, R6, R29, R11, 0x1f ;  /* 0x00001f0b1d067589 */ /* 0x00032800000e0000 */
[----:B------:R1:W1:Y:S04]  /*2b20*/  SHFL.IDX PT, R5, R5, R11, 0x1f ;  /* 0x00001f0b05057589 */ /* 0x00026800000e0000 */
[----:B------:R1:W1:Y:S01]  /*2b30*/  SHFL.IDX PT, R4, R4, R11, 0x1f ;  /* 0x00001f0b04047589 */ /* 0x00026200000e0000 */
[----:B--2---:R-:W-:-:S02]  /*2b40*/  R2UR UR5, R24 ;  /* 0x00000000180572ca */ /* 0x004fc400000e0000 */
[----:B---3--:R-:W-:-:S15]  /*2b50*/  R2UR UR6, R26 ;  /* 0x000000001a0672ca */ /* 0x008fde00000e0000 */
.L_x_10:
[----:B------:R-:W-:Y:S01]  /*2b60*/  ISETP.LE.AND P1, PT, R12, UR4, PT ;  /* 0x000000040c007c0c */ /* 0x000fe2000bf23270 */
[----:B-1----:R-:W-:Y:S01]  /*2b70*/  IMAD.MOV.U32 R18, RZ, RZ, -0x1 ;  /* 0xffffffffff127424 */ /* 0x002fe200078e00ff */
[----:B------:R-:W-:-:S11]  /*2b80*/  MOV R17, 0xffffffff ;  /* 0xffffffff00117802 */ /* 0x000fd60000000f00 */
[----:B------:R-:W-:Y:S05]  /*2b90*/  @P1 BRA `(.L_x_9) ;  /* 0x0000000400041947 */ /* 0x000fea0003800000 */
[----:B------:R-:W-:Y:S01]  /*2ba0*/  UIADD3 UR15, UP2, -UR5, UR8, URZ ;  /* 0x00000008050f7290 */ /* 0x000fe2000ff5e13f */
[----:B------:R-:W1:Y:S01]  /*2bb0*/  S2UR UR19, SR_CTAID.Y ;  /* 0x00000000001379c3 */ /* 0x000e620000002600 */
[----:B------:R-:W-:Y:S01]  /*2bc0*/  ULDC UR17, c[0x0][0x8c0] ;  /* 0x0002300000117ab9 */ /* 0x000fe20000000800 */
[----:B------:R-:W-:Y:S01]  /*2bd0*/  ULDC UR21, c[0x0][0x8b0] ;  /* 0x00022c0000157ab9 */ /* 0x000fe20000000800 */
[----:B------:R-:W-:Y:S01]  /*2be0*/  UIADD3.X UR11, ~UR6, UR7, URZ, UP2, !UPT ;  /* 0x00000007060b7290 */ /* 0x000fe200097fe53f */
[--C-:B------:R-:W-:Y:S01]  /*2bf0*/  SHF.R.U32.HI R25, RZ, UR21, R5.reuse ;  /* 0x00000015ff197c19 */ /* 0x100fe20008011605 */
[----:B------:R-:W-:Y:S01]  /*2c00*/  ULDC UR20, c[0x0][0x904] ;  /* 0x0002410000147ab9 */ /* 0x000fe20000000800 */
[----:B------:R-:W-:Y:S01]  /*2c10*/  ULDC UR13, c[0x0][0x8a8] ;  /* 0x00022a00000d7ab9 */ /* 0x000fe20000000800 */
[----:B------:R-:W-:Y:S01]  /*2c20*/  USHF.R.U32.HI UR16, URZ, UR17, UR11 ;  /* 0x000000113f107299 */ /* 0x000fe2000801160b */
[----:B------:R-:W-:Y:S01]  /*2c30*/  SHF.R.U64 R26, R4, UR21, R5 ;  /* 0x00000015041a7c19 */ /* 0x000fe20008001205 */
[----:B------:R-:W-:-:S02]  /*2c40*/  USHF.R.U64 UR15, UR15, UR17, UR11 ;  /* 0x000000110f0f7299 */ /* 0x000fc4000800120b */
[----:B------:R-:W-:Y:S02]  /*2c50*/  USHF.R.U32.HI UR14, URZ, UR21, UR16 ;  /* 0x000000153f0e7299 */ /* 0x000fe40008011610 */
[----:B------:R-:W-:Y:S02]  /*2c60*/  UIADD3 UR13, UR13, -0x1, URZ ;  /* 0xffffffff0d0d7890 */ /* 0x000fe4000fffe03f */
[----:B------:R-:W-:Y:S02]  /*2c70*/  USHF.R.U32.HI UR22, URZ, UR20, UR14 ;  /* 0x000000143f167299 */ /* 0x000fe4000801160e */
[----:B------:R-:W-:Y:S02]  /*2c80*/  USHF.R.U64 UR16, UR15, UR21, UR16 ;  /* 0x000000150f107299 */ /* 0x000fe40008001210 */
[----:B------:R-:W-:Y:S02]  /*2c90*/  ULOP3.LUT UR15, UR15, UR13, URZ, 0xc0, !UPT ;  /* 0x0000000d0f0f7292 */ /* 0x000fe4000f8ec03f */
[----:B------:R-:W-:Y:S01]  /*2ca0*/  LOP3.LUT R11, R25, UR22, RZ, 0xfc, !PT ;  /* 0x00000016190b7c12 */ /* 0x000fe2000f8efcff */
[----:B------:R-:W-:-:S02]  /*2cb0*/  USHF.R.U64 UR14, UR16, UR20, UR14 ;  /* 0x00000014100e7299 */ /* 0x000fc4000800120e */
[----:B-1----:R-:W-:Y:S01]  /*2cc0*/  USEL UR11, UR58, UR19, !UP3 ;  /* 0x000000133a0b7287 */ /* 0x002fe2000d800000 */
[----:B------:R-:W-:-:S13]  /*2cd0*/  ISETP.NE.U32.AND P1, PT, R11, RZ, PT ;  /* 0x000000ff0b00720c */ /* 0x000fda0003f25070 */
[----:B------:R-:W-:Y:S05]  /*2ce0*/  @!P1 BRA `(.L_x_21) ;  /* 0x0000000000149947 */ /* 0x000fea0003800000 */
[----:B------:R-:W-:-:S07]  /*2cf0*/  MOV R12, 0x2d10 ;  /* 0x00002d10000c7802 */ /* 0x000fce0000000f00 */
[----:B----45:R-:W-:Y:S05]  /*2d00*/  CALL.REL.NOINC `($__internal_0_$__cuda_sm20_div_u64) ;  /* 0x0000018c00007944 */ /* 0x030fea0003c00000 */
[----:B------:R-:W-:-:S04]  /*2d10*/  IMAD.MOV R13, RZ, RZ, -R11 ;  /* 0x000000ffff0d7224 */ /* 0x000fc800078e0a0b */
[----:B------:R-:W-:Y:S01]  /*2d20*/  IMAD R13, R26, R13, UR14 ;  /* 0x0000000e1a0d7e24 */ /* 0x000fe2000f8e020d */
[----:B------:R-:W-:Y:S06]  /*2d30*/  BRA `(.L_x_22) ;  /* 0x0000000000507947 */ /* 0x000fec0003800000 */
.L_x_21:
[----:B------:R-:W1:Y:S01]  /*2d40*/  I2F.U32.RP R11, R26 ;  /* 0x0000001a000b7306 */ /* 0x000e620000209000 */
[----:B------:R-:W-:-:S07]  /*2d50*/  ISETP.NE.U32.AND P3, PT, R26, RZ, PT ;  /* 0x000000ff1a00720c */ /* 0x000fce0003f65070 */
[----:B-1----:R-:W1:Y:S02]  /*2d60*/  MUFU.RCP R11, R11 ;  /* 0x0000000b000b7308 */ /* 0x002e640000001000 */
[----:B-1----:R-:W-:-:S06]  /*2d70*/  IADD3 R12, R11, 0xffffffe, RZ ;  /* 0x0ffffffe0b0c7810 */ /* 0x002fcc0007ffe0ff */
[----:B------:R1:W2:Y:S02]  /*2d80*/  F2I.FTZ.U32.TRUNC.NTZ R13, R12 ;  /* 0x0000000c000d7305 */ /* 0x0002a4000021f000 */
[----:B-1----:R-:W-:Y:S02]  /*2d90*/  IMAD.MOV.U32 R12, RZ, RZ, RZ ;  /* 0x000000ffff0c7224 */ /* 0x002fe400078e00ff */
[----:B--2---:R-:W-:-:S04]  /*2da0*/  IMAD.MOV R17, RZ, RZ, -R13 ;  /* 0x000000ffff117224 */ /* 0x004fc800078e0a0d */
[----:B------:R-:W-:-:S04]  /*2db0*/  IMAD R17, R17, R26, RZ ;  /* 0x0000001a11117224 */ /* 0x000fc800078e02ff */
[----:B------:R-:W-:-:S06]  /*2dc0*/  IMAD.HI.U32 R13, R13, R17, R12 ;  /* 0x000000110d0d7227 */ /* 0x000fcc00078e000c */
[----:B------:R-:W-:-:S05]  /*2dd0*/  IMAD.HI.U32 R11, R13, UR14, RZ ;  /* 0x0000000e0d0b7c27 */ /* 0x000fca000f8e00ff */
[----:B------:R-:W-:-:S05]  /*2de0*/  IADD3 R13, -R11, RZ, RZ ;  /* 0x000000ff0b0d7210 */ /* 0x000fca0007ffe1ff */
[----:B------:R-:W-:-:S05]  /*2df0*/  IMAD R13, R26, R13, UR14 ;  /* 0x0000000e1a0d7e24 */ /* 0x000fca000f8e020d */
[----:B------:R-:W-:-:S13]  /*2e00*/  ISETP.GE.U32.AND P1, PT, R13, R26, PT ;  /* 0x0000001a0d00720c */ /* 0x000fda0003f26070 */
[----:B------:R-:W-:Y:S02]  /*2e10*/  @P1 IMAD.IADD R13, R13, 0x1, -R26 ;  /* 0x000000010d0d1824 */ /* 0x000fe400078e0a1a */
[----:B------:R-:W-:-:S03]  /*2e20*/  @P1 VIADD R11, R11, 0x1 ;  /* 0x000000010b0b1836 */ /* 0x000fc60000000000 */
[----:B------:R-:W-:-:S13]  /*2e30*/  ISETP.GE.U32.AND P2, PT, R13, R26, PT ;  /* 0x0000001a0d00720c */ /* 0x000fda0003f46070 */
[----:B------:R-:W-:Y:S02]  /*2e40*/  @P2 IADD3 R11, R11, 0x1, RZ ;  /* 0x000000010b0b2810 */ /* 0x000fe40007ffe0ff */
[----:B------:R-:W-:-:S05]  /*2e50*/  @!P3 LOP3.LUT R11, RZ, R26, RZ, 0x33, !PT ;  /* 0x0000001aff0bb212 */ /* 0x000fca00078e33ff */
[----:B------:R-:W-:-:S04]  /*2e60*/  IMAD.MOV R13, RZ, RZ, -R11 ;  /* 0x000000ffff0d7224 */ /* 0x000fc800078e0a0b */
[----:B------:R-:W-:-:S07]  /*2e70*/  IMAD R13, R26, R13, UR14 ;  /* 0x0000000e1a0d7e24 */ /* 0x000fce000f8e020d */
.L_x_22:
[----:B------:R-:W1:Y:S01]  /*2e80*/  LDC R18, c[0x0][0x8a8] ;  /* 0x00022a00ff127b82 */ /* 0x000e620000000800 */
[----:B------:R-:W-:Y:S01]  /*2e90*/  ULDC UR14, c[0x0][0x904] ;  /* 0x00024100000e7ab9 */ /* 0x000fe20000000800 */
[----:B------:R-:W-:Y:S01]  /*2ea0*/  UMOV UR13, 0xffffffff ;  /* 0xffffffff000d7882 */ /* 0x000fe20000000000 */
[----:B------:R-:W-:Y:S01]  /*2eb0*/  PLOP3.LUT P1, PT, PT, PT, UP3, 0x80, 0x0 ;  /* 0x000000000000781c */ /* 0x000fe20003f2f038 */
[----:B------:R-:W-:-:S04]  /*2ec0*/  USHF.L.U32 UR13, UR13, UR14, URZ ;  /* 0x0000000e0d0d7299 */ /* 0x000fc8000800063f */
[----:B------:R-:W2:Y:S02]  /*2ed0*/  LDC R16, c[0x0][0x8b8] ;  /* 0x00022e00ff107b82 */ /* 0x000ea40000000800 */
[----:B------:R-:W-:Y:S01]  /*2ee0*/  LOP3.LUT R12, RZ, UR13, RZ, 0x33, !PT ;  /* 0x0000000dff0c7c12 */ /* 0x000fe2000f8e33ff */
[----:B------:R-:W-:Y:S02]  /*2ef0*/  UMOV UR13, 0x1 ;  /* 0x00000001000d7882 */ /* 0x000fe40000000000 */
[----:B------:R-:W-:Y:S01]  /*2f00*/  USHF.L.U32 UR13, UR13, UR14, URZ ;  /* 0x0000000e0d0d7299 */ /* 0x000fe2000800063f */
[----:B------:R-:W-:-:S05]  /*2f10*/  LOP3.LUT R12, R12, UR16, RZ, 0xc0, !PT ;  /* 0x000000100c0c7c12 */ /* 0x000fca000f8ec0ff */
[----:B------:R-:W-:Y:S02]  /*2f20*/  IMAD R11, R11, UR13, R12 ;  /* 0x0000000d0b0b7c24 */ /* 0x000fe4000f8e020c */
[----:B-1----:R-:W-:Y:S02]  /*2f30*/  IMAD R13, R13, R18, UR15 ;  /* 0x0000000f0d0d7e24 */ /* 0x002fe4000f8e0212 */
[----:B------:R-:W-:Y:S02]  /*2f40*/  @P1 IMAD.U32 R18, RZ, RZ, UR4 ;  /* 0x00000004ff121e24 */ /* 0x000fe4000f8e00ff */
[----:B------:R-:W-:Y:S02]  /*2f50*/  @!P1 IMAD.U32 R18, RZ, RZ, UR4 ;  /* 0x00000004ff129e24 */ /* 0x000fe4000f8e00ff */
[----:B--2---:R-:W-:Y:S01]  /*2f60*/  IMAD R17, R11, R16, UR11 ;  /* 0x0000000b0b117e24 */ /* 0x004fe2000f8e0210 */
[----:B------:R-:W-:Y:S01]  /*2f70*/  @P1 MOV R16, R13 ;  /* 0x0000000d00101202 */ /* 0x000fe20000000f00 */
[----:B------:R-:W-:-:S02]  /*2f80*/  UMOV UR11, 0x1 ;  /* 0x00000001000b7882 */ /* 0x000fc40000000000 */
[----:B------:R-:W-:Y:S01]  /*2f90*/  @!P1 IMAD.MOV.U32 R16, RZ, RZ, R17 ;  /* 0x000000ffff109224 */ /* 0x000fe200078e0011 */
[----:B------:R-:W-:-:S07]  /*2fa0*/  @!P1 MOV R17, R13 ;  /* 0x0000000d00119202 */ /* 0x000fce0000000f00 */
.L_x_9:
[----:B------:R-:W-:-:S13]  /*2fb0*/  ISETP.NE.AND P1, PT, RZ, UR11, PT ;  /* 0x0000000bff007c0c */ /* 0x000fda000bf25270 */
[----:B------:R-:W-:Y:S05]  /*2fc0*/  @!P1 EXIT ;  /* 0x000000000000994d */ /* 0x000fea0003800000 */
[----:B------:R-:W1:Y:S02]  /*2fd0*/  LDC.64 R24, c[0x0][0x290] ;  /* 0x0000a400ff187b82 */ /* 0x000e640000000a00 */
[----:B-1----:R-:W-:-:S05]  /*2fe0*/  IMAD.WIDE R12, R18, 0xc, R24 ;  /* 0x0000000c120c7825 */ /* 0x002fca00078e0218 */
[----:B------:R1:W5:Y:S01]  /*2ff0*/  LDG.E R11, desc[UR38][R12.64+0x8] ;  /* 0x000008260c0b7981 */ /* 0x000362000c1e1900 */
[----:B------:R-:W-:Y:S01]  /*3000*/  UISETP.NE.AND UP2, UPT, UR12, 0x2, UPT ;  /* 0x000000020c00788c */ /* 0x000fe2000bf45270 */
[----:B------:R-:W2:Y:S01]  /*3010*/  S2UR UR41, SR_CgaCtaId ;  /* 0x00000000002979c3 */ /* 0x000ea20000008800 */
[----:B------:R-:W-:Y:S01]  /*3020*/  UMOV UR42, URZ ;  /* 0x0000003f002a7c82 */ /* 0x000fe20008000000 */
[----:B------:R1:W-:Y:S01]  /*3030*/  STL [R1+0x200], RZ ;  /* 0x000200ff01007387 */ /* 0x0003e20000100800 */
[----:B------:R-:W-:Y:S01]  /*3040*/  UMOV UR43, URZ ;  /* 0x0000003f002b7c82 */ /* 0x000fe20008000000 */
[----:B------:R-:W-:Y:S02]  /*3050*/  SHF.R.S32.HI R19, RZ, 0x1f, R18 ;  /* 0x0000001fff137819 */ /* 0x000fe40000011412 */
[----:B------:R-:W-:-:S13]  /*3060*/  PLOP3.LUT P1, PT, PT, PT, UP2, 0x80, 0x0 ;  /* 0x000000000000781c */ /* 0x000fda0003f2f028 */
[----:B-1----:R-:W-:Y:S05]  /*3070*/  @P1 BRA `(.L_x_23) ;  /* 0x0000000000941947 */ /* 0x002fea0003800000 */
[----:B------:R-:W-:-:S04]  /*3080*/  ULOP3.LUT UR11, UR59, 0x1, URZ, 0xfc, !UPT ;  /* 0x000000013b0b7892 */ /* 0x000fc8000f8efc3f */
[----:B------:R-:W-:-:S06]  /*3090*/  UISETP.NE.AND UP2, UPT, UR11, 0x3, UPT ;  /* 0x000000030b00788c */ /* 0x000fcc000bf45270 */
[----:B------:R-:W-:-:S13]  /*30a0*/  PLOP3.LUT P2, PT, PT, PT, UP2, 0x80, 0x0 ;  /* 0x000000000000781c */ /* 0x000fda0003f4f028 */
[----:B------:R-:W-:Y:S05]  /*30b0*/  @!P2 BRA `(.L_x_24) ;  /* 0x000000000004a947 */ /* 0x000fea0003800000 */
[----:B--2---:R-:W-:Y:S01]  /*30c0*/  BPT.TRAP 0x1 ;  /* 0x000000040000795c */ /* 0x004fe20000300000 */
.L_x_24:
[----:B------:R-:W-:Y:S01]  /*30d0*/  UMOV UR11, 0x400 ;  /* 0x00000400000b7882 */ /* 0x000fe20000000000 */
[----:B------:R-:W-:Y:S01]  /*30e0*/  SHF.L.U32 R12, RZ, 0x1f, RZ ;  /* 0x0000001fff0c7819 */ /* 0x000fe200000006ff */
[----:B--2---:R-:W-:-:S09]  /*30f0*/  ULEA UR11, UR41, UR11, 0x18 ;  /* 0x0000000b290b7291 */ /* 0x004fd2000f8ec03f */
[----:B------:R-:W1:Y:S02]  /*3100*/  SYNCS.PHASECHK.TRANS64.TRYWAIT P1, [UR11+0x34400], R12 ;  /* 0x0344000cff0075a7 */ /* 0x000e64000802014b */
[----:B-1----:R-:W-:Y:S05]  /*3110*/  @!P1 BRA `(.L_x_25) ;  /* 0x0000017000289947 */ /* 0x002fea0003800000 */
.L_x_361:
[----:B------:R-:W2:Y:S01]  /*3120*/  LDS.128 R16, [UR11+0x34530] ;  /* 0x0345300bff107984 */ /* 0x000ea20008000c00 */
[----:B------:R-:W-:Y:S01]  /*3130*/  @!PT LDS RZ, [RZ] ;  /* 0x00000000fffff984 */ /* 0x000fe20000000800 */
[----:B------:R-:W-:Y:S01]  /*3140*/  @!PT LDS RZ, [RZ] ;  /* 0x00000000fffff984 */ /* 0x000fe20000000800 */
[----:B------:R-:W-:Y:S01]  /*3150*/  @!PT LDS RZ, [RZ] ;  /* 0x00000000fffff984 */ /* 0x000fe20000000800 */
[----:B------:R-:W-:Y:S01]  /*3160*/  @!PT LDS RZ, [RZ] ;  /* 0x00000000fffff984 */ /* 0x000fe20000000800 */
[----:B------:R3:W-:Y:S06]  /*3170*/  MEMBAR.ALL.CTA ;  /* 0x0000000000007992 */ /* 0x0007ec0000008000 */
[----:B---3--:R-:W3:Y:S01]  /*3180*/  FENCE.VIEW.ASYNC.S ;  /* 0x00000000000073c6 */ /* 0x008ee20000000000 */
[----:B------:R-:W-:Y:S05]  /*3190*/  @!P2 BRA `(.L_x_26) ;  /* 0x000000000004a947 */ /* 0x000fea0003800000 */
[----:B------:R-:W-:Y:S01]  /*31a0*/  BPT.TRAP 0x1 ;  /* 0x000000040000795c */ /* 0x000fe20000300000 */
.L_x_26:
[----:B------:R-:W-:Y:S01]  /*31b0*/  UIADD3 UR11, UR11, 0x34440, URZ ;  /* 0x000344400b0b7890 */ /* 0x000fe2000fffe03f */
[----:B--2---:R-:W-:-:S03]  /*31c0*/  ISETP.NE.AND P1, PT, R19, RZ, PT ;  /* 0x000000ff1300720c */ /* 0x004fc60003f25270 */
[----:B------:R-:W-:-:S09]  /*31d0*/  UPRMT UR11, UR41, 0x654, UR11 ;  /* 0x00000654290b7896 */ /* 0x000fd2000800000b */
[----:B---3--:R-:W-:Y:S01]  /*31e0*/  SYNCS.ARRIVE.TRANS64.RED.A1T0 RZ, [UR11], RZ ;  /* 0x000000ffffff79a7 */ /* 0x008fe2000810040b */
[----:B------:R-:W-:Y:S05]  /*31f0*/  @!P1 EXIT ;  /* 0x000000000000994d */ /* 0x000fea0003800000 */
[----:B-1----:R-:W-:Y:S01]  /*3200*/  IMAD.WIDE R12, R18, 0xc, R24 ;  /* 0x0000000c120c7825 */ /* 0x002fe200078e0218 */
[----:B-----5:R-:W-:-:S04]  /*3210*/  R2UR UR11, R11 ;  /* 0x000000000b0b72ca */ /* 0x020fc800000e0000 */
[----:B------:R1:W5:Y:S01]  /*3220*/  LDG.E R11, desc[UR38][R12.64+0x8] ;  /* 0x000008260c0b7981 */ /* 0x000362000c1e1900 */
[----:B------:R-:W-:-:S08]  /*3230*/  SHF.R.S32.HI R19, RZ, 0x1f, R18 ;  /* 0x0000001fff137819 */ /* 0x000fd00000011412 */
[----:B------:R-:W-:Y:S01]  /*3240*/  UIADD3 UR11, UR11, 0x3f, URZ ;  /* 0x0000003f0b0b7890 */ /* 0x000fe2000fffe03f */
[----:B-1----:R-:W-:-:S03]  /*3250*/  IMAD.MOV.U32 R12, RZ, RZ, 0x1 ;  /* 0x00000001ff0c7424 */ /* 0x002fc600078e00ff */
[----:B------:R-:W-:Y:S02]  /*3260*/  USHF.R.S32.HI UR13, URZ, 0x1f, UR11 ;  /* 0x0000001f3f0d7899 */ /* 0x000fe4000801140b */
[----:B------:R1:W-:Y:S02]  /*3270*/  STL [R1+0x200], R12 ;  /* 0x0002000c01007387 */ /* 0x0003e40000100800 */
[----:B------:R-:W-:-:S04]  /*3280*/  ULEA.HI UR13, UR13, UR11, URZ, 0x6 ;  /* 0x0000000b0d0d7291 */ /* 0x000fc8000f8f303f */
[----:B------:R-:W-:-:S04]  /*3290*/  USHF.R.S32.HI UR13, URZ, 0x6, UR13 ;  /* 0x000000063f0d7899 */ /* 0x000fc8000801140d */
[----:B------:R-:W-:Y:S02]  /*32a0*/  USHF.R.U32.HI UR43, URZ, 0x2, UR13 ;  /* 0x000000023f2b7899 */ /* 0x000fe4000801160d */
[----:B------:R-:W-:Y:S02]  /*32b0*/  ULOP3.LUT UR42, UR13, 0x3, URZ, 0xc0, !UPT ;  /* 0x000000030d2a7892 */ /* 0x000fe4000f8ec03f */
[----:B-1----:R-:W-:-:S12]  /*32c0*/  ULOP3.LUT UR43, UR43, 0x1, URZ, 0xc0, !UPT ;  /* 0x000000012b2b7892 */ /* 0x002fd8000f8ec03f */
.L_x_23:
[----:B------:R-:W-:-:S04]  /*32d0*/  IMAD.WIDE.U32 R24, R18, 0xc, R24 ;  /* 0x0000000c12187825 */ /* 0x000fc800078e0018 */
[----:B------:R-:W-:-:S04]  /*32e0*/  IMAD R13, R19, 0xc, RZ ;  /* 0x0000000c130d7824 */ /* 0x000fc800078e02ff */
[----:B------:R-:W-:-:S05]  /*32f0*/  IMAD.IADD R25, R25, 0x1, R13 ;  /* 0x0000000119197824 */ /* 0x000fca00078e020d */
[----:B------:R1:W5:Y:S04]  /*3300*/  LDG.E R19, desc[UR38][R24.64+0x4] ;  /* 0x0000042618137981 */ /* 0x000368000c1e1900 */
[----:B------:R1:W5:Y:S01]  /*3310*/  LDG.E R13, desc[UR38][R24.64] ;  /* 0x00000026180d7981 */ /* 0x000362000c1e1900 */
[----:B------:R-:W-:-:S13]  /*3320*/  PLOP3.LUT P1, PT, PT, PT, UP1, 0x80, 0x0 ;  /* 0x000000000000781c */ /* 0x000fda0003f2f018 */
[----:B-1----:R-:W-:Y:S05]  /*3330*/  @!P1 BRA `(.L_x_27) ;  /* 0x0000010800089947 */ /* 0x002fea0003800000 */
[----:B------:R-:W-:-:S06]  /*3340*/  UISETP.GT.U32.AND UP0, UPT, UR18, 0x1, UPT ;  /* 0x000000011200788c */ /* 0x000fcc000bf04070 */
[----:B------:R-:W-:-:S13]  /*3350*/  PLOP3.LUT P0, PT, PT, PT, UP0, 0x80, 0x0 ;  /* 0x000000000000781c */ /* 0x000fda0003f0f008 */
[----:B--2---:R-:W-:Y:S05]  /*3360*/  @P0 EXIT ;  /* 0x000000000000094d */ /* 0x004fea0003800000 */
.L_x_28:
[----:B------:R-:W-:-:S08]  /*3370*/  NOP ;  /* 0x0000000000007918 */ /* 0x000fd00000000000 */
[----:B------:R-:W1:Y:S02]  /*3380*/  USETMAXREG.TRY_ALLOC.CTAPOOL UP0, 0xe8 ;  /* 0x000000e8000079c8 */ /* 0x000e640008000600 */
[----:B-1----:R-:W-:-:S13]  /*3390*/  PLOP3.LUT P0, PT, PT, PT, UP0, 0x80, 0x0 ;  /* 0x000000000000781c */ /* 0x002fda0003f0f008 */
[----:B------:R-:W-:Y:S05]  /*33a0*/  @!P0 BRA `(.L_x_28) ;  /* 0xfffffffc00f08947 */ /* 0x000fea000383ffff */
[----:B------:R-:W1:Y:S01]  /*33b0*/  SHFL.IDX PT, R14, R14, RZ, 0x1f ;  /* 0x00001fff0e0e7589 */ /* 0x000e6200000e0000 */
[----:B------:R-:W2:Y:S01]  /*33c0*/  S2UR UR4, SR_CTAID.Y ;  /* 0x00000000000479c3 */ /* 0x000ea20000002600 */
[----:B------:R-:W-:Y:S01]  /*33d0*/  UMOV UR36, URZ ;  /* 0x0000003f00247c82 */ /* 0x000fe20008000000 */
[----:B------:R-:W-:Y:S01]  /*33e0*/  UMOV UR37, URZ ;  /* 0x0000003f00257c82 */ /* 0x000fe20008000000 */
[----:B-1----:R-:W-:Y:S01]  /*33f0*/  LOP3.LUT P0, RZ, R14, 0x3, RZ, 0xc0, !PT ;  /* 0x000000030eff7812 */ /* 0x002fe2000780c0ff */
[----:B--2---:R-:W-:-:S12]  /*3400*/  UIMAD UR4, UR4, UR60, UR58 ;  /* 0x0000003c040472a4 */ /* 0x004fd8000f8e023a */
[----:B------:R-:W-:Y:S05]  /*3410*/  @P0 BRA `(.L_x_29) ;  /* 0x0000000000a40947 */ /* 0x000fea0003800000 */
[----:B------:R-:W-:Y:S01]  /*3420*/  ELECT P0, URZ, PT ;  /* 0x00000000003f782f */ /* 0x000fe20003800000 */
[----:B------:R-:W-:-:S12]  /*3430*/  BSSY B0, `(.L_x_30) ;  /* 0x0000020000007945 */ /* 0x000fd80003800000 */
[----:B------:R-:W-:Y:S05]  /*3440*/  @!P0 BRA `(.L_x_31) ;  /* 0x0000000000788947 */ /* 0x000fea0003800000 */
[----:B------:R-:W1:Y:S01]  /*3450*/  S2UR UR6, SR_CgaCtaId ;  /* 0x00000000000679c3 */ /* 0x000e620000008800 */
[----:B------:R-:W-:Y:S01]  /*3460*/  UISETP.NE.AND UP0, UPT, UR12, 0x1, UPT ;  /* 0x000000010c00788c */ /* 0x000fe2000bf05270 */
[----:B------:R-:W-:-:S06]  /*3470*/  UMOV UR5, 0x400 ;  /* 0x0000040000057882 */ /* 0x000fcc0000000000 */
[----:B------:R-:W2:Y:S08]  /*3480*/  LDC.64 R4, c[0x0][0x700] ;  /* 0x0001c000ff047b82 */ /* 0x000eb00000000a00 */
[----:B----4-:R-:W2:Y:S08]  /*3490*/  LDC.64 R6, c[0x0][0x708] ;  /* 0x0001c200ff067b82 */ /* 0x010eb00000000a00 */
[----:B-----5:R-:W3:Y:S01]  /*34a0*/  LDC.64 R8, c[0x0][0x710] ;  /* 0x0001c400ff087b82 */ /* 0x020ee20000000a00 */
[----:B-1----:R-:W-:-:S04]  /*34b0*/  ULEA UR5, UR6, UR5, 0x18 ;  /* 0x0000000506057291 */ /* 0x002fc8000f8ec03f */
[----:B------:R-:W-:Y:S02]  /*34c0*/  UIADD3 UR6, UR5, 0x80, URZ ;  /* 0x0000008005067890 */ /* 0x000fe4000fffe03f */
[----:B------:R-:W-:Y:S01]  /*34d0*/  @!UP0 UIADD3 UR6, UR5, URZ, URZ ;  /* 0x0000003f05068290 */ /* 0x000fe2000fffe03f */
[----:B------:R-:W3:Y:S08]  /*34e0*/  LDC.64 R10, c[0x0][0x718] ;  /* 0x0001c600ff0a7b82 */ /* 0x000ef00000000a00 */
[----:B------:R-:W1:Y:S01]  /*34f0*/  LDC.64 R24, c[0x0][0x720] ;  /* 0x0001c800ff187b82 */ /* 0x000e620000000a00 */
[----:B--2---:R2:W-:Y:S07]  /*3500*/  STS.128 [UR6+0x34780], R4 ;  /* 0x03478004ff007988 */ /* 0x0045ee0008000c06 */
[----:B------:R-:W1:Y:S08]  /*3510*/  LDC.64 R26, c[0x0][0x728] ;  /* 0x0001ca00ff1a7b82 */ /* 0x000e700000000a00 */
[----:B------:R-:W4:Y:S01]  /*3520*/  LDC.64 R28, c[0x0][0x730] ;  /* 0x0001cc00ff1c7b82 */ /* 0x000f220000000a00 */
[----:B---3--:R2:W-:Y:S07]  /*3530*/  STS.128 [UR6+0x34790], R8 ;  /* 0x03479008ff007988 */ /* 0x0085ee0008000c06 */
[----:B------:R-:W4:Y:S08]  /*3540*/  LDC.64 R30, c[0x0][0x738] ;  /* 0x0001ce00ff1e7b82 */ /* 0x000f300000000a00 */
[----:B------:R-:W3:Y:S01]  /*3550*/  LDC.64 R32, c[0x0][0x740] ;  /* 0x0001d000ff207b82 */ /* 0x000ee20000000a00 */
[----:B-1----:R2:W-:Y:S07]  /*3560*/  STS.128 [UR6+0x347a0], R24 ;  /* 0x0347a018ff007988 */ /* 0x0025ee0008000c06 */
[----:B------:R-:W3:Y:S08]  /*3570*/  LDC.64 R34, c[0x0][0x748] ;  /* 0x0001d200ff227b82 */ /* 0x000ef00000000a00 */
[----:B------:R-:W1:Y:S01]  /*3580*/  LDC.64 R36, c[0x0][0x750] ;  /* 0x0001d400ff247b82 */ /* 0x000e620000000a00 */
[----:B----4-:R2:W-:Y:S07]  /*3590*/  STS.128 [UR6+0x347b0], R28 ;  /* 0x0347b01cff007988 */ /* 0x0105ee0008000c06 */
[----:B------:R-:W1:Y:S08]  /*35a0*/  LDC.64 R38, c[0x0][0x758] ;  /* 0x0001d600ff267b82 */ /* 0x000e700000000a00 */
[----:B------:R-:W4:Y:S01]  /*35b0*/  LDC.64 R40, c[0x0][0x760] ;  /* 0x0001d800ff287b82 */ /* 0x000f220000000a00 */
[----:B---3--:R2:W-:Y:S07]  /*35c0*/  STS.128 [UR6+0x347c0], R32 ;  /* 0x0347c020ff007988 */ /* 0x0085ee0008000c06 */
[----:B------:R-:W4:Y:S08]  /*35d0*/  LDC.64 R42, c[0x0][0x768] ;  /* 0x0001da00ff2a7b82 */ /* 0x000f300000000a00 */
[----:B------:R-:W3:Y:S01]  /*35e0*/  LDC.64 R44, c[0x0][0x770] ;  /* 0x0001dc00ff2c7b82 */ /* 0x000ee20000000a00 */
[----:B-1----:R2:W-:Y:S07]  /*35f0*/  STS.128 [UR6+0x347d0], R36 ;  /* 0x0347d024ff007988 */ /* 0x0025ee0008000c06 */
[----:B------:R-:W3:Y:S01]  /*3600*/  LDC.64 R46, c[0x0][0x778] ;  /* 0x0001de00ff2e7b82 */ /* 0x000ee20000000a00 */
[----:B----4-:R2:W-:Y:S04]  /*3610*/  STS.128 [UR6+0x347e0], R40 ;  /* 0x0347e028ff007988 */ /* 0x0105e80008000c06 */
[----:B---3--:R2:W-:Y:S02]  /*3620*/  STS.128 [UR6+0x347f0], R44 ;  /* 0x0347f02cff007988 */ /* 0x0085e40008000c06 */
.L_x_31:
[----:B------:R-:W-:Y:S05]  /*3630*/  BSYNC B0 ;  /* 0x0000000000007941 */ /* 0x000fea0003800000 */
.L_x_30:
[----:B------:R-:W-:Y:S01]  /*3640*/  UISETP.NE.AND UP0, UPT, UR12, 0x1, UPT ;  /* 0x000000010c00788c */ /* 0x000fe2000bf05270 */
[----:B------:R-:W-:Y:S01]  /*3650*/  NOP ;  /* 0x0000000000007918 */ /* 0x000fe20000000000 */
[----:B------:R-:W-:Y:S01]  /*3660*/  ULDC UR5, c[0x0][0x884] ;  /* 0x0002210000057ab9 */ /* 0x000fe20000000800 */
[----:B------:R-:W-:Y:S01]  /*3670*/  ULDC.64 UR36, c[0x0][0x800] ;  /* 0x0002000000247ab9 */ /* 0x000fe20000000a00 */
[----:B------:R-:W-:-:S04]  /*3680*/  USEL UR5, UR5, URZ, UP0 ;  /* 0x0000003f05057287 */ /* 0x000fc80008000000 */
[----:B------:R-:W-:-:S04]  /*3690*/  UIADD3 UR5, UR4, UR5, URZ ;  /* 0x0000000504057290 */ /* 0x000fc8000fffe03f */
[----:B------:R-:W-:-:S12]  /*36a0*/  UIMAD.WIDE UR36, UR5, 0x80, UR36 ;  /* 0x00000080052478a5 */ /* 0x000fd8000f8e0224 */
.L_x_29:
[----:B------:R-:W-:-:S13]  /*36b0*/  ISETP.NE.AND P0, PT, RZ, UR47, PT ;  /* 0x0000002fff007c0c */ /* 0x000fda000bf05270 */
[----:B------:R-:W-:Y:S05]  /*36c0*/  @P0 BRA `(.L_x_32) ;  /* 0x00000004000c0947 */ /* 0x000fea0003800000 */
[----:B------:R-:W-:Y:S01]  /*36d0*/  ELECT P0, URZ, PT ;  /* 0x00000000003f782f */ /* 0x000fe20003800000 */
[----:B------:R-:W-:-:S12]  /*36e0*/  BSSY B0, `(.L_x_33) ;  /* 0x000002c000007945 */ /* 0x000fd80003800000 */
[----:B------:R-:W-:Y:S05]  /*36f0*/  @!P0 BRA `(.L_x_34) ;  /* 0x0000000000a88947 */ /* 0x000fea0003800000 */
[----:B--2-4-:R-:W1:Y:S08]  /*3700*/  LDC.64 R6, c[0x0][0x820] ;  /* 0x00020800ff067b82 */ /* 0x014e700000000a00 */
[----:B------:R-:W2:Y:S01]  /*3710*/  LDC.64 R4, c[0x0][0x818] ;  /* 0x00020600ff047b82 */ /* 0x000ea20000000a00 */
[----:B-1----:R-:W-:-:S06]  /*3720*/  IMAD.WIDE R6, R18, 0x8, R6 ;  /* 0x0000000812067825 */ /* 0x002fcc00078e0206 */
[----:B------:R-:W3:Y:S01]  /*3730*/  LDG.E.64 R6, desc[UR38][R6.64] ;  /* 0x0000002606067981 */ /* 0x000ee2000c1e1b00 */
[----:B--2---:R-:W-:-:S06]  /*3740*/  IMAD.WIDE R4, R18, 0x8, R4 ;  /* 0x0000000812047825 */ /* 0x004fcc00078e0204 */
[----:B------:R-:W2:Y:S01]  /*3750*/  LDG.E.64 R4, desc[UR38][R4.64] ;  /* 0x0000002604047981 */ /* 0x000ea2000c1e1b00 */
[----:B------:R-:W1:Y:S01]  /*3760*/  S2UR UR5, SR_CgaCtaId ;  /* 0x00000000000579c3 */ /* 0x000e620000008800 */
[----:B------:R-:W-:Y:S01]  /*3770*/  UISETP.NE.AND UP0, UPT, UR12, 0x1, UPT ;  /* 0x000000010c00788c */ /* 0x000fe2000bf05270 */
[----:B-----5:R-:W-:Y:S01]  /*3780*/  IADD3 R9, R19, -0x1, RZ ;  /* 0xffffffff13097810 */ /* 0x020fe20007ffe0ff */
[----:B------:R-:W-:Y:S01]  /*3790*/  UMOV UR4, 0x400 ;  /* 0x0000040000047882 */ /* 0x000fe20000000000 */
[----:B------:R-:W-:Y:S01]  /*37a0*/  CS2R R10, SRZ ;  /* 0x00000000000a7805 */ /* 0x000fe2000001ff00 */
[----:B-1----:R-:W-:-:S04]  /*37b0*/  ULEA UR4, UR5, UR4, 0x18 ;  /* 0x0000000405047291 */ /* 0x002fc8000f8ec03f */
[----:B------:R-:W-:-:S03]  /*37c0*/  UIADD3 UR5, UR4, 0x80, URZ ;  /* 0x0000008004057890 */ /* 0x000fc6000fffe03f */
[----:B------:R-:W-:-:S04]  /*37d0*/  @!UP0 UIADD3 UR5, UR4, URZ, URZ ;  /* 0x0000003f04058290 */ /* 0x000fc8000fffe03f */
[----:B------:R-:W-:-:S05]  /*37e0*/  UIADD3 UR4, UR5, 0x34780, URZ ;  /* 0x0003478005047890 */ /* 0x000fca000fffe03f */
[----:B------:R-:W1:Y:S01]  /*37f0*/  LDS R0, [UR5+0x3479c] ;  /* 0x03479c05ff007984 */ /* 0x000e620008000800 */
[----:B------:R-:W-:-:S03]  /*3800*/  MOV R14, UR4 ;  /* 0x00000004000e7c02 */ /* 0x000fc60008000f00 */
[----:B------:R-:W-:Y:S01]  /*3810*/  STS [UR5+0x347b0], RZ ;  /* 0x0347b0ffff007988 */ /* 0x000fe20008000805 */
[----:B------:R-:W-:-:S05]  /*3820*/  SHF.R.U64 R14, R14, 0x4, RZ ;  /* 0x000000040e0e7819 */ /* 0x000fca00000012ff */
[----:B------:R-:W-:Y:S04]  /*3830*/  STS [UR5+0x34790], R14 ;  /* 0x0347900eff007988 */ /* 0x000fe80008000805 */
[----:B------:R-:W-:Y:S01]  /*3840*/  STS [UR5+0x34794], R14 ;  /* 0x0347940eff007988 */ /* 0x000fe20008000805 */
[----:B---3--:R-:W-:-:S04]  /*3850*/  SHF.L.U64.HI R21, R6, 0x1, R7 ;  /* 0x0000000106157819 */ /* 0x008fc80000010207 */
[----:B------:R-:W-:-:S04]  /*3860*/  LOP3.LUT R21, R21, 0x1fffffff, RZ, 0xc0, !PT ;  /* 0x1fffffff15157812 */ /* 0x000fc800078ec0ff */
[----:B------:R-:W-:Y:S01]  /*3870*/  SHF.R.U32.HI R7, RZ, 0x4, R21 ;  /* 0x00000004ff077819 */ /* 0x000fe20000011615 */
[----:B--2---:R-:W-:Y:S03]  /*3880*/  STS.64 [UR5+0x34780], R4 ;  /* 0x03478004ff007988 */ /* 0x004fe60008000a05 */
[----:B-1----:R-:W-:-:S05]  /*3890*/  LOP3.LUT R0, R0, 0xf, R7, 0xb8, !PT ;  /* 0x0000000f00007812 */ /* 0x002fca00078eb807 */
[----:B------:R1:W-:Y:S04]  /*38a0*/  STS [UR5+0x3479c], R0 ;  /* 0x03479c00ff007988 */ /* 0x0003e80008000805 */
[----:B------:R-:W2:Y:S01]  /*38b0*/  LDS R7, [UR5+0x3479c] ;  /* 0x03479c05ff077984 */ /* 0x000ea20008000800 */
[----:B-1----:R-:W-:-:S05]  /*38c0*/  IMAD.SHL.U32 R0, R6, 0x2, RZ ;  /* 0x0000000206007824 */ /* 0x002fca00078e00ff */
[----:B------:R-:W-:-:S04]  /*38d0*/  LOP3.LUT R0, R0, 0xfffffffe, RZ, 0xc0, !PT ;  /* 0xfffffffe00007812 */ /* 0x000fc800078ec0ff */
[----:B------:R-:W-:-:S05]  /*38e0*/  SHF.R.U64 R0, R0, 0x4, R21 ;  /* 0x0000000400007819 */ /* 0x000fca0000001215 */
[----:B------:R-:W-:Y:S01]  /*38f0*/  STS [UR5+0x3478c], R0 ;  /* 0x03478c00ff007988 */ /* 0x000fe20008000805 */
[----:B--2---:R-:W-:-:S05]  /*3900*/  LOP3.LUT R7, R7, 0xf0, RZ, 0xb8, !PT ;  /* 0x000000f007077812 */ /* 0x004fca00078eb8ff */
[----:B------:R-:W-:Y:S04]  /*3910*/  STS [UR5+0x3479c], R7 ;  /* 0x03479c07ff007988 */ /* 0x000fe80008000805 */
[----:B------:R-:W1:Y:S02]  /*3920*/  LDS R8, [UR5+0x3479c] ;  /* 0x03479c05ff087984 */ /* 0x000e640008000800 */
[----:B-1----:R-:W-:Y:S01]  /*3930*/  LOP3.LUT R15, R8, 0xf00, RZ, 0xb8, !PT ;  /* 0x00000f00080f7812 */ /* 0x002fe200078eb8ff */
[----:B------:R-:W-:-:S04]  /*3940*/  VIADD R8, R13, 0xffffffff ;  /* 0xffffffff0d087836 */ /* 0x000fc80000000000 */
[----:B------:R-:W-:Y:S04]  /*3950*/  STS.64 [UR5+0x34798], R14 ;  /* 0x0347980eff007988 */ /* 0x000fe80008000a05 */
[----:B------:R-:W1:Y:S04]  /*3960*/  LDS R12, [UR5+0x3479c] ;  /* 0x03479c05ff0c7984 */ /* 0x000e680008000800 */
[----:B------:R3:W-:Y:S01]  /*3970*/  STS.128 [UR5+0x347a0], R8 ;  /* 0x0347a008ff007988 */ /* 0x0007e20008000c05 */
[----:B-1----:R-:W-:-:S05]  /*3980*/  LOP3.LUT R12, R12, 0xf000, RZ, 0xb8, !PT ;  /* 0x0000f0000c0c7812 */ /* 0x002fca00078eb8ff */
[----:B------:R3:W-:Y:S02]  /*3990*/  STS [UR5+0x3479c], R12 ;  /* 0x03479c0cff007988 */ /* 0x0007e40008000805 */
.L_x_34:
[----:B------:R-:W-:Y:S05]  /*39a0*/  BSYNC B0 ;  /* 0x0000000000007941 */ /* 0x000fea0003800000 */
.L_x_33:
[----:B------:R-:W-:Y:S01]  /*39b0*/  ELECT P0, URZ, PT ;  /* 0x00000000003f782f */ /* 0x000fe20003800000 */
[----:B------:R-:W-:Y:S01]  /*39c0*/  NOP ;  /* 0x0000000000007918 */ /* 0x000fe20000000000 */
[----:B------:R-:W-:Y:S11]  /*39d0*/  BSSY B0, `(.L_x_35) ;  /* 0x0000004000007945 */ /* 0x000ff60003800000 */
[----:B------:R-:W-:Y:S05]  /*39e0*/  @!P0 BRA `(.L_x_36) ;  /* 0x0000000000088947 */ /* 0x000fea0003800000 */
[----:B------:R0:W-:Y:S01]  /*39f0*/  UTMACMDFLUSH ;  /* 0x00000000000079b7 */ /* 0x0001e20000000000 */
[----:B------:R-:W-:-:S04]  /*3a00*/  DEPBAR.LE SB0, 0x0 ;  /* 0x000080000000791a */ /* 0x000fc80000000000 */
.L_x_36:
[----:B------:R-:W-:Y:S05]  /*3a10*/  BSYNC B0 ;  /* 0x0000000000007941 */ /* 0x000fea0003800000 */
.L_x_35:
[----:B------:R-:W1:Y:S01]  /*3a20*/  S2UR UR5, SR_CgaCtaId ;  /* 0x00000000000579c3 */ /* 0x000e620000008800 */
[----:B-----5:R-:W2:Y:S01]  /*3a30*/  S2R R0, SR_LANEID ;  /* 0x0000000000007919 */ /* 0x020ea20000000000 */
[----:B------:R-:W-:Y:S01]  /*3a40*/  UISETP.NE.AND UP0, UPT, UR12, 0x1, UPT ;  /* 0x000000010c00788c */ /* 0x000fe2000bf05270 */
[----:B------:R-:W-:Y:S02]  /*3a50*/  UMOV UR4, 0x400 ;  /* 0x0000040000047882 */ /* 0x000fe40000000000 */
[----:B-1----:R-:W-:-:S04]  /*3a60*/  ULEA UR4, UR5, UR4, 0x18 ;  /* 0x0000000405047291 */ /* 0x002fc8000f8ec03f */
[----:B------:R-:W-:-:S04]  /*3a70*/  UIADD3 UR5, UR4, 0x80, URZ ;  /* 0x0000008004057890 */ /* 0x000fc8000fffe03f */
[----:B------:R-:W-:Y:S01]  /*3a80*/  @!UP0 UIADD3 UR5, UR4, URZ, URZ ;  /* 0x0000003f04058290 */ /* 0x000fe2000fffe03f */
[----:B--2---:R-:W-:-:S05]  /*3a90*/  IMAD.SHL.U32 R0, R0, 0x4, RZ ;  /* 0x0000000400007824 */ /* 0x004fca00078e00ff */
[----:B------:R-:W-:Y:S02]  /*3aa0*/  MOV R5, UR5 ;  /* 0x0000000500057c02 */ /* 0x000fe40008000f00 */
[C---:B------:R-:W-:Y:S02]  /*3ab0*/  IADD3 R4, P0, R0.reuse, UR36, RZ ;  /* 0x0000002400047c10 */ /* 0x040fe4000ff1e0ff */
[----:B----4-:R-:W-:-:S03]  /*3ac0*/  IADD3 R6, R0, 0x34780, R5 ;  /* 0x0003478000067810 */ /* 0x010fc60007ffe005 */
[----:B------:R-:W-:Y:S02]  /*3ad0*/  IMAD.X R5, RZ, RZ, UR37, P0 ;  /* 0x00000025ff057e24 */ /* 0x000fe400080e06ff */
[----:B------:R-:W1:Y:S04]  /*3ae0*/  LDS R7, [R6] ;  /* 0x0000000006077984 */ /* 0x000e680000000800 */
[----:B-1----:R1:W5:Y:S02]  /*3af0*/  ATOMG.E.EXCH.STRONG.GPU PT, RZ, [R4], R7 ;  /* 0x0000000704ff73a8 */ /* 0x00236400041ee100 */
.L_x_32:
[----:B-----5:R-:W-:Y:S01]  /*3b00*/  SHF.L.U32 R0, R158, 0x6, RZ ;  /* 0x000000069e007819 */ /* 0x020fe200000006ff */
[----:B------:R-:W3:Y:S01]  /*3b10*/  S2UR UR57, SR_CgaCtaId ;  /* 0x00000000003979c3 */ /* 0x000ee20000008800 */
[-C--:B-12---:R-:W-:Y:S01]  /*3b20*/  LEA.HI R5, R3, R158.reuse, RZ, 0x5 ;  /* 0x0000009e03057211 */ /* 0x086fe200078f28ff */
[----:B------:R-:W-:Y:S01]  /*3b30*/  IMAD.SHL.U32 R2, R2, 0x8, RZ ;  /* 0x0000000802027824 */ /* 0x000fe200078e00ff */
[----:B------:R-:W-:Y:S01]  /*3b40*/  LOP3.LUT R4, R0, 0x40, RZ, 0xc0, !PT ;  /* 0x0000004000047812 */ /* 0x000fe200078ec0ff */
[----:B------:R-:W-:Y:S01]  /*3b50*/  UISETP.NE.AND UP1, UPT, UR12, 0x1, UPT ;  /* 0x000000010c00788c */ /* 0x000fe2000bf25270 */
[----:B------:R-:W-:Y:S01]  /*3b60*/  SHF.R.U32.HI R5, RZ, 0x1, R5 ;  /* 0x00000001ff057819 */ /* 0x000fe20000011605 */
[----:B------:R-:W-:Y:S01]  /*3b70*/  UISETP.NE.AND UP0, UPT, UR18, URZ, UPT ;  /* 0x0000003f1200728c */ /* 0x000fe2000bf05270 */
[-C--:B------:R-:W-:Y:S01]  /*3b80*/  LEA.HI R0, R158, R158.reuse, RZ, 0x1 ;  /* 0x0000009e9e007211 */ /* 0x080fe200078f08ff */
[----:B------:R-:W-:Y:S01]  /*3b90*/  UMOV UR50, 0x400 ;  /* 0x0000040000327882 */ /* 0x000fe20000000000 */
[----:B------:R-:W-:Y:S01]  /*3ba0*/  LOP3.LUT R5, R4, 0x30, R5, 0xf8, !PT ;  /* 0x0000003004057812 */ /* 0x000fe200078ef805 */
[----:B------:R-:W-:Y:S01]  /*3bb0*/  USEL UR4, URZ, 0x1, UP0 ;  /* 0x000000013f047887 */ /* 0x000fe20008000000 */
[----:B------:R-:W-:Y:S01]  /*3bc0*/  SHF.R.S32.HI R0, RZ, 0x1, R0 ;  /* 0x00000001ff007819 */ /* 0x000fe20000011400 */
[----:B------:R-:W-:Y:S01]  /*3bd0*/  USHF.L.U32 UR48, UR18, 0x3, URZ ;  /* 0x0000000312307899 */ /* 0x000fe2000800063f */
[----:B------:R-:W-:Y:S01]  /*3be0*/  LOP3.LUT R2, R5, 0x8, R2, 0xf8, !PT ;  /* 0x0000000805027812 */ /* 0x000fe200078ef802 */
[----:B------:R-:W-:Y:S01]  /*3bf0*/  IMAD.MOV.U32 R152, RZ, RZ, RZ ;  /* 0x000000ffff987224 */ /* 0x000fe200078e00ff */
[----:B------:R-:W-:Y:S01]  /*3c00*/  LEA.HI R5, R3, R158, RZ, 0x4 ;  /* 0x0000009e03057211 */ /* 0x000fe200078f20ff */
[----:B------:R-:W-:Y:S01]  /*3c10*/  ULOP3.LUT UR54, UR48, 0x8, URZ, 0xc0, !UPT ;  /* 0x0000000830367892 */ /* 0x000fe2000f8ec03f */
[----:B------:R-:W-:Y:S01]  /*3c20*/  SHF.L.U32 R0, R0, 0x7, RZ ;  /* 0x0000000700007819 */ /* 0x000fe200000006ff */
[----:B------:R-:W-:Y:S01]  /*3c30*/  ULOP3.LUT UR49, UR40, 0x1, URZ, 0xfc, !UPT ;  /* 0x0000000128317892 */ /* 0x000fe2000f8efc3f */
[----:B----4-:R-:W-:Y:S01]  /*3c40*/  SHF.R.S32.HI R6, RZ, 0x4, R5 ;  /* 0x00000004ff067819 */ /* 0x010fe20000011405 */
[----:B------:R-:W-:Y:S01]  /*3c50*/  ULOP3.LUT UR53, UR59, 0x1, URZ, 0xfc, !UPT ;  /* 0x000000013b357892 */ /* 0x000fe2000f8efc3f */
[----:B------:R-:W-:Y:S01]  /*3c60*/  LOP3.LUT R3, R0, 0x180, RZ, 0xc0, !PT ;  /* 0x0000018000037812 */ /* 0x000fe200078ec0ff */
[----:B------:R-:W-:Y:S01]  /*3c70*/  ULOP3.LUT UR55, UR61, 0x1, URZ, 0xfc, !UPT ;  /* 0x000000013d377892 */ /* 0x000fe2000f8efc3f */
[----:B------:R-:W-:Y:S01]  /*3c80*/  LEA.HI R5, R5, R6, RZ, 0x1 ;  /* 0x0000000605057211 */ /* 0x000fe200078f08ff */
[----:B---3--:R-:W-:Y:S01]  /*3c90*/  ULEA UR50, UR57, UR50, 0x18 ;  /* 0x0000003239327291 */ /* 0x008fe2000f8ec03f */
[----:B------:R-:W-:Y:S01]  /*3ca0*/  LOP3.LUT R4, R3, R4, RZ, 0xfc, !PT ;  /* 0x0000000403047212 */ /* 0x000fe200078efcff */
[----:B------:R-:W-:Y:S01]  /*3cb0*/  ULOP3.LUT UR56, UR48, 0x8, URZ, 0xc, !UPT ;  /* 0x0000000830387892 */ /* 0x000fe2000f8e0c3f */
[----:B------:R-:W-:Y:S01]  /*3cc0*/  LOP3.LUT R5, R5, 0x7ffffe, RZ, 0xc0, !PT ;  /* 0x007ffffe05057812 */ /* 0x000fe200078ec0ff */
[----:B------:R-:W-:Y:S01]  /*3cd0*/  UIADD3 UR52, UR50, 0x80, URZ ;  /* 0x0000008032347890 */ /* 0x000fe2000fffe03f */
[----:B------:R-:W-:Y:S01]  /*3ce0*/  SHF.R.U32.HI R4, RZ, 0x3, R4 ;  /* 0x00000003ff047819 */ /* 0x000fe20000011604 */
[----:B------:R-:W-:Y:S01]  /*3cf0*/  UIADD3 UR51, UR50, 0x34510, URZ ;  /* 0x0003451032337890 */ /* 0x000fe2000fffe03f */
[----:B------:R-:W-:Y:S01]  /*3d00*/  MOV R7, 0x1 ;  /* 0x0000000100077802 */ /* 0x000fe20000000f00 */
[----:B------:R-:W-:Y:S01]  /*3d10*/  IMAD.IADD R5, R6, 0x1, -R5 ;  /* 0x0000000106057824 */ /* 0x000fe200078e0a05 */
[----:B------:R-:W-:Y:S01]  /*3d20*/  LOP3.LUT R2, R4, R2, R3, 0x1e, !PT ;  /* 0x0000000204027212 */ /* 0x000fe200078e1e03 */
[----:B------:R-:W-:Y:S01]  /*3d30*/  @!UP1 UIADD3 UR52, UR50, URZ, URZ ;  /* 0x0000003f32349290 */ /* 0x000fe2000fffe03f */
[----:B------:R-:W-:Y:S01]  /*3d40*/  IADD3 R158, R158, 0x1f, RZ ;  /* 0x0000001f9e9e7810 */ /* 0x000fe20007ffe0ff */
[----:B------:R-:W-:Y:S01]  /*3d50*/  ULOP3.LUT UR54, UR54, 0x18, URZ, 0x3c, !UPT ;  /* 0x0000001836367892 */ /* 0x000fe2000f8e3c3f */
[----:B------:R-:W-:Y:S01]  /*3d60*/  MOV R153, UR4 ;  /* 0x0000000400997c02 */ /* 0x000fe20008000f00 */
[----:B------:R-:W-:Y:S01]  /*3d70*/  IMAD R157, R5, 0x200, R2 ;  /* 0x00000200059d7824 */ /* 0x000fe200078e0202 */
[----:B------:R-:W-:-:S02]  /*3d80*/  UIADD3 UR5, UR48, UR51, URZ ;  /* 0x0000003330057290 */ /* 0x000fc4000fffe03f */
[----:B------:R-:W-:-:S12]  /*3d90*/  UIADD3 UR52, UR52, 0x34780, URZ ;  /* 0x0003478034347890 */ /* 0x000fd8000fffe03f */
.L_x_160:
[----:B-1-3--:R-:W1:Y:S02]  /*3da0*/  LDC.64 R2, c[0x0][0x290] ;  /* 0x0000a400ff027b82 */ /* 0x00ae640000000a00 */
[----:B-1----:R-:W-:-:S05]  /*3db0*/  IMAD.WIDE R2, R18, 0xc, R2 ;  /* 0x0000000c12027825 */ /* 0x002fca00078e0202 */
[----:B--2---:R-:W2:Y:S01]  /*3dc0*/  LDG.E R5, desc[UR38][R2.64+0x8] ;  /* 0x0000082602057981 */ /* 0x004ea2000c1e1900 */
[----:B------:R-:W-:Y:S01]  /*3dd0*/  SHF.L.U32 R11, R153, 0x1f, RZ ;  /* 0x0000001f990b7819 */ /* 0x000fe200000006ff */
[----:B------:R-:W-:Y:S01]  /*3de0*/  IMAD.U32 R8, RZ, RZ, UR51 ;  /* 0x00000033ff087e24 */ /* 0x000fe2000f8e00ff */
[----:B------:R-:W-:-:S03]  /*3df0*/  UMOV UR9, UR42 ;  /* 0x0000002a00097c82 */ /* 0x000fc60008000000 */
[----:B------:R-:W1:Y:S01]  /*3e00*/  SYNCS.PHASECHK.TRANS64.TRYWAIT P0, [R8+UR48], R11 ;  /* 0x0000000b080075a7 */ /* 0x000e620008000170 */
[----:B--2---:R-:W-:-:S04]  /*3e10*/  IADD3 R6, R5, 0x3f, RZ ;  /* 0x0000003f05067810 */ /* 0x004fc80007ffe0ff */
[----:B------:R-:W-:-:S04]  /*3e20*/  SHF.R.S32.HI R9, RZ, 0x1f, R6 ;  /* 0x0000001fff097819 */ /* 0x000fc80000011406 */
[----:B------:R-:W-:Y:S01]  /*3e30*/  LEA.HI R6, R9, R6, RZ, 0x6 ;  /* 0x0000000609067211 */ /* 0x000fe200078f30ff */
[----:B-1----:R-:W-:Y:S06]  /*3e40*/  @!P0 BRA `(.L_x_37) ;  /* 0x0000016000f48947 */ /* 0x002fec0003800000 */
.L_x_362:
[----:B------:R2:W-:Y:S01]  /*3e50*/  STL [R1], RZ ;  /* 0x000000ff01007387 */ /* 0x0005e20000100800 */
[----:B------:R-:W-:Y:S01]  /*3e60*/  ISETP.GE.AND P0, PT, R5, 0x1, PT ;  /* 0x000000010500780c */ /* 0x000fe20003f06270 */
[----:B------:R-:W-:Y:S01]  /*3e70*/  UMOV UR8, URZ ;  /* 0x0000003f00087c82 */ /* 0x000fe20008000000 */
[--C-:B------:R-:W-:Y:S01]  /*3e80*/  IMAD.MOV.U32 R155, RZ, RZ, R18.reuse ;  /* 0x000000ffff9b7224 */ /* 0x100fe200078e0012 */
[----:B------:R2:W-:Y:S01]  /*3e90*/  STL [R1+0x4], RZ ;  /* 0x000004ff01007387 */ /* 0x0005e20000100800 */
[----:B------:R-:W-:Y:S02]  /*3ea0*/  SHF.R.S32.HI R19, RZ, 0x1f, R18 ;  /* 0x0000001fff137819 */ /* 0x000fe40000011412 */
[----:B------:R-:W-:Y:S02]  /*3eb0*/  CS2R R150, SRZ ;  /* 0x0000000000967805 */ /* 0x000fe4000001ff00 */
[----:B------:R-:W-:Y:S01]  /*3ec0*/  MOV R2, UR43 ;  /* 0x0000002b00027c02 */ /* 0x000fe20008000f00 */
[----:B------:R2:W-:Y:S01]  /*3ed0*/  STL [R1+0x8], RZ ;  /* 0x000008ff01007387 */ /* 0x0005e20000100800 */
[----:B------:R-:W-:-:S02]  /*3ee0*/  CS2R R24, SRZ ;  /* 0x0000000000187805 */ /* 0x000fc4000001ff00 */
[----:B------:R-:W-:Y:S02]  /*3ef0*/  CS2R R26, SRZ ;  /* 0x00000000001a7805 */ /* 0x000fe4000001ff00 */
[----:B------:R-:W-:Y:S01]  /*3f00*/  CS2R R28, SRZ ;  /* 0x00000000001c7805 */ /* 0x000fe2000001ff00 */
[----:B------:R2:W-:Y:S01]  /*3f10*/  STL [R1+0xc], RZ ;  /* 0x00000cff01007387 */ /* 0x0005e20000100800 */
[----:B------:R-:W-:Y:S02]  /*3f20*/  CS2R R30, SRZ ;  /* 0x00000000001e7805 */ /* 0x000fe4000001ff00 */
[----:B------:R-:W-:Y:S02]  /*3f30*/  CS2R R32, SRZ ;  /* 0x0000000000207805 */ /* 0x000fe4000001ff00 */
[----:B------:R-:W-:Y:S01]  /*3f40*/  CS2R R34, SRZ ;  /* 0x0000000000227805 */ /* 0x000fe2000001ff00 */
        /* <DEDUP_REMOVED lines=65> */
[----:B------:R-:W-:-:S02]  /*4360*/  SHF.R.S32.HI R6, RZ, 0x6, R6 ;  /* 0x00000006ff067819 */ /* 0x000fc40000011406 */
        /* <DEDUP_REMOVED lines=11> */
[----:B------:R-:W-:-:S03]  /*4420*/  CS2R R148, SRZ ;  /* 0x0000000000947805 */ /* 0x000fc6000001ff00 */
[----:B------:R2:W-:Y:S04]  /*4430*/  STL [R1+0x60], RZ ;  /* 0x000060ff01007387 */ /* 0x0005e80000100800 */
        /* <DEDUP_REMOVED lines=102> */
[----:B------:R2:W-:Y:S01]  /*4aa0*/  STL [R1+0x1fc], RZ ;  /* 0x0001fcff01007387 */ /* 0x0005e20000100800 */
[----:B------:R-:W-:Y:S05]  /*4ab0*/  @!P0 BRA `(.L_x_38) ;  /* 0x0000003800348947 */ /* 0x000fea0003800000 */
[----:B------:R-:W-:-:S06]  /*4ac0*/  UISETP.NE.AND UP0, UPT, UR49, 0x3, UPT ;  /* 0x000000033100788c */ /* 0x000fcc000bf05270 */
[----:B------:R-:W-:-:S13]  /*4ad0*/  PLOP3.LUT P1, PT, PT, PT, UP0, 0x80, 0x0 ;  /* 0x000000000000781c */ /* 0x000fda0003f2f008 */
[----:B------:R-:W-:Y:S05]  /*4ae0*/  @!P1 BRA `(.L_x_39) ;  /* 0x0000000000049947 */ /* 0x000fea0003800000 */
[----:B------:R-:W-:Y:S01]  /*4af0*/  BPT.TRAP 0x1 ;  /* 0x000000040000795c */ /* 0x000fe20000300000 */
.L_x_39:
[----:B------:R-:W-:Y:S01]  /*4b00*/  ULEA UR4, UR42, UR50, 0x3 ;  /* 0x000000322a047291 */ /* 0x000fe2000f8e183f */
[----:B-1----:R-:W-:-:S05]  /*4b10*/  IMAD.U32 R0, RZ, RZ, UR43 ;  /* 0x0000002bff007e24 */ /* 0x002fca000f8e00ff */
[----:B------:R-:W-:-:S04]  /*4b20*/  SHF.L.U32 R0, R0, 0x1f, RZ ;  /* 0x0000001f00007819 */ /* 0x000fc800000006ff */
[----:B------:R1:W3:Y:S01]  /*4b30*/  SYNCS.PHASECHK.TRANS64.TRYWAIT P0, [UR4+0x34480], R0 ;  /* 0x03448000ff0075a7 */ /* 0x0002e20008000144 */
[----:B------:R-:W-:Y:S05]  /*4b40*/  @!P1 BRA `(.L_x_40) ;  /* 0x0000000000049947 */ /* 0x000fea0003800000 */
[----:B------:R-:W-:Y:S01]  /*4b50*/  BPT.TRAP 0x1 ;  /* 0x000000040000795c */ /* 0x000fe20000300000 */
.L_x_40:
[----:B---3--:R-:W-:Y:S05]  /*4b60*/  @P0 BRA `(.L_x_41) ;  /* 0x0000000000080947 */ /* 0x008fea0003800000 */
[----:B------:R-:W3:Y:S02]  /*4b70*/  SYNCS.PHASECHK.TRANS64.TRYWAIT P0, [UR4+0x34480], R0 ;  /* 0x03448000ff0075a7 */ /* 0x000ee40008000144 */
[----:B---3--:R-:W-:Y:S05]  /*4b80*/  @!P0 BRA `(.L_x_42) ;  /* 0x0000015400c08947 */ /* 0x008fea0003800000 */
.L_x_41:
[----:B------:R-:W-:Y:S01]  /*4b90*/  UIADD3 UR5, UR50, 0x10000, URZ ;  /* 0x0001000032057890 */ /* 0x000fe2000fffe03f */
[----:B------:R-:W-:Y:S01]  /*4ba0*/  WARPGROUP.ARRIVE ;  /* 0x00000000000079c5 */ /* 0x000fe20000000000 */
[----:B------:R-:W-:Y:S01]  /*4bb0*/  USHF.R.U32.HI UR4, URZ, 0x4, UR50 ;  /* 0x000000043f047899 */ /* 0x000fe20008011632 */
[----:B------:R4:W-:Y:S01]  /*4bc0*/  STL [R1+0x310], R23 ;  /* 0x0003101701007387 */ /* 0x0009e20000100800 */
[----:B------:R-:W-:Y:S02]  /*4bd0*/  USHF.R.U32.HI UR5, URZ, 0x4, UR5 ;  /* 0x000000043f057899 */ /* 0x000fe40008011605 */
[----:B------:R-:W-:Y:S01]  /*4be0*/  ULOP3.LUT UR4, UR4, 0x3fff, URZ, 0xc0, !UPT ;  /* 0x00003fff04047892 */ /* 0x000fe2000f8ec03f */
[----:B------:R1:W-:Y:S01]  /*4bf0*/  STL [R1+0x30c], R22 ;  /* 0x00030c1601007387 */ /* 0x0003e20000100800 */
[----:B------:R-:W-:Y:S02]  /*4c00*/  ULOP3.LUT UR5, UR5, 0x3fff, URZ, 0xc0, !UPT ;  /* 0x00003fff05057892 */ /* 0x000fe4000f8ec03f */
[----:B------:R-:W-:Y:S01]  /*4c10*/  ULOP3.LUT UR4, UR4, 0x10000, URZ, 0xfc, !UPT ;  /* 0x0001000004047892 */ /* 0x000fe2000f8efc3f */
[----:B------:R2:W-:Y:S01]  /*4c20*/  STL [R1+0x308], R19 ;  /* 0x0003081301007387 */ /* 0x0005e20000100800 */
[----:B------:R-:W-:-:S02]  /*4c30*/  ULOP3.LUT UR5, UR5, 0x10000, URZ, 0xfc, !UPT ;  /* 0x0001000005057892 */ /* 0x000fc4000f8efc3f */
[----:B------:R-:W-:Y:S01]  /*4c40*/  ULEA UR8, UR42, UR4, 0xa ;  /* 0x000000042a087291 */ /* 0x000fe2000f8e503f */
[----:B------:R3:W-:Y:S01]  /*4c50*/  STL [R1+0x304], R18 ;  /* 0x0003041201007387 */ /* 0x0007e20000100800 */
[----:B------:R-:W-:Y:S01]  /*4c60*/  ULEA UR9, UR42, UR5, 0xb ;  /* 0x000000052a097291 */ /* 0x000fe2000f8e583f */
[----:B------:R-:W-:Y:S02]  /*4c70*/  UMOV UR7, 0x40000040 ;  /* 0x4000004000077882 */ /* 0x000fe40000000000 */
[----:B------:R-:W-:Y:S01]  /*4c80*/  UMOV UR5, 0x40000040 ;  /* 0x4000004000057882 */ /* 0x000fe20000000000 */
[----:B------:R3:W-:Y:S01]  /*4c90*/  STL [R1+0x300], R17 ;  /* 0x0003001101007387 */ /* 0x0007e20000100800 */
[----:B------:R-:W-:Y:S02]  /*4ca0*/  UMOV UR4, UR8 ;  /* 0x0000000800047c82 */ /* 0x000fe40008000000 */
[----:B------:R-:W-:Y:S01]  /*4cb0*/  UMOV UR6, UR9 ;  /* 0x0000000900067c82 */ /* 0x000fe20008000000 */
[----:B------:R3:W-:Y:S01]  /*4cc0*/  STL [R1+0x2fc], R16 ;  /* 0x0002fc1001007387 */ /* 0x0007e20000100800 */
[----:B------:R-:W-:Y:S01]  /*4cd0*/  HGMMA.64x256x16.F32 R24, gdesc[UR4], RZ, !UPT, gsb0 ;  /* 0x03e00000041879f0 */ /* 0x000fe2000c0008ff */
[----:B------:R-:W-:-:S02]  /*4ce0*/  UIADD3 UR4, UR8, 0x200, URZ ;  /* 0x0000020008047890 */ /* 0x000fc4000fffe03f */
[----:B------:R3:W-:Y:S01]  /*4cf0*/  STL [R1+0x2f8], R8 ;  /* 0x0002f80801007387 */ /* 0x0007e20000100800 */
[----:B------:R-:W-:-:S03]  /*4d00*/  UMOV UR5, 0x40000040 ;  /* 0x4000004000057882 */ /* 0x000fc60000000000 */
[----:B------:R3:W-:Y:S04]  /*4d10*/  STL [R1+0x2f4], R7 ;  /* 0x0002f40701007387 */ /* 0x0007e80000100800 */
[----:B------:R3:W-:Y:S04]  /*4d20*/  STL [R1+0x2f0], R6 ;  /* 0x0002f00601007387 */ /* 0x0007e80000100800 */
[----:B------:R3:W-:Y:S01]  /*4d30*/  STL [R1+0x2ec], R5 ;  /* 0x0002ec0501007387 */ /* 0x0007e20000100800 */
[----:B------:R-:W-:-:S03]  /*4d40*/  WARPGROUP.DEPBAR.LE gsb0, 0x0 ;  /* 0x00008000000079c5 */ /* 0x000fc60000010000 */
[----:B------:R-:W-:Y:S01]  /*4d50*/  STL.64 [R1], R24 ;  /* 0x0000001801007387 */ /* 0x000fe20000100a00 */
[----:B------:R-:W-:Y:S01]  /*4d60*/  MOV R227, R58 ;  /* 0x0000003a00e37202 */ /* 0x000fe20000000f00 */
[----:B------:R-:W-:Y:S01]  /*4d70*/  IMAD.MOV.U32 R226, RZ, RZ, R59 ;  /* 0x000000ffffe27224 */ /* 0x000fe200078e003b */
[----:B------:R-:W-:Y:S01]  /*4d80*/  MOV R225, R60 ;  /* 0x0000003c00e17202 */ /* 0x000fe20000000f00 */
[----:B------:R-:W-:Y:S01]  /*4d90*/  STL.64 [R1+0x8], R26 ;  /* 0x0000081a01007387 */ /* 0x000fe20000100a00 */
[----:B------:R-:W-:Y:S01]  /*4da0*/  IMAD.MOV.U32 R224, RZ, RZ, R61 ;  /* 0x000000ffffe07224 */ /* 0x000fe200078e003d */
[----:B------:R-:W-:Y:S01]  /*4db0*/  MOV R223, R62 ;  /* 0x0000003e00df7202 */ /* 0x000fe20000000f00 */
[----:B------:R-:W-:Y:S01]  /*4dc0*/  IMAD.MOV.U32 R222, RZ, RZ, R63 ;  /* 0x000000ffffde7224 */ /* 0x000fe200078e003f */
[----:B------:R-:W-:Y:S01]  /*4dd0*/  STL.64 [R1+0x10], R28 ;  /* 0x0000101c01007387 */ /* 0x000fe20000100a00 */
        /* <DEDUP_REMOVED lines=78> */
[----:B----4-:R-:W-:Y:S01]  /*52c0*/  IMAD.MOV.U32 R23, RZ, RZ, R129 ;  /* 0x000000ffff177224 */ /* 0x010fe200078e0081 */
[----:B-1----:R-:W-:Y:S01]  /*52d0*/  MOV R22, R130 ;  /* 0x0000008200167202 */ /* 0x002fe20000000f00 */
[----:B------:R-:W-:Y:S01]  /*52e0*/  IMAD.MOV.U32 R21, RZ, RZ, R131 ;  /* 0x000000ffff157224 */ /* 0x000fe200078e0083 */
[----:B------:R-:W-:Y:S01]  /*52f0*/  MOV R20, R132 ;  /* 0x0000008400147202 */ /* 0x000fe20000000f00 */
[----:B--2---:R-:W-:Y:S01]  /*5300*/  IMAD.MOV.U32 R19, RZ, RZ, R133 ;  /* 0x000000ffff137224 */ /* 0x004fe200078e0085 */
[----:B---3--:R-:W-:Y:S01]  /*5310*/  MOV R18, R134 ;  /* 0x0000008600127202 */ /* 0x008fe20000000f00 */
        /* <DEDUP_REMOVED lines=16> */
[----:B------:R1:W-:Y:S01]  /*5420*/  STL.64 [R1+0x80], R56 ;  /* 0x0000803801007387 */ /* 0x0003e20000100a00 */
[----:B------:R-:W-:-:S03]  /*5430*/  IMAD.MOV.U32 R0, RZ, RZ, R151 ;  /* 0x000000ffff007224 */ /* 0x000fc600078e0097 */
[----:B------:R-:W-:Y:S04]  /*5440*/  STL [R1+0x5f8], R158 ;  /* 0x0005f89e01007387 */ /* 0x000fe80000100800 */
[----:B------:R-:W-:Y:S01]  /*5450*/  STL [R1+0x5f4], R157 ;  /* 0x0005f49d01007387 */ /* 0x000fe20000100800 */
[----:B-1----:R-:W-:-:S03]  /*5460*/  WARPGROUP.ARRIVE ;  /* 0x00000000000079c5 */ /* 0x002fc60000000000 */
[----:B------:R-:W-:Y:S04]  /*5470*/  STL [R1+0x5f0], R155 ;  /* 0x0005f09b01007387 */ /* 0x000fe80000100800 */
[----:B------:R-:W-:Y:S01]  /*5480*/  STL.64 [R1+0x5e8], R152 ;  /* 0x0005e89801007387 */ /* 0x000fe20000100a00 */
[----:B------:R-:W-:Y:S03]  /*5490*/  HGMMA.64x256x16.F32 R24, gdesc[UR4], RZ, !UPT, gsb0 ;  /* 0x03e00000041879f0 */ /* 0x000fe6000c0008ff */
[----:B------:R-:W-:Y:S02]  /*54a0*/  WARPGROUP.DEPBAR.LE gsb0, 0x0 ;  /* 0x00008000000079c5 */ /* 0x000fe40000010000 */
[----:B------:R-:W-:Y:S04]  /*54b0*/  STL.64 [R1+0x5e0], R150 ;  /* 0x0005e09601007387 */ /* 0x000fe80000100a00 */
        /* <DEDUP_REMOVED lines=24> */
[----:B------:R1:W-:Y:S04]  /*5640*/  STL.64 [R1+0x518], R100 ;  /* 0x0005186401007387 */ /* 0x0003e80000100a00 */
[----:B-1----:R-:W2:Y:S04]  /*5650*/  LDL.LU R100, [R1] ;  /* 0x0000000001647983 */ /* 0x002ea80000300800 */
[----:B------:R-:W2:Y:S04]  /*5660*/  LDL.LU R101, [R1+0x4] ;  /* 0x0000040001657983 */ /* 0x000ea80000300800 */
        /* <DEDUP_REMOVED lines=31> */
[----:B------:R-:W2:Y:S01]  /*5860*/  LDL.LU R133, [R1+0x84] ;  /* 0x0000840001857983 */ /* 0x000ea20000300800 */
        /* <DEDUP_REMOVED lines=46> */
[----:B------:R-:W-:-:S02]  /*5b50*/  UIADD3 UR4, UR8, 0x2, URZ ;  /* 0x0000000208047890 */ /* 0x000fc4000fffe03f */
[----:B------:R-:W-:Y:S01]  /*5b60*/  UIADD3 UR6, UR9, 0x2, URZ ;  /* 0x0000000209067890 */ /* 0x000fe2000fffe03f */
[----:B------:R-:W-:Y:S01]  /*5b70*/  UMOV UR5, 0x40000040 ;  /* 0x4000004000057882 */ /* 0x000fe20000000000 */
[----:B------:R-:W-:Y:S01]  /*5b80*/  UMOV UR7, 0x40000040 ;  /* 0x4000004000077882 */ /* 0x000fe20000000000 */
[----:B--2---:R-:W-:-:S06]  /*5b90*/  WARPGROUP.ARRIVE ;  /* 0x00000000000079c5 */ /* 0x004fcc0000000000 */
[----:B------:R-:W-:Y:S03]  /*5ba0*/  HGMMA.64x256x16.F32 R100, gdesc[UR4], R100, gsb0 ;  /* 0x03e00000046479f0 */ /* 0x000fe60008000864 */
[----:B------:R-:W-:Y:S02]  /*5bb0*/  WARPGROUP.DEPBAR.LE gsb0, 0x0 ;  /* 0x00008000000079c5 */ /* 0x000fe40000010000 */
[----:B------:R-:W-:Y:S04]  /*5bc0*/  STL.64 [R1], R100 ;  /* 0x0000006401007387 */ /* 0x000fe80000100a00 */
        /* <DEDUP_REMOVED lines=63> */
[----:B-1----:R-:W2:Y:S04]  /*5fc0*/  LDL.LU R158, [R1+0x5f8] ;  /* 0x0005f800019e7983 */ /* 0x002ea80000300800 */
[----:B------:R-:W3:Y:S04]  /*5fd0*/  LDL.LU R157, [R1+0x5f4] ;  /* 0x0005f400019d7983 */ /* 0x000ee80000300800 */
[----:B------:R-:W4:Y:S04]  /*5fe0*/  LDL.LU R155, [R1+0x5f0] ;  /* 0x0005f000019b7983 */ /* 0x000f280000300800 */
[----:B------:R-:W4:Y:S04]  /*5ff0*/  LDL.LU.64 R152, [R1+0x5e8] ;  /* 0x0005e80001987983 */ /* 0x000f280000300a00 */
[----:B------:R-:W2:Y:S04]  /*6000*/  LDL.LU.64 R150, [R1+0x5e0] ;  /* 0x0005e00001967983 */ /* 0x000ea80000300a00 */
        /* <DEDUP_REMOVED lines=24> */
[----:B------:R-:W2:Y:S01]  /*6190*/  LDL.LU.64 R100, [R1+0x518] ;  /* 0x0005180001647983 */ /* 0x000ea20000300a00 */
[----:B------:R-:W-:Y:S01]  /*61a0*/  UIADD3 UR4, UR8, 0x202, URZ ;  /* 0x0000020208047890 */ /* 0x000fe2000fffe03f */
[----:B------:R-:W-:Y:S01]  /*61b0*/  UMOV UR5, 0x40000040 ;  /* 0x4000004000057882 */ /* 0x000fe20000000000 */
[----:B--2---:R-:W-:-:S07]  /*61c0*/  WARPGROUP.ARRIVE ;  /* 0x00000000000079c5 */ /* 0x004fce0000000000 */
[----:B------:R-:W-:Y:S03]  /*61d0*/  HGMMA.64x256x16.F32 R24, gdesc[UR4], R24, gsb0 ;  /* 0x03e00000041879f0 */ /* 0x000fe60008000818 */
        /* <DEDUP_REMOVED lines=65> */
[----:B-1----:R-:W2:Y:S04]  /*65f0*/  LDL.LU.64 R24, [R1] ;  /* 0x0000000001187983 */ /* 0x002ea80000300a00 */
        /* <DEDUP_REMOVED lines=63> */
[----:B------:R-:W-:-:S02]  /*69f0*/  UIADD3 UR4, UR8, 0x4, URZ ;  /* 0x0000000408047890 */ /* 0x000fc4000fffe03f */
[----:B------:R-:W-:Y:S01]  /*6a00*/  UIADD3 UR6, UR9, 0x4, URZ ;  /* 0x0000000409067890 */ /* 0x000fe2000fffe03f */
[----:B------:R-:W-:Y:S01]  /*6a10*/  UMOV UR5, 0x40000040 ;  /* 0x4000004000057882 */ /* 0x000fe20000000000 */
[----:B------:R-:W-:Y:S01]  /*6a20*/  UMOV UR7, 0x40000040 ;  /* 0x4000004000077882 */ /* 0x000fe20000000000 */
[----:B--2---:R-:W-:-:S06]  /*6a30*/  WARPGROUP.ARRIVE ;  /* 0x00000000000079c5 */ /* 0x004fcc0000000000 */
[----:B------:R-:W-:Y:S03]  /*6a40*/  HGMMA.64x256x16.F32 R24, gdesc[UR4], R24, gsb0 ;  /* 0x03e00000041879f0 */ /* 0x000fe60008000818 */
[----:B------:R-:W-:Y:S02]  /*6a50*/  WARPGROUP.DEPBAR.LE gsb0, 0x0 ;  /* 0x00008000000079c5 */ /* 0x000fe40000010000 */
        /* <DEDUP_REMOVED lines=64> */
[----:B------:R1:W-:Y:S01]  /*6e60*/  STL.64 [R1+0x80], R56 ;  /* 0x0000803801007387 */ /* 0x0003e20000100a00 */
[----:B------:R-:W-:Y:S01]  /*6e70*/  MOV R178, R102 ;  /* 0x0000006600b27202 */ /* 0x000fe20000000f00 */
[----:B------:R-:W-:Y:S01]  /*6e80*/  IMAD.MOV.U32 R179, RZ, RZ, R103 ;  /* 0x000000ffffb37224 */ /* 0x000fe200078e0067 */
[----:B------:R-:W-:Y:S01]  /*6e90*/  MOV R176, R100 ;  /* 0x0000006400b07202 */ /* 0x000fe20000000f00 */
[----:B------:R-:W2:Y:S01]  /*6ea0*/  LDL.LU.64 R150, [R1+0x510] ;  /* 0x0005100001967983 */ /* 0x000ea20000300a00 */
[----:B------:R-:W-:Y:S01]  /*6eb0*/  IMAD.MOV.U32 R177, RZ, RZ, R101 ;  /* 0x000000ffffb17224 */ /* 0x000fe200078e0065 */
[----:B------:R-:W-:Y:S01]  /*6ec0*/  MOV R174, R98 ;  /* 0x0000006200ae7202 */ /* 0x000fe20000000f00 */
[----:B------:R-:W-:Y:S01]  /*6ed0*/  IMAD.MOV.U32 R175, RZ, RZ, R99 ;  /* 0x000000ffffaf7224 */ /* 0x000fe200078e0063 */
[----:B------:R-:W2:Y:S01]  /*6ee0*/  LDL.LU.64 R148, [R1+0x508] ;  /* 0x0005080001947983 */ /* 0x000ea20000300a00 */
        /* <DEDUP_REMOVED lines=52> */
[----:B------:R-:W-:-:S03]  /*7230*/  IMAD.MOV.U32 R22, RZ, RZ, R59 ;  /* 0x000000ffff167224 */ /* 0x000fc600078e003b */
        /* <DEDUP_REMOVED lines=32> */
[----:B-1----:R-:W2:Y:S04]  /*7440*/  LDL.LU.64 R56, [R1+0x398] ;  /* 0x0003980001387983 */ /* 0x002ea80000300a00 */
        /* <DEDUP_REMOVED lines=17> */
[----:B------:R-:W-:-:S02]  /*7560*/  UMOV UR5, 0x40000040 ;  /* 0x4000004000057882 */ /* 0x000fc40000000000 */
[----:B------:R-:W-:Y:S04]  /*7570*/  STL [R1+0x2e8], R158 ;  /* 0x0002e89e01007387 */ /* 0x000fe80000100800 */
[----:B---3--:R-:W-:Y:S04]  /*7580*/  STL [R1+0x2e4], R157 ;  /* 0x0002e49d01007387 */ /* 0x008fe80000100800 */
[----:B----4-:R-:W-:Y:S04]  /*7590*/  STL [R1+0x2e0], R155 ;  /* 0x0002e09b01007387 */ /* 0x010fe80000100800 */
[----:B------:R-:W-:Y:S01]  /*75a0*/  STL.64 [R1+0x2d8], R152 ;  /* 0x0002d89801007387 */ /* 0x000fe20000100a00 */
[----:B--2---:R-:W-:-:S06]  /*75b0*/  WARPGROUP.ARRIVE ;  /* 0x00000000000079c5 */ /* 0x004fcc0000000000 */
        /* <DEDUP_REMOVED lines=98> */
[----:B------:R-:W-:Y:S01]  /*7be0*/  UIADD3 UR4, UR8, 0x6, URZ ;  /* 0x0000000608047890 */ /* 0x000fe2000fffe03f */
[----:B------:R3:W5:Y:S01]  /*7bf0*/  LDL.LU R23, [R1+0x310] ;  /* 0x0003100001177983 */ /* 0x0007620000300800 */
[----:B------:R-:W-:Y:S01]  /*7c00*/  UIADD3 UR6, UR9, 0x6, URZ ;  /* 0x0000000609067890 */ /* 0x000fe2000fffe03f */
[----:B------:R-:W-:Y:S01]  /*7c10*/  UMOV UR5, 0x40000040 ;  /* 0x4000004000057882 */ /* 0x000fe20000000000 */
[----:B------:R-:W-:Y:S01]  /*7c20*/  UMOV UR7, 0x40000040 ;  /* 0x4000004000077882 */ /* 0x000fe20000000000 */
[----:B------:R3:W5:Y:S04]  /*7c30*/  LDL.LU R22, [R1+0x30c] ;  /* 0x00030c0001167983 */ /* 0x0007680000300800 */
[----:B------:R3:W5:Y:S04]  /*7c40*/  LDL.LU R19, [R1+0x308] ;  /* 0x0003080001137983 */ /* 0x0007680000300800 */
[----:B------:R3:W5:Y:S04]  /*7c50*/  LDL.LU R18, [R1+0x304] ;  /* 0x0003040001127983 */ /* 0x0007680000300800 */
[----:B------:R3:W5:Y:S04]  /*7c60*/  LDL.LU R17, [R1+0x300] ;  /* 0x0003000001117983 */ /* 0x0007680000300800 */
[----:B------:R3:W5:Y:S04]  /*7c70*/  LDL.LU R16, [R1+0x2fc] ;  /* 0x0002fc0001107983 */ /* 0x0007680000300800 */
[----:B------:R3:W5:Y:S04]  /*7c80*/  LDL.LU R8, [R1+0x2f8] ;  /* 0x0002f80001087983 */ /* 0x0007680000300800 */
[----:B------:R3:W5:Y:S04]  /*7c90*/  LDL.LU R7, [R1+0x2f4] ;  /* 0x0002f40001077983 */ /* 0x0007680000300800 */
[----:B------:R3:W5:Y:S04]  /*7ca0*/  LDL.LU R6, [R1+0x2f0] ;  /* 0x0002f00001067983 */ /* 0x0007680000300800 */
[----:B------:R3:W5:Y:S01]  /*7cb0*/  LDL.LU R5, [R1+0x2ec] ;  /* 0x0002ec0001057983 */ /* 0x0007620000300800 */
        /* <DEDUP_REMOVED lines=67> */
[----:B-1----:R3:W5:Y:S04]  /*80f0*/  LDL.LU R158, [R1+0x2e8] ;  /* 0x0002e800019e7983 */ /* 0x0027680000300800 */
[----:B------:R3:W5:Y:S04]  /*8100*/  LDL.LU R157, [R1+0x2e4] ;  /* 0x0002e400019d7983 */ /* 0x0007680000300800 */
[----:B------:R3:W5:Y:S04]  /*8110*/  LDL.LU R155, [R1+0x2e0] ;  /* 0x0002e000019b7983 */ /* 0x0007680000300800 */
[----:B------:R3:W5:Y:S04]  /*8120*/  LDL.LU.64 R152, [R1+0x2d8] ;  /* 0x0002d80001987983 */ /* 0x0007680000300a00 */
        /* <DEDUP_REMOVED lines=28> */
[----:B------:R-:W-:-:S04]  /*82f0*/  UIADD3 UR9, UR42, 0x1, URZ ;  /* 0x000000012a097890 */ /* 0x000fc8000fffe03f */
[----:B------:R-:W-:Y:S01]  /*8300*/  UISETP.NE.AND UP0, UPT, UR9, 0x4, UPT ;  /* 0x000000040900788c */ /* 0x000fe2000bf05270 */
[----:B------:R-:W-:-:S03]  /*8310*/  UMOV UR8, 0x1 ;  /* 0x0000000100087882 */ /* 0x000fc60000000000 */
[----:B------:R-:W-:Y:S01]  /*8320*/  USEL UR9, UR9, URZ, UP0 ;  /* 0x0000003f09097287 */ /* 0x000fe20008000000 */
[----:B--2---:R-:W-:-:S06]  /*8330*/  WARPGROUP.ARRIVE ;  /* 0x00000000000079c5 */ /* 0x004fcc0000000000 */
[----:B------:R-:W-:Y:S01]  /*8340*/  HGMMA.64x256x16.F32 R24, gdesc[UR4], R24, gsb0 ;  /* 0x03e00000041879f0 */ /* 0x000fe20008000818 */
[----:B------:R-:W-:-:S04]  /*8350*/  USEL UR4, URZ, 0x1, UP0 ;  /* 0x000000013f047887 */ /* 0x000fc80008000000 */
[----:B------:R-:W-:-:S06]  /*8360*/  ULOP3.LUT UR4, UR43, UR4, URZ, 0x3c, !UPT ;  /* 0x000000042b047292 */ /* 0x000fcc000f8e3c3f */
[----:B---3--:R-:W-:Y:S01]  /*8370*/  MOV R2, UR4 ;  /* 0x0000000400027c02 */ /* 0x008fe20008000f00 */
[----:B------:R-:W-:-:S06]  /*8380*/  WARPGROUP.DEPBAR.LE gsb0, 0x0 ;  /* 0x00008000000079c5 */ /* 0x000fcc0000010000 */
.L_x_38:
[----:B-1---5:R-:W-:-:S05]  /*8390*/  VIMNMX R0, R6, 0x1, PT ;  /* 0x0000000106007848 */ /* 0x022fca0003fe0100 */
[----:B------:R-:W-:-:S05]  /*83a0*/  IMAD.IADD R6, R6, 0x1, -R0 ;  /* 0x0000000106067824 */ /* 0x000fca00078e0a00 */
[----:B------:R-:W-:-:S13]  /*83b0*/  ISETP.GE.AND P0, PT, R6, 0x1, PT ;  /* 0x000000010600780c */ /* 0x000fda0003f06270 */
[----:B------:R-:W-:Y:S05]  /*83c0*/  @!P0 BRA `(.L_x_43) ;  /* 0x0000004400848947 */ /* 0x000fea0003800000 */
[----:B------:R-:W-:Y:S01]  /*83d0*/  MOV R3, R6 ;  /* 0x0000000600037202 */ /* 0x000fe20000000f00 */
[----:B------:R-:W-:-:S07]  /*83e0*/  IMAD.U32 R0, RZ, RZ, UR42 ;  /* 0x0000002aff007e24 */ /* 0x000fce000f8e00ff */
.L_x_50:
[----:B------:R-:W-:-:S06]  /*83f0*/  UISETP.NE.AND UP0, UPT, UR49, 0x3, UPT ;  /* 0x000000033100788c */ /* 0x000fcc000bf05270 */
[----:B------:R-:W-:-:S13]  /*8400*/  PLOP3.LUT P1, PT, PT, PT, UP0, 0x80, 0x0 ;  /* 0x000000000000781c */ /* 0x000fda0003f2f008 */
[----:B------:R-:W-:Y:S05]  /*8410*/  @!P1 BRA `(.L_x_44) ;  /* 0x0000000000049947 */ /* 0x000fea0003800000 */
[----:B------:R-:W-:Y:S01]  /*8420*/  BPT.TRAP 0x1 ;  /* 0x000000040000795c */ /* 0x000fe20000300000 */
.L_x_44:
[----:B------:R-:W-:Y:S01]  /*8430*/  ULEA UR4, UR9, UR50, 0x3 ;  /* 0x0000003209047291 */ /* 0x000fe2000f8e183f */
[----:B------:R-:W-:-:S08]  /*8440*/  SHF.L.U32 R4, R2, 0x1f, RZ ;  /* 0x0000001f02047819 */ /* 0x000fd000000006ff */
[----:B------:R1:W3:Y:S01]  /*8450*/  SYNCS.PHASECHK.TRANS64.TRYWAIT P0, [UR4+0x34480], R4 ;  /* 0x03448004ff0075a7 */ /* 0x0002e20008000144 */
[----:B------:R-:W-:Y:S05]  /*8460*/  @!P1 BRA `(.L_x_45) ;  /* 0x0000000000049947 */ /* 0x000fea0003800000 */
[----:B------:R-:W-:Y:S01]  /*8470*/  BPT.TRAP 0x1 ;  /* 0x000000040000795c */ /* 0x000fe20000300000 */
.L_x_45:
[----:B---3--:R-:W-:Y:S05]  /*8480*/  @P0 BRA `(.L_x_46) ;  /* 0x0000000000080947 */ /* 0x008fea0003800000 */
[----:B------:R-:W3:Y:S02]  /*8490*/  SYNCS.PHASECHK.TRANS64.TRYWAIT P0, [UR4+0x34480], R4 ;  /* 0x03448004ff0075a7 */ /* 0x000ee40008000144 */
[----:B---3--:R-:W-:Y:S05]  /*84a0*/  @!P0 BRA `(.L_x_47) ;  /* 0x0000011c00908947 */ /* 0x008fea0003800000 */
.L_x_46:
        /* <DEDUP_REMOVED lines=64> */
[----:B----4-:R-:W4:Y:S04]  /*88b0*/  LDL.LU.64 R24, [R1] ;  /* 0x0000000001187983 */ /* 0x010f280000300a00 */
[----:B------:R-:W4:Y:S04]  /*88c0*/  LDL.LU.64 R26, [R1+0x8] ;  /* 0x00000800011a7983 */ /* 0x000f280000300a00 */
        /* <DEDUP_REMOVED lines=61> */
[----:B------:R-:W4:Y:S01]  /*8ca0*/  LDL.LU.64 R150, [R1+0x1f8] ;  /* 0x0001f80001967983 */ /* 0x000f220000300a00 */
[----:B------:R-:W-:-:S02]  /*8cb0*/  UIADD3 UR5, UR50, 0x10000, URZ ;  /* 0x0001000032057890 */ /* 0x000fc4000fffe03f */
[----:B------:R-:W-:Y:S01]  /*8cc0*/  USHF.R.U32.HI UR4, URZ, 0x4, UR50 ;  /* 0x000000043f047899 */ /* 0x000fe20008011632 */
[----:B------:R-:W-:Y:S01]  /*8cd0*/  STL [R1+0x31c], R23 ;  /* 0x00031c1701007387 */ /* 0x000fe20000100800 */
[----:B------:R-:W-:Y:S02]  /*8ce0*/  USHF.R.U32.HI UR5, URZ, 0x4, UR5 ;  /* 0x000000043f057899 */ /* 0x000fe40008011605 */
[----:B------:R-:W-:Y:S01]  /*8cf0*/  ULOP3.LUT UR4, UR4, 0x3fff, URZ, 0xc0, !UPT ;  /* 0x00003fff04047892 */ /* 0x000fe2000f8ec03f */
[----:B------:R-:W-:Y:S01]  /*8d00*/  STL [R1+0x318], R22 ;  /* 0x0003181601007387 */ /* 0x000fe20000100800 */
[----:B------:R-:W-:Y:S02]  /*8d10*/  ULOP3.LUT UR5, UR5, 0x3fff, URZ, 0xc0, !UPT ;  /* 0x00003fff05057892 */ /* 0x000fe4000f8ec03f */
[----:B------:R-:W-:Y:S01]  /*8d20*/  ULOP3.LUT UR4, UR4, 0x10000, URZ, 0xfc, !UPT ;  /* 0x0001000004047892 */ /* 0x000fe2000f8efc3f */
[----:B------:R-:W-:Y:S01]  /*8d30*/  STL [R1+0x314], R19 ;  /* 0x0003141301007387 */ /* 0x000fe20000100800 */
[----:B------:R-:W-:-:S02]  /*8d40*/  ULOP3.LUT UR5, UR5, 0x10000, URZ, 0xfc, !UPT ;  /* 0x0001000005057892 */ /* 0x000fc4000f8efc3f */
[----:B------:R-:W-:Y:S01]  /*8d50*/  UISETP.NE.U32.AND UP0, UPT, UR8, URZ, UPT ;  /* 0x0000003f0800728c */ /* 0x000fe2000bf05070 */
[----:B------:R-:W-:Y:S01]  /*8d60*/  STL [R1+0x310], R18 ;  /* 0x0003101201007387 */ /* 0x000fe20000100800 */
[----:B------:R-:W-:Y:S02]  /*8d70*/  ULEA UR10, UR9, UR4, 0xa ;  /* 0x00000004090a7291 */ /* 0x000fe4000f8e503f */
[----:B------:R-:W-:Y:S01]  /*8d80*/  ULEA UR11, UR9, UR5, 0xb ;  /* 0x00000005090b7291 */ /* 0x000fe2000f8e583f */
[----:B------:R-:W-:Y:S01]  /*8d90*/  STL [R1+0x30c], R17 ;  /* 0x00030c1101007387 */ /* 0x000fe20000100800 */
[----:B------:R-:W-:Y:S01]  /*8da0*/  UMOV UR7, 0x40000040 ;  /* 0x4000004000077882 */ /* 0x000fe20000000000 */
[----:B------:R-:W-:Y:S02]  /*8db0*/  UMOV UR5, 0x40000040 ;  /* 0x4000004000057882 */ /* 0x000fe40000000000 */
[----:B------:R-:W-:Y:S01]  /*8dc0*/  UMOV UR4, UR10 ;  /* 0x0000000a00047c82 */ /* 0x000fe20008000000 */
[----:B------:R-:W-:Y:S01]  /*8dd0*/  STL [R1+0x308], R16 ;  /* 0x0003081001007387 */ /* 0x000fe20000100800 */
[----:B------:R-:W-:-:S03]  /*8de0*/  UMOV UR6, UR11 ;  /* 0x0000000b00067c82 */ /* 0x000fc60008000000 */
[----:B------:R-:W-:Y:S04]  /*8df0*/  STL [R1+0x304], R8 ;  /* 0x0003040801007387 */ /* 0x000fe80000100800 */
[----:B------:R-:W-:Y:S04]  /*8e00*/  STL [R1+0x300], R7 ;  /* 0x0003000701007387 */ /* 0x000fe80000100800 */
[----:B------:R-:W-:Y:S04]  /*8e10*/  STL [R1+0x2fc], R6 ;  /* 0x0002fc0601007387 */ /* 0x000fe80000100800 */
[----:B------:R-:W-:Y:S04]  /*8e20*/  STL [R1+0x2f8], R5 ;  /* 0x0002f80501007387 */ /* 0x000fe80000100800 */
[----:B------:R-:W-:Y:S04]  /*8e30*/  STL [R1+0x2f4], R3 ;  /* 0x0002f40301007387 */ /* 0x000fe80000100800 */
[----:B------:R1:W-:Y:S04]  /*8e40*/  STL [R1+0x2f0], R2 ;  /* 0x0002f00201007387 */ /* 0x0003e80000100800 */
[----:B------:R2:W-:Y:S01]  /*8e50*/  STL [R1+0x2ec], R0 ;  /* 0x0002ec0001007387 */ /* 0x0005e20000100800 */
[----:B----4-:R-:W-:-:S06]  /*8e60*/  WARPGROUP.ARRIVE ;  /* 0x00000000000079c5 */ /* 0x010fcc0000000000 */
[----:B------:R-:W-:Y:S03]  /*8e70*/  HGMMA.64x256x16.F32 R24, gdesc[UR4], R24, UP0, gsb0 ;  /* 0x03e00000041879f0 */ /* 0x000fe6000b800818 */
[----:B------:R-:W-:Y:S02]  /*8e80*/  WARPGROUP.DEPBAR.LE gsb0, 0x0 ;  /* 0x00008000000079c5 */ /* 0x000fe40000010000 */
[----:B------:R-:W-:Y:S01]  /*8e90*/  STL.64 [R1], R24 ;  /* 0x0000001801007387 */ /* 0x000fe20000100a00 */
[----:B-1----:R-:W-:Y:S01]  /*8ea0*/  MOV R2, R150 ;  /* 0x0000009600027202 */ /* 0x002fe20000000f00 */
[----:B--2---:R-:W-:Y:S01]  /*8eb0*/  IMAD.MOV.U32 R0, RZ, RZ, R151 ;  /* 0x000000ffff007224 */ /* 0x004fe200078e0097 */
[----:B---3--:R-:W-:Y:S01]  /*8ec0*/  MOV R4, R148 ;  /* 0x0000009400047202 */ /* 0x008fe20000000f00 */
        /* <DEDUP_REMOVED lines=174> */
[----:B------:R-:W-:Y:S04]  /*99b0*/  STL [R1+0x5fc], R157 ;  /* 0x0005fc9d01007387 */ /* 0x000fe80000100800 */
[----:B------:R-:W-:Y:S04]  /*99c0*/  STL [R1+0x5f8], R155 ;  /* 0x0005f89b01007387 */ /* 0x000fe80000100800 */
[----:B------:R-:W-:Y:S01]  /*99d0*/  STL.64 [R1+0x5f0], R152 ;  /* 0x0005f09801007387 */ /* 0x000fe20000100a00 */
[----:B--2---:R-:W-:-:S06]  /*99e0*/  WARPGROUP.ARRIVE ;  /* 0x00000000000079c5 */ /* 0x004fcc0000000000 */
[----:B------:R-:W-:Y:S03]  /*99f0*/  HGMMA.64x256x16.F32 R24, gdesc[UR4], R24, UP0, gsb0 ;  /* 0x03e00000041879f0 */ /* 0x000fe6000b800818 */
        /* <DEDUP_REMOVED lines=112> */
[----:B------:R-:W-:Y:S03]  /*a100*/  HGMMA.64x256x16.F32 R100, gdesc[UR4], R100, UP0, gsb0 ;  /* 0x03e00000046479f0 */ /* 0x000fe6000b800864 */
        /* <DEDUP_REMOVED lines=247> */
[----:B------:R-:W-:Y:S01]  /*b080*/  STL.64 [R1+0x60], R48 ;  /* 0x0000603001007387 */ /* 0x000fe20000100a00 */
[----:B------:R-:W-:-:S03]  /*b090*/  MOV R9, R150 ;  /* 0x0000009600097202 */ /* 0x000fc60000000f00 */
[----:B------:R-:W-:Y:S01]  /*b0a0*/  STL.64 [R1+0x68], R50 ;  /* 0x0000683201007387 */ /* 0x000fe20000100a00 */
[----:B------:R-:W-:-:S03]  /*b0b0*/  IMAD.MOV.U32 R4, RZ, RZ, R151 ;  /* 0x000000ffff047224 */ /* 0x000fc600078e0097 */
[----:B------:R-:W-:Y:S01]  /*b0c0*/  STL.64 [R1+0x70], R52 ;  /* 0x0000703401007387 */ /* 0x000fe20000100a00 */
[----:B------:R-:W-:Y:S01]  /*b0d0*/  MOV R11, R148 ;  /* 0x00000094000b7202 */ /* 0x000fe20000000f00 */
[----:B------:R-:W-:Y:S02]  /*b0e0*/  IMAD.MOV.U32 R10, RZ, RZ, R149 ;  /* 0x000000ffff0a7224 */ /* 0x000fe400078e0095 */
[----:B------:R-:W-:Y:S01]  /*b0f0*/  STL.64 [R1+0x78], R54 ;  /* 0x0000783601007387 */ /* 0x000fe20000100a00 */
[----:B------:R-:W-:Y:S01]  /*b100*/  MOV R13, R146 ;  /* 0x00000092000d7202 */ /* 0x000fe20000000f00 */
[----:B------:R-:W-:Y:S02]  /*b110*/  IMAD.MOV.U32 R12, RZ, RZ, R147 ;  /* 0x000000ffff0c7224 */ /* 0x000fe400078e0093 */
[----:B------:R1:W-:Y:S01]  /*b120*/  STL.64 [R1+0x80], R56 ;  /* 0x0000803801007387 */ /* 0x0003e20000100a00 */
[----:B------:R-:W-:Y:S01]  /*b130*/  MOV R15, R144 ;  /* 0x00000090000f7202 */ /* 0x000fe20000000f00 */
[----:B------:R-:W-:-:S02]  /*b140*/  IMAD.MOV.U32 R14, RZ, RZ, R145 ;  /* 0x000000ffff0e7224 */ /* 0x000fc400078e0091 */
[----:B------:R-:W2:Y:S01]  /*b150*/  LDL.LU.64 R150, [R1+0x518] ;  /* 0x0005180001967983 */ /* 0x000ea20000300a00 */
[----:B------:R-:W-:Y:S01]  /*b160*/  MOV R21, R142 ;  /* 0x0000008e00157202 */ /* 0x000fe20000000f00 */
[----:B------:R-:W-:Y:S02]  /*b170*/  IMAD.MOV.U32 R20, RZ, RZ, R143 ;  /* 0x000000ffff147224 */ /* 0x000fe400078e008f */
[----:B------:R-:W2:Y:S01]  /*b180*/  LDL.LU.64 R148, [R1+0x510] ;  /* 0x0005100001947983 */ /* 0x000ea20000300a00 */
[----:B------:R-:W-:Y:S01]  /*b190*/  MOV R216, R140 ;  /* 0x0000008c00d87202 */ /* 0x000fe20000000f00 */
[----:B------:R-:W-:Y:S02]  /*b1a0*/  IMAD.MOV.U32 R217, RZ, RZ, R141 ;  /* 0x000000ffffd97224 */ /* 0x000fe400078e008d */
[----:B------:R-:W2:Y:S01]  /*b1b0*/  LDL.LU.64 R146, [R1+0x508] ;  /* 0x0005080001927983 */ /* 0x000ea20000300a00 */
        /* <DEDUP_REMOVED lines=244> */
[----:B------:R-:W-:Y:S01]  /*c100*/  UIADD3 UR4, UR10, 0x6, URZ ;  /* 0x000000060a047890 */ /* 0x000fe2000fffe03f */
[----:B------:R-:W-:Y:S01]  /*c110*/  MOV R227, R4 ;  /* 0x0000000400e37202 */ /* 0x000fe20000000f00 */
[----:B------:R-:W-:Y:S01]  /*c120*/  UIADD3 UR6, UR11, 0x6, URZ ;  /* 0x000000060b067890 */ /* 0x000fe2000fffe03f */
[----:B------:R1:W5:Y:S01]  /*c130*/  LDL.LU R23, [R1+0x31c] ;  /* 0x00031c0001177983 */ /* 0x0003620000300800 */
[----:B------:R-:W-:Y:S01]  /*c140*/  UMOV UR5, 0x40000040 ;  /* 0x4000004000057882 */ /* 0x000fe20000000000 */
[----:B------:R-:W-:-:S02]  /*c150*/  UMOV UR7, 0x40000040 ;  /* 0x4000004000077882 */ /* 0x000fc40000000000 */
        /* <DEDUP_REMOVED lines=79> */
[----:B--2---:R1:W5:Y:S04]  /*c650*/  LDL.LU R158, [R1+0x2e8] ;  /* 0x0002e800019e7983 */ /* 0x0043680000300800 */
        /* <DEDUP_REMOVED lines=34> */
[----:B-1----:R-:W-:Y:S05]  /*c880*/  @!P1 BRA `(.L_x_48) ;  /* 0x0000000000049947 */ /* 0x002fea0003800000 */
[----:B------:R-:W-:Y:S01]  /*c890*/  BPT.TRAP 0x1 ;  /* 0x000000040000795c */ /* 0x000fe20000300000 */
.L_x_48:
[----:B-----5:R-:W-:Y:S01]  /*c8a0*/  ISETP.NE.AND P0, PT, R22, RZ, PT ;  /* 0x000000ff1600720c */ /* 0x020fe20003f05270 */
[----:B------:R-:W-:-:S12]  /*c8b0*/  UISETP.GT.U32.AND UP0, UPT, UR40, 0x1, UPT ;  /* 0x000000012800788c */ /* 0x000fd8000bf04070 */
[----:B------:R-:W-:-:S05]  /*c8c0*/  @P0 LEA R4, R0, UR50, 0x3 ;  /* 0x0000003200040c11 */ /* 0x000fca000f8e18ff */
[----:B------:R-:W-:-:S05]  /*c8d0*/  @P0 VIADD R4, R4, 0x344a0 ;  /* 0x000344a004040836 */ /* 0x000fca0000000000 */
[----:B------:R-:W-:-:S04]  /*c8e0*/  @P0 PRMT R4, R23, 0x654, R4 ;  /* 0x0000065417040816 */ /* 0x000fc80000000004 */
[----:B------:R1:W-:Y:S01]  /*c8f0*/  @P0 SYNCS.ARRIVE.TRANS64.RED.A1T0 RZ, [R4+URZ], RZ ;  /* 0x000000ff04ff09a7 */ /* 0x0003e2000810043f */
[----:B------:R-:W-:-:S13]  /*c900*/  PLOP3.LUT P0, PT, PT, PT, UP0, 0x80, 0x0 ;  /* 0x000000000000781c */ /* 0x000fda0003f0f008 */
[----:B-1----:R-:W-:Y:S05]  /*c910*/  @P0 BRA `(.L_x_49) ;  /* 0x0000000000040947 */ /* 0x002fea0003800000 */
[----:B------:R-:W-:Y:S01]  /*c920*/  BPT.TRAP 0x1 ;  /* 0x000000040000795c */ /* 0x000fe20000300000 */
.L_x_49:
[----:B------:R-:W-:Y:S01]  /*c930*/  UIADD3 UR9, UR9, 0x1, URZ ;  /* 0x0000000109097890 */ /* 0x000fe2000fffe03f */
[C---:B------:R-:W-:Y:S01]  /*c940*/  ISETP.GT.AND P1, PT, R3.reuse, 0x1, PT ;  /* 0x000000010300780c */ /* 0x040fe20003f24270 */
[----:B------:R-:W-:Y:S01]  /*c950*/  VIADD R3, R3, 0xffffffff ;  /* 0xffffffff03037836 */ /* 0x000fe20000000000 */
[----:B------:R-:W-:Y:S01]  /*c960*/  IADD3 R0, R0, 0x1, RZ ;  /* 0x0000000100007810 */ /* 0x000fe20007ffe0ff */
[----:B------:R-:W-:-:S03]  /*c970*/  UISETP.NE.AND UP0, UPT, UR9, 0x4, UPT ;  /* 0x000000040900788c */ /* 0x000fc6000bf05270 */
[C---:B------:R-:W-:Y:S01]  /*c980*/  ISETP.NE.AND P0, PT, R0.reuse, 0x4, PT ;  /* 0x000000040000780c */ /* 0x040fe20003f05270 */
[----:B------:R-:W-:Y:S02]  /*c990*/  USEL UR4, URZ, 0x1, UP0 ;  /* 0x000000013f047887 */ /* 0x000fe40008000000 */
[----:B------:R-:W-:Y:S01]  /*c9a0*/  USEL UR9, UR9, URZ, UP0 ;  /* 0x0000003f09097287 */ /* 0x000fe20008000000 */
[----:B------:R-:W-:-:S03]  /*c9b0*/  SEL R0, R0, RZ, P0 ;  /* 0x000000ff00007207 */ /* 0x000fc60000000000 */
[----:B------:R-:W-:Y:S01]  /*c9c0*/  LOP3.LUT R2, R2, UR4, RZ, 0x3c, !PT ;  /* 0x0000000402027c12 */ /* 0x000fe2000f8e3cff */
[----:B------:R-:W-:Y:S07]  /*c9d0*/  @P1 BRA `(.L_x_50) ;  /* 0xffffffb800841947 */ /* 0x000fee000383ffff */
.L_x_43:
[----:B------:R-:W-:Y:S02]  /*c9e0*/  ISETP.GE.AND P0, PT, R5, 0x1, PT ;  /* 0x000000010500780c */ /* 0x000fe40003f06270 */
[----:B------:R-:W-:-:S04]  /*c9f0*/  MOV R0, UR56 ;  /* 0x0000003800007c02 */ /* 0x000fc80008000f00 */
[----:B------:R1:W-:Y:S07]  /*ca00*/  SYNCS.ARRIVE.TRANS64.A1T0 RZ, [R0+UR51], RZ ;  /* 0x000000ff00ff79a7 */ /* 0x0003ee0008100033 */
[----:B------:R-:W-:Y:S05]  /*ca10*/  @!P0 BRA `(.L_x_51) ;  /* 0x0000000000408947 */ /* 0x000fea0003800000 */
[----:B------:R-:W-:-:S06]  /*ca20*/  UISETP.NE.AND UP0, UPT, UR49, 0x3, UPT ;  /* 0x000000033100788c */ /* 0x000fcc000bf05270 */
[----:B------:R-:W-:-:S13]  /*ca30*/  PLOP3.LUT P0, PT, PT, PT, UP0, 0x80, 0x0 ;  /* 0x000000000000781c */ /* 0x000fda0003f0f008 */
[----:B------:R-:W-:Y:S05]  /*ca40*/  @!P0 BRA `(.L_x_52) ;  /* 0x0000000000048947 */ /* 0x000fea0003800000 */
[----:B------:R-:W-:Y:S01]  /*ca50*/  BPT.TRAP 0x1 ;  /* 0x000000040000795c */ /* 0x000fe20000300000 */
.L_x_52:
[----:B------:R-:W-:Y:S01]  /*ca60*/  ISETP.NE.AND P0, PT, R22, RZ, PT ;  /* 0x000000ff1600720c */ /* 0x000fe20003f05270 */
[----:B------:R-:W-:Y:S01]  /*ca70*/  IMAD.U32 R2, RZ, RZ, UR50 ;  /* 0x00000032ff027e24 */ /* 0x000fe2000f8e00ff */
[----:B------:R-:W-:-:S11]  /*ca80*/  UISETP.GT.U32.AND UP0, UPT, UR40, 0x1, UPT ;  /* 0x000000012800788c */ /* 0x000fd6000bf04070 */
[----:B------:R-:W-:-:S05]  /*ca90*/  @P0 VIADD R6, R6, UR42 ;  /* 0x0000002a06060c36 */ /* 0x000fca0008000000 */
[----:B-1----:R-:W-:-:S04]  /*caa0*/  @P0 SHF.L.U32 R0, R6, 0x3, RZ ;  /* 0x0000000306000819 */ /* 0x002fc800000006ff */
[----:B------:R-:W-:-:S04]  /*cab0*/  @P0 LOP3.LUT R0, R0, 0x18, RZ, 0xc0, !PT ;  /* 0x0000001800000812 */ /* 0x000fc800078ec0ff */
[----:B------:R-:W-:-:S04]  /*cac0*/  @P0 IADD3 R0, R2, 0x344a0, R0 ;  /* 0x000344a002000810 */ /* 0x000fc80007ffe000 */
[----:B------:R-:W-:-:S04]  /*cad0*/  @P0 PRMT R0, R23, 0x654, R0 ;  /* 0x0000065417000816 */ /* 0x000fc80000000000 */
[----:B------:R3:W-:Y:S01]  /*cae0*/  @P0 SYNCS.ARRIVE.TRANS64.RED.A1T0 RZ, [R0+URZ], RZ ;  /* 0x000000ff00ff09a7 */ /* 0x0007e2000810043f */
[----:B------:R-:W-:-:S13]  /*caf0*/  PLOP3.LUT P0, PT, PT, PT, UP0, 0x80, 0x0 ;  /* 0x000000000000781c */ /* 0x000fda0003f0f008 */
[----:B---3--:R-:W-:Y:S05]  /*cb00*/  @P0 BRA `(.L_x_51) ;  /* 0x0000000000040947 */ /* 0x008fea0003800000 */
[----:B------:R-:W-:Y:S01]  /*cb10*/  BPT.TRAP 0x1 ;  /* 0x000000040000795c */ /* 0x000fe20000300000 */
.L_x_51:
[----:B-1----:R-:W-:Y:S02]  /*cb20*/  SHF.L.U32 R0, R153, 0x1f, RZ ;  /* 0x0000001f99007819 */ /* 0x002fe400000006ff */
[----:B------:R-:W-:Y:S02]  /*cb30*/  R2UR UR4, R5 ;  /* 0x00000000050472ca */ /* 0x000fe400000e0000 */
[----:B------:R-:W1:Y:S11]  /*cb40*/  SYNCS.PHASECHK.TRANS64.TRYWAIT P0, [R8+UR48+0x10], R0 ;  /* 0x00001000080075a7 */ /* 0x000e760008000170 */
[----:B------:R-:W-:-:S04]  /*cb50*/  UIADD3 UR4, UR4, 0x3f, URZ ;  /* 0x0000003f04047890 */ /* 0x000fc8000fffe03f */
[----:B------:R-:W-:-:S04]  /*cb60*/  USHF.R.S32.HI UR5, URZ, 0x1f, UR4 ;  /* 0x0000001f3f057899 */ /* 0x000fc80008011404 */
[----:B------:R-:W-:-:S04]  /*cb70*/  ULEA.HI UR5, UR5, UR4, URZ, 0x6 ;  /* 0x0000000405057291 */ /* 0x000fc8000f8f303f */
[----:B------:R-:W-:Y:S01]  /*cb80*/  USHF.R.S32.HI UR5, URZ, 0x6, UR5 ;  /* 0x000000063f057899 */ /* 0x000fe20008011405 */
[----:B-1----:R-:W-:Y:S11]  /*cb90*/  @!P0 BRA `(.L_x_53) ;  /* 0x000000d400ec8947 */ /* 0x002ff60003800000 */
.L_x_363:
[----:B------:R-:W-:Y:S01]  /*cba0*/  UIADD3 UR42, UR5, UR42, URZ ;  /* 0x0000002a052a7290 */ /* 0x000fe2000fffe03f */
[----:B------:R-:W-:-:S03]  /*cbb0*/  LOP3.LUT P0, RZ, R7, 0xff, RZ, 0xc0, !PT ;  /* 0x000000ff07ff7812 */ /* 0x000fc6000780c0ff */
[----:B------:R-:W-:Y:S02]  /*cbc0*/  USHF.R.U32.HI UR4, URZ, 0x2, UR42 ;  /* 0x000000023f047899 */ /* 0x000fe4000801162a */
[----:B------:R-:W-:Y:S02]  /*cbd0*/  UISETP.GT.U32.AND UP0, UPT, UR42, 0x3, UPT ;  /* 0x000000032a00788c */ /* 0x000fe4000bf04070 */
[----:B------:R-:W-:Y:S02]  /*cbe0*/  ULOP3.LUT UR4, UR4, 0x1, URZ, 0xc0, !UPT ;  /* 0x0000000104047892 */ /* 0x000fe4000f8ec03f */
[----:B------:R-:W-:Y:S02]  /*cbf0*/  UISETP.LT.U32.AND UP0, UPT, UR5, 0x4, UP0 ;  /* 0x000000040500788c */ /* 0x000fe40008701070 */
[----:B------:R-:W-:Y:S02]  /*cc00*/  UISETP.NE.U32.AND UP1, UPT, UR4, 0x1, UPT ;  /* 0x000000010400788c */ /* 0x000fe4000bf25070 */
[----:B------:R-:W-:-:S02]  /*cc10*/  ULOP3.LUT UR42, UR42, 0x3, URZ, 0xc0, !UPT ;  /* 0x000000032a2a7892 */ /* 0x000fc4000f8ec03f */
[----:B------:R-:W-:Y:S02]  /*cc20*/  UISETP.GT.U32.AND UP1, UPT, UR5, 0x3, !UP1 ;  /* 0x000000030500788c */ /* 0x000fe4000cf24070 */
[----:B------:R-:W-:Y:S02]  /*cc30*/  USEL UR5, URZ, 0x1, !UP0 ;  /* 0x000000013f057887 */ /* 0x000fe4000c000000 */
[----:B------:R-:W-:-:S04]  /*cc40*/  USEL UR4, URZ, 0x1, !UP1 ;  /* 0x000000013f047887 */ /* 0x000fc8000c800000 */
[----:B------:R-:W-:Y:S01]  /*cc50*/  ULOP3.LUT UR43, UR4, UR43, UR5, 0x96, !UPT ;  /* 0x0000002b042b7292 */ /* 0x000fe2000f8e9605 */
[----:B------:R-:W-:Y:S11]  /*cc60*/  @!P0 BRA `(.L_x_54) ;  /* 0x00000000000c8947 */ /* 0x000ff60003800000 */
[----:B------:R-:W-:-:S04]  /*cc70*/  DEPBAR {5,4,3,2,1,0} ;  /* 0x0000003f0000791a */ /* 0x000fc80000000000 */
[----:B------:R3:W-:Y:S02]  /*cc80*/  UTMACCTL.IV [UR36] ;  /* 0x00000000240079b9 */ /* 0x0007e40008000000 */
[----:B---3--:R-:W-:Y:S01]  /*cc90*/  NOP ;  /* 0x0000000000007918 */ /* 0x008fe20000000000 */
.L_x_54:
[----:B------:R-:W-:Y:S01]  /*cca0*/  UIADD3 UR4, UR50, 0x30000, URZ ;  /* 0x0003000032047890 */ /* 0x000fe2000fffe03f */
[----:B------:R-:W-:Y:S02]  /*ccb0*/  R2UR UR45, R16 ;  /* 0x00000000102d72ca */ /* 0x000fe400000e0000 */
[----:B------:R-:W-:Y:S01]  /*ccc0*/  R2UR UR46, R17 ;  /* 0x00000000112e72ca */ /* 0x000fe200000e0000 */
[----:B------:R-:W-:-:S06]  /*ccd0*/  ULOP3.LUT UP0, URZ, UR4, 0x3ff, URZ, 0xc0, !UPT ;  /* 0x000003ff043f7892 */ /* 0x000fcc000f80c03f */
[----:B------:R-:W-:-:S04]  /*cce0*/  PLOP3.LUT P0, PT, PT, PT, UP0, 0x80, 0x0 ;  /* 0x000000000000781c */ /* 0x000fc80003f0f008 */
[----:B------:R-:W-:Y:S02]  /*ccf0*/  USHF.L.U32 UR45, UR45, 0x7, URZ ;  /* 0x000000072d2d7899 */ /* 0x000fe4000800063f */
[----:B------:R-:W-:-:S07]  /*cd00*/  USHF.L.U32 UR46, UR46, 0x8, URZ ;  /* 0x000000082e2e7899 */ /* 0x000fce000800063f */
[----:B------:R-:W-:Y:S05]  /*cd10*/  @!P0 BRA `(.L_x_55) ;  /* 0x00000000007c8947 */ /* 0x000fea0003800000 */
[----:B------:R-:W-:Y:S01]  /*cd20*/  MOV R16, 0x0 ;  /* 0x0000000000107802 */ /* 0x000fe20000000f00 */
[----:B------:R-:W-:Y:S01]  /*cd30*/  ULDC.64 UR4, c[0x4][0x68] ;  /* 0x01001a0000047ab9 */ /* 0x000fe20000000a00 */
[----:B------:R-:W-:Y:S01]  /*cd40*/  ULDC.64 UR6, c[0x4][0x70] ;  /* 0x01001c0000067ab9 */ /* 0x000fe20000000a00 */
[----:B------:R-:W-:Y:S01]  /*cd50*/  ULDC.64 UR8, c[0x4][0x8] ;  /* 0x0100020000087ab9 */ /* 0x000fe20000000a00 */
[----:B-1----:R1:W3:Y:S01]  /*cd60*/  LDC.64 R2, c[0x4][R16] ;  /* 0x0100000010027b82 */ /* 0x0022e20000000a00 */
[----:B------:R-:W-:Y:S01]  /*cd70*/  MOV R4, UR4 ;  /* 0x0000000400047c02 */ /* 0x000fe20008000f00 */
[----:B------:R-:W-:Y:S01]  /*cd80*/  IMAD.U32 R5, RZ, RZ, UR5 ;  /* 0x00000005ff057e24 */ /* 0x000fe2000f8e00ff */
[----:B------:R-:W-:Y:S01]  /*cd90*/  MOV R6, UR6 ;  /* 0x0000000600067c02 */ /* 0x000fe20008000f00 */
[----:B------:R-:W-:Y:S01]  /*cda0*/  IMAD.U32 R7, RZ, RZ, UR7 ;  /* 0x00000007ff077e24 */ /* 0x000fe2000f8e00ff */
[----:B------:R-:W-:Y:S01]  /*cdb0*/  MOV R10, UR8 ;  /* 0x00000008000a7c02 */ /* 0x000fe20008000f00 */
[----:B------:R-:W-:Y:S01]  /*cdc0*/  IMAD.U32 R11, RZ, RZ, UR9 ;  /* 0x00000009ff0b7e24 */ /* 0x000fe2000f8e00ff */
[----:B------:R-:W-:Y:S01]  /*cdd0*/  MOV R8, 0x70 ;  /* 0x0000007000087802 */ /* 0x000fe20000000f00 */
[----:B------:R-:W-:Y:S01]  /*cde0*/  IMAD.MOV.U32 R12, RZ, RZ, 0x1 ;  /* 0x00000001ff0c7424 */ /* 0x000fe200078e00ff */
[----:B-1----:R-:W-:-:S07]  /*cdf0*/  MOV R13, RZ ;  /* 0x000000ff000d7202 */ /* 0x002fce0000000f00 */
[----:B------:R-:W-:-:S07]  /*ce00*/  LEPC R20, `(.L_x_56) ;  /* 0x000000001014794e */ /* 0x000fce0000000000 */
[----:B--23--:R-:W-:Y:S05]  /*ce10*/  CALL.ABS.NOINC R2 ;  /* 0x0000000002007343 */ /* 0x00cfea0003c00000 */
.L_x_56:
[----:B------:R1:W2:Y:S01]  /*ce20*/  LDC.64 R2, c[0x4][R16] ;  /* 0x0100000010027b82 */ /* 0x0002a20000000a00 */
[----:B------:R-:W-:Y:S01]  /*ce30*/  ULDC.64 UR4, c[0x4][0x68] ;  /* 0x01001a0000047ab9 */ /* 0x000fe20000000a00 */
[----:B------:R-:W-:Y:S01]  /*ce40*/  ULDC.64 UR6, c[0x4][0x70] ;  /* 0x01001c0000067ab9 */ /* 0x000fe20000000a00 */
[----:B------:R-:W-:Y:S01]  /*ce50*/  ULDC.64 UR8, c[0x4][0x8] ;  /* 0x0100020000087ab9 */ /* 0x000fe20000000a00 */
[----:B------:R-:W-:Y:S01]  /*ce60*/  IMAD.U32 R4, RZ, RZ, UR4 ;  /* 0x00000004ff047e24 */ /* 0x000fe2000f8e00ff */
[----:B------:R-:W-:Y:S01]  /*ce70*/  MOV R5, UR5 ;  /* 0x0000000500057c02 */ /* 0x000fe20008000f00 */
[----:B------:R-:W-:Y:S01]  /*ce80*/  IMAD.U32 R6, RZ, RZ, UR6 ;  /* 0x00000006ff067e24 */ /* 0x000fe2000f8e00ff */
[----:B------:R-:W-:Y:S01]  /*ce90*/  MOV R7, UR7 ;  /* 0x0000000700077c02 */ /* 0x000fe20008000f00 */
[----:B------:R-:W-:Y:S01]  /*cea0*/  IMAD.U32 R10, RZ, RZ, UR8 ;  /* 0x00000008ff0a7e24 */ /* 0x000fe2000f8e00ff */
[----:B------:R-:W-:Y:S01]  /*ceb0*/  MOV R11, UR9 ;  /* 0x00000009000b7c02 */ /* 0x000fe20008000f00 */
[----:B------:R-:W-:Y:S01]  /*cec0*/  IMAD.MOV.U32 R8, RZ, RZ, 0x70 ;  /* 0x00000070ff087424 */ /* 0x000fe200078e00ff */
[----:B------:R-:W-:Y:S01]  /*ced0*/  MOV R12, 0x1 ;  /* 0x00000001000c7802 */ /* 0x000fe20000000f00 */
[----:B-1----:R-:W-:-:S07]  /*cee0*/  IMAD.MOV.U32 R13, RZ, RZ, RZ ;  /* 0x000000ffff0d7224 */ /* 0x002fce00078e00ff */
[----:B------:R-:W-:-:S07]  /*cef0*/  LEPC R20, `(.L_x_55) ;  /* 0x000000001014794e */ /* 0x000fce0000000000 */
[----:B--2---:R-:W-:Y:S05]  /*cf00*/  CALL.ABS.NOINC R2 ;  /* 0x0000000002007343 */ /* 0x004fea0003c00000 */
.L_x_55:
[----:B------:R-:W-:Y:S02]  /*cf10*/  ULDC.64 UR4, c[0x0][0x590] ;  /* 0x0001640000047ab9 */ /* 0x000fe40000000a00 */
[----:B------:R-:W-:-:S04]  /*cf20*/  ISETP.NE.U32.AND P0, PT, RZ, UR4, PT ;  /* 0x00000004ff007c0c */ /* 0x000fc8000bf05070 */
[----:B------:R-:W-:-:S13]  /*cf30*/  ISETP.NE.AND.EX P0, PT, RZ, UR5, PT, P0 ;  /* 0x00000005ff007c0c */ /* 0x000fda000bf05300 */
[----:B------:R-:W-:Y:S05]  /*cf40*/  @!P0 BRA `(.L_x_57) ;  /* 0x0000000000148947 */ /* 0x000fea0003800000 */
[----:B-1----:R-:W-:-:S04]  /*cf50*/  LEA R2, P0, R18, UR4, 0x3 ;  /* 0x0000000412027c11 */ /* 0x002fc8000f8018ff */
[----:B------:R-:W-:-:S06]  /*cf60*/  LEA.HI.X R3, R18, UR5, R19, 0x3, P0 ;  /* 0x0000000512037c11 */ /* 0x000fcc00080f1c13 */
[----:B------:R-:W3:Y:S04]  /*cf70*/  LDG.E.64 R2, desc[UR38][R2.64] ;  /* 0x0000002602027981 */ /* 0x000ee8000c1e1b00 */
[----:B---3--:R1:W5:Y:S01]  /*cf80*/  LD.E R0, desc[UR38][R2.64] ;  /* 0x0000002602007980 */ /* 0x008362000c101900 */
[----:B------:R-:W-:Y:S05]  /*cf90*/  BRA `(.L_x_58) ;  /* 0x0000000000307947 */ /* 0x000fea0003800000 */
.L_x_57:
[----:B------:R-:W-:Y:S02]  /*cfa0*/  ULDC.64 UR4, c[0x0][0x588] ;  /* 0x0001620000047ab9 */ /* 0x000fe40000000a00 */
[----:B------:R-:W-:-:S04]  /*cfb0*/  ISETP.NE.U32.AND P0, PT, RZ, UR4, PT ;  /* 0x00000004ff007c0c */ /* 0x000fc8000bf05070 */
[----:B------:R-:W-:-:S13]  /*cfc0*/  ISETP.NE.AND.EX P0, PT, RZ, UR5, PT, P0 ;  /* 0x00000005ff007c0c */ /* 0x000fda000bf05300 */
[----:B------:R-:W-:Y:S05]  /*cfd0*/  @!P0 BRA `(.L_x_59) ;  /* 0x0000000000188947 */ /* 0x000fea0003800000 */
[----:B------:R-:W3:Y:S01]  /*cfe0*/  LDC.64 R4, c[0x0][0x588] ;  /* 0x00016200ff047b82 */ /* 0x000ee20000000a00 */
[----:B------:R-:W-:Y:S02]  /*cff0*/  ULDC UR4, c[0x0][0x598] ;  /* 0x0001660000047ab9 */ /* 0x000fe40000000800 */
[----:B-1----:R-:W-:-:S04]  /*d000*/  IMAD R2, R18, UR4, RZ ;  /* 0x0000000412027c24 */ /* 0x002fc8000f8e02ff */
[----:B---3--:R-:W-:-:S05]  /*d010*/  IMAD.WIDE R2, R2, 0x4, R4 ;  /* 0x0000000402027825 */ /* 0x008fca00078e0204 */
[----:B------:R3:W5:Y:S01]  /*d020*/  LDG.E R0, desc[UR38][R2.64] ;  /* 0x0000002602007981 */ /* 0x000762000c1e1900 */
[----:B------:R-:W-:Y:S05]  /*d030*/  BRA `(.L_x_58) ;  /* 0x0000000000087947 */ /* 0x000fea0003800000 */
.L_x_59:
[----:B------:R-:W-:Y:S02]  /*d040*/  ULDC UR4, c[0x0][0x580] ;  /* 0x0001600000047ab9 */ /* 0x000fe40000000800 */
[----:B-1----:R-:W-:-:S07]  /*d050*/  MOV R0, UR4 ;  /* 0x0000000400007c02 */ /* 0x002fce0008000f00 */
.L_x_58:
[----:B------:R-:W-:Y:S02]  /*d060*/  ULDC.64 UR4, c[0x0][0x5b8] ;  /* 0x00016e0000047ab9 */ /* 0x000fe40000000a00 */
[----:B------:R-:W-:-:S04]  /*d070*/  ISETP.NE.U32.AND P0, PT, RZ, UR4, PT ;  /* 0x00000004ff007c0c */ /* 0x000fc8000bf05070 */
[----:B------:R-:W-:-:S13]  /*d080*/  ISETP.NE.AND.EX P0, PT, RZ, UR5, PT, P0 ;  /* 0x00000005ff007c0c */ /* 0x000fda000bf05300 */
[----:B------:R-:W-:Y:S05]  /*d090*/  @!P0 BRA `(.L_x_60) ;  /* 0x0000000000148947 */ /* 0x000fea0003800000 */
[----:B-1-3--:R-:W-:-:S04]  /*d0a0*/  LEA R2, P0, R18, UR4, 0x3 ;  /* 0x0000000412027c11 */ /* 0x00afc8000f8018ff */
[----:B------:R-:W-:-:S06]  /*d0b0*/  LEA.HI.X R3, R18, UR5, R19, 0x3, P0 ;  /* 0x0000000512037c11 */ /* 0x000fcc00080f1c13 */
[----:B------:R-:W3:Y:S04]  /*d0c0*/  LDG.E.64 R2, desc[UR38][R2.64] ;  /* 0x0000002602027981 */ /* 0x000ee8000c1e1b00 */
[----:B---3--:R3:W5:Y:S01]  /*d0d0*/  LD.E R2, desc[UR38][R2.64] ;  /* 0x0000002602027980 */ /* 0x008762000c101900 */
[----:B------:R-:W-:Y:S05]  /*d0e0*/  BRA `(.L_x_61) ;  /* 0x0000000000307947 */ /* 0x000fea0003800000 */
.L_x_60:
[----:B------:R-:W-:Y:S02]  /*d0f0*/  ULDC.64 UR4, c[0x0][0x5b0] ;  /* 0x00016c0000047ab9 */ /* 0x000fe40000000a00 */
[----:B------:R-:W-:-:S04]  /*d100*/  ISETP.NE.U32.AND P0, PT, RZ, UR4, PT ;  /* 0x00000004ff007c0c */ /* 0x000fc8000bf05070 */
[----:B------:R-:W-:-:S13]  /*d110*/  ISETP.NE.AND.EX P0, PT, RZ, UR5, PT, P0 ;  /* 0x00000005ff007c0c */ /* 0x000fda000bf05300 */
[----:B------:R-:W-:Y:S05]  /*d120*/  @!P0 BRA `(.L_x_62) ;  /* 0x0000000000188947 */ /* 0x000fea0003800000 */
[----:B------:R-:W4:Y:S01]  /*d130*/  LDC.64 R4, c[0x0][0x5b0] ;  /* 0x00016c00ff047b82 */ /* 0x000f220000000a00 */
[----:B------:R-:W-:Y:S02]  /*d140*/  ULDC UR4, c[0x0][0x5c0] ;  /* 0x0001700000047ab9 */ /* 0x000fe40000000800 */
[----:B-1-3--:R-:W-:-:S04]  /*d150*/  IMAD R2, R18, UR4, RZ ;  /* 0x0000000412027c24 */ /* 0x00afc8000f8e02ff */
[----:B----4-:R-:W-:-:S06]  /*d160*/  IMAD.WIDE R2, R2, 0x4, R4 ;  /* 0x0000000402027825 */ /* 0x010fcc00078e0204 */
[----:B------:R1:W5:Y:S01]  /*d170*/  LDG.E R2, desc[UR38][R2.64] ;  /* 0x0000002602027981 */ /* 0x000362000c1e1900 */
[----:B------:R-:W-:Y:S05]  /*d180*/  BRA `(.L_x_61) ;  /* 0x0000000000087947 */ /* 0x000fea0003800000 */
.L_x_62:
[----:B------:R-:W-:Y:S02]  /*d190*/  ULDC UR4, c[0x0][0x5a8] ;  /* 0x00016a0000047ab9 */ /* 0x000fe40000000800 */
[----:B-1-3--:R-:W-:-:S07]  /*d1a0*/  IMAD.U32 R2, RZ, RZ, UR4 ;  /* 0x00000004ff027e24 */ /* 0x00afce000f8e00ff */
.L_x_61:
[----:B------:R-:W-:Y:S01]  /*d1b0*/  ISETP.GT.U32.AND P0, PT, R158, 0x3e, PT ;  /* 0x0000003e9e00780c */ /* 0x000fe20003f04070 */
[----:B------:R-:W-:Y:S01]  /*d1c0*/  BSSY B0, `(.L_x_63) ;  /* 0x0000007000007945 */ /* 0x000fe20003800000 */
[----:B------:R-:W-:-:S11]  /*d1d0*/  PRMT R16, RZ, 0x7610, R16 ;  /* 0x00007610ff107816 */ /* 0x000fd60000000010 */
[----:B------:R-:W-:Y:S05]  /*d1e0*/  @P0 BRA `(.L_x_64) ;  /* 0x0000000000100947 */ /* 0x000fea0003800000 */
[----:B------:R-:W-:-:S03]  /*d1f0*/  UMOV UR4, 0xffffffff ;  /* 0xffffffff00047882 */ /* 0x000fc60000000000 */
[----:B------:R-:W-:Y:S05]  /*d200*/  BRA.DIV UR4, `(.L_x_65) ;  /* 0x000000d2046c7947 */ /* 0x000fea000b800000 */
[----:B------:R-:W-:-:S13]  /*d210*/  ELECT P6, URZ, PT ;  /* 0x00000000003f782f */ /* 0x000fda00038c0000 */
.L_x_365:
[----:B------:R-:W-:-:S07]  /*d220*/  SEL R16, RZ, 0x1, !P6 ;  /* 0x00000001ff107807 */ /* 0x000fce0007000000 */
.L_x_64:
[----:B------:R-:W-:Y:S05]  /*d230*/  BSYNC B0 ;  /* 0x0000000000007941 */ /* 0x000fea0003800000 */
.L_x_63:
[----:B-1-3--:R-:W-:-:S04]  /*d240*/  MOV R3, UR55 ;  /* 0x0000003700037c02 */ /* 0x00afc80008000f00 */
[----:B------:R-:W-:-:S13]  /*d250*/  ISETP.NE.AND P0, PT, R3, 0x3, PT ;  /* 0x000000030300780c */ /* 0x000fda0003f05270 */
[----:B------:R-:W-:Y:S05]  /*d260*/  @!P0 BRA `(.L_x_66) ;  /* 0x0000000000048947 */ /* 0x000fea0003800000 */
[----:B------:R-:W-:Y:S01]  /*d270*/  BPT.TRAP 0x1 ;  /* 0x000000040000795c */ /* 0x000fe20000300000 */
.L_x_66:
[----:B------:R-:W-:Y:S02]  /*d280*/  SHF.L.U32 R159, RZ, 0x1f, RZ ;  /* 0x0000001fff9f7819 */ /* 0x000fe400000006ff */
[----:B-----5:R-:W-:Y:S02]  /*d290*/  FSETP.NEU.AND P1, PT, R0, RZ, PT ;  /* 0x000000ff0000720b */ /* 0x020fe40003f2d000 */
[----:B------:R-:W1:Y:S02]  /*d2a0*/  SYNCS.PHASECHK.TRANS64.TRYWAIT P2, [UR50+0x344c0], R159 ;  /* 0x0344c09fff0075a7 */ /* 0x000e640008040172 */
[----:B-1----:R-:W-:Y:S09]  /*d2b0*/  @!P2 BRA `(.L_x_67) ;  /* 0x000000d00058a947 */ /* 0x002ff20003800000 */
.L_x_366:
[----:B------:R-:W3:Y:S04]  /*d2c0*/  LDL.LU R3, [R1] ;  /* 0x0000000001037983 */ /* 0x000ee80000300800 */
[----:B------:R-:W4:Y:S04]  /*d2d0*/  LDL.LU R7, [R1+0x4] ;  /* 0x0000040001077983 */ /* 0x000f280000300800 */
[----:B------:R-:W5:Y:S01]  /*d2e0*/  LDL.LU R6, [R1+0x8] ;  /* 0x0000080001067983 */ /* 0x000f620000300800 */
[----:B------:R-:W-:Y:S01]  /*d2f0*/  IMAD.MOV.U32 R8, RZ, RZ, RZ ;  /* 0x000000ffff087224 */ /* 0x000fe200078e00ff */
[----:B-1----:R-:W-:Y:S01]  /*d300*/  @P1 LEA R4, R157, UR50, 0x1 ;  /* 0x000000329d041c11 */ /* 0x002fe2000f8e08ff */
[----:B------:R-:W-:Y:S05]  /*d310*/  @P1 WARPSYNC.ALL ;  /* 0x0000000000001948 */ /* 0x000fea0003800000 */
[----:B------:R-:W1:Y:S01]  /*d320*/  @P1 LDSM.16.MT88.4 R8, [R4+0x30000] ;  /* 0x030000000408183b */ /* 0x000e620000004200 */
[----:B------:R-:W-:Y:S01]  /*d330*/  BSSY B0, `(.L_x_68) ;  /* 0x000000f000007945 */ /* 0x000fe20003800000 */
[----:B-1----:R-:W-:-:S02]  /*d340*/  HADD2.F32 R5, -RZ, R8.H0_H0 ;  /* 0x20000008ff057230 */ /* 0x002fc40000004100 */
[----:B---3--:R-:W-:-:S04]  /*d350*/  FMUL R3, R3, R2 ;  /* 0x0000000203037220 */ /* 0x008fc80000400000 */
[----:B------:R-:W-:Y:S01]  /*d360*/  FFMA R5, R5, R0, R3 ;  /* 0x0000000005057223 */ /* 0x000fe20000000003 */
[----:B------:R-:W-:Y:S02]  /*d370*/  HADD2.F32 R3, -RZ, R8.H1_H1 ;  /* 0x30000008ff037230 */ /* 0x000fe40000004100 */
[-C--:B----4-:R-:W-:Y:S01]  /*d380*/  FMUL R12, R7, R2.reuse ;  /* 0x00000002070c7220 */ /* 0x090fe20000400000 */
[----:B-----5:R-:W-:-:S03]  /*d390*/  FMUL R13, R6, R2 ;  /* 0x00000002060d7220 */ /* 0x020fc60000400000 */
[----:B------:R-:W-:-:S05]  /*d3a0*/  FFMA R12, R3, R0, R12 ;  /* 0x00000000030c7223 */ /* 0x000fca000000000c */
[----:B------:R-:W-:Y:S02]  /*d3b0*/  F2FP.F16.F32.PACK_AB R12, R12, R5 ;  /* 0x000000050c0c723e */ /* 0x000fe400000000ff */
[----:B------:R-:W1:Y:S01]  /*d3c0*/  @P1 LDSM.16.MT88.4 R4, [R4+0x30800] ;  /* 0x030800000404183b */ /* 0x000e620000004200 */
[----:B------:R-:W-:Y:S05]  /*d3d0*/  @P1 BRA `(.L_x_69) ;  /* 0x0000000000101947 */ /* 0x000fea0003800000 */
[----:B------:R-:W-:Y:S02]  /*d3e0*/  MOV R9, RZ ;  /* 0x000000ff00097202 */ /* 0x000fe40000000f00 */
[----:B------:R-:W-:Y:S02]  /*d3f0*/  CS2R R10, SRZ ;  /* 0x00000000000a7805 */ /* 0x000fe4000001ff00 */
[----:B-1----:R-:W-:Y:S02]  /*d400*/  CS2R R4, SRZ ;  /* 0x0000000000047805 */ /* 0x002fe4000001ff00 */
[----:B------:R-:W-:-:S07]  /*d410*/  CS2R R6, SRZ ;  /* 0x0000000000067805 */ /* 0x000fce000001ff00 */
.L_x_69:
[----:B------:R-:W-:Y:S05]  /*d420*/  BSYNC B0 ;  /* 0x0000000000007941 */ /* 0x000fea0003800000 */
.L_x_68:
[----:B------:R-:W3:Y:S04]  /*d430*/  LDL.LU R164, [R1+0xc] ;  /* 0x00000c0001a47983 */ /* 0x000ee80000300800 */
[----:B------:R-:W4:Y:S04]  /*d440*/  LDL.LU R18, [R1+0x10] ;  /* 0x0000100001127983 */ /* 0x000f280000300800 */
[----:B------:R-:W5:Y:S04]  /*d450*/  LDL.LU R17, [R1+0x14] ;  /* 0x0000140001117983 */ /* 0x000f680000300800 */
        /* <DEDUP_REMOVED lines=10> */
[--C-:B------:R-:W-:Y:S01]  /*d500*/  HADD2.F32 R3, -RZ, R9.reuse.H0_H0 ;  /* 0x20000009ff037230 */ /* 0x100fe20000004100 */
[----:B------:R-:W-:Y:S05]  /*d510*/  WARPSYNC.ALL ;  /* 0x0000000000007948 */ /* 0x000fea0003800000 */
[----:B------:R-:W-:Y:S01]  /*d520*/  FFMA R14, R3, R0, R13 ;  /* 0x00000000030e7223 */ /* 0x000fe2000000000d */
[----:B------:R-:W-:Y:S01]  /*d530*/  HADD2.F32 R3, -RZ, R9.H1_H1 ;  /* 0x30000009ff037230 */ /* 0x000fe20000004100 */
[----:B------:R-:W-:Y:S01]  /*d540*/  PRMT R16, R16, 0x9910, RZ ;  /* 0x0000991010107816 */ /* 0x000fe200000000ff */
[----:B------:R-:W-:Y:S01]  /*d550*/  BSSY B0, `(.L_x_70) ;  /* 0x000003f000007945 */ /* 0x000fe20003800000 */
[----:B---3--:R-:W-:-:S04]  /*d560*/  FMUL R13, R164, R2 ;  /* 0x00000002a40d7220 */ /* 0x008fc80000400000 */
[----:B------:R-:W-:Y:S01]  /*d570*/  FFMA R13, R3, R0, R13 ;  /* 0x00000000030d7223 */ /* 0x000fe2000000000d */
[----:B----4-:R-:W-:-:S04]  /*d580*/  FMUL R3, R18, R2 ;  /* 0x0000000212037220 */ /* 0x010fc80000400000 */
[----:B------:R-:W-:Y:S01]  /*d590*/  F2FP.F16.F32.PACK_AB R13, R13, R14 ;  /* 0x0000000e0d0d723e */ /* 0x000fe200000000ff */
[----:B------:R-:W-:-:S05]  /*d5a0*/  HADD2.F32 R14, -RZ, R10.H0_H0 ;  /* 0x2000000aff0e7230 */ /* 0x000fca0000004100 */
[----:B------:R-:W-:Y:S01]  /*d5b0*/  FFMA R18, R14, R0, R3 ;  /* 0x000000000e127223 */ /* 0x000fe20000000003 */
[----:B------:R-:W-:Y:S02]  /*d5c0*/  HADD2.F32 R14, -RZ, R10.H1_H1 ;  /* 0x3000000aff0e7230 */ /* 0x000fe40000004100 */
[----:B-----5:R-:W-:-:S04]  /*d5d0*/  FMUL R3, R17, R2 ;  /* 0x0000000211037220 */ /* 0x020fc80000400000 */
[----:B------:R-:W-:Y:S01]  /*d5e0*/  FFMA R17, R14, R0, R3 ;  /* 0x000000000e117223 */ /* 0x000fe20000000003 */
[----:B------:R-:W-:Y:S02]  /*d5f0*/  HADD2.F32 R14, -RZ, R11.H0_H0 ;  /* 0x2000000bff0e7230 */ /* 0x000fe40000004100 */
[----:B--2---:R-:W-:-:S04]  /*d600*/  FMUL R3, R15, R2 ;  /* 0x000000020f037220 */ /* 0x004fc80000400000 */
[----:B------:R-:W-:Y:S01]  /*d610*/  FFMA R15, R14, R0, R3 ;  /* 0x000000000e0f7223 */ /* 0x000fe20000000003 */
[----:B------:R-:W-:Y:S02]  /*d620*/  HADD2.F32 R14, -RZ, R11.H1_H1 ;  /* 0x3000000bff0e7230 */ /* 0x000fe40000004100 */
[----:B------:R-:W-:-:S04]  /*d630*/  FMUL R3, R163, R2 ;  /* 0x00000002a3037220 */ /* 0x000fc80000400000 */
[----:B------:R-:W-:Y:S01]  /*d640*/  FFMA R3, R14, R0, R3 ;  /* 0x000000000e037223 */ /* 0x000fe20000000003 */
[----:B------:R-:W-:-:S04]  /*d650*/  F2FP.F16.F32.PACK_AB R14, R17, R18 ;  /* 0x00000012110e723e */ /* 0x000fc800000000ff */
[----:B------:R-:W-:Y:S02]  /*d660*/  F2FP.F16.F32.PACK_AB R15, R3, R15 ;  /* 0x0000000f030f723e */ /* 0x000fe400000000ff */
[----:B------:R-:W-:-:S05]  /*d670*/  LEA R3, R157, UR50, 0x1 ;  /* 0x000000329d037c11 */ /* 0x000fca000f8e08ff */
[----:B------:R1:W-:Y:S02]  /*d680*/  STSM.16.MT88.4 [R3+0x30000], R12 ;  /* 0x0300000c03007844 */ /* 0x0003e40000004200 */
[--C-:B-1----:R-:W-:Y:S02]  /*d690*/  HADD2.F32 R13, -RZ, R4.reuse.H1_H1 ;  /* 0x30000004ff0d7230 */ /* 0x102fe40000004100 */
[-C--:B------:R-:W-:Y:S01]  /*d6a0*/  FMUL R12, R21, R2.reuse ;  /* 0x00000002150c7220 */ /* 0x080fe20000400000 */
[----:B------:R-:W-:Y:S02]  /*d6b0*/  HADD2.F32 R14, -RZ, R4.H0_H0 ;  /* 0x20000004ff0e7230 */ /* 0x000fe40000004100 */
[----:B------:R-:W-:Y:S01]  /*d6c0*/  FMUL R15, R154, R2 ;  /* 0x000000029a0f7220 */ /* 0x000fe20000400000 */
[-C--:B------:R-:W-:Y:S01]  /*d6d0*/  FFMA R21, R13, R0.reuse, R12 ;  /* 0x000000000d157223 */ /* 0x080fe2000000000c */
[--C-:B------:R-:W-:Y:S02]  /*d6e0*/  HADD2.F32 R13, -RZ, R5.reuse.H1_H1 ;  /* 0x30000005ff0d7230 */ /* 0x100fe40000004100 */
[----:B------:R-:W-:Y:S01]  /*d6f0*/  FFMA R154, R14, R0, R15 ;  /* 0x000000000e9a7223 */ /* 0x000fe2000000000f */
[----:B------:R-:W-:Y:S01]  /*d700*/  FMUL R12, R19, R2 ;  /* 0x00000002130c7220 */ /* 0x000fe20000400000 */
[----:B------:R-:W-:-:S02]  /*d710*/  HADD2.F32 R14, -RZ, R5.H0_H0 ;  /* 0x20000005ff0e7230 */ /* 0x000fc40000004100 */
[----:B------:R-:W-:Y:S01]  /*d720*/  FMUL R15, R20, R2 ;  /* 0x00000002140f7220 */ /* 0x000fe20000400000 */
[-C--:B------:R-:W-:Y:S01]  /*d730*/  FFMA R19, R13, R0.reuse, R12 ;  /* 0x000000000d137223 */ /* 0x080fe2000000000c */
[--C-:B------:R-:W-:Y:S02]  /*d740*/  HADD2.F32 R13, -RZ, R6.reuse.H1_H1 ;  /* 0x30000006ff0d7230 */ /* 0x100fe40000004100 */
[----:B------:R-:W-:Y:S01]  /*d750*/  FFMA R20, R14, R0, R15 ;  /* 0x000000000e147223 */ /* 0x000fe2000000000f */
[-C--:B------:R-:W-:Y:S01]  /*d760*/  FMUL R12, R161, R2.reuse ;  /* 0x00000002a10c7220 */ /* 0x080fe20000400000 */
[----:B------:R-:W-:Y:S02]  /*d770*/  HADD2.F32 R14, -RZ, R6.H0_H0 ;  /* 0x20000006ff0e7230 */ /* 0x000fe40000004100 */
[----:B------:R-:W-:Y:S01]  /*d780*/  FMUL R15, R162, R2 ;  /* 0x00000002a20f7220 */ /* 0x000fe20000400000 */
[----:B------:R-:W-:Y:S01]  /*d790*/  FFMA R17, R13, R0, R12 ;  /* 0x000000000d117223 */ /* 0x000fe2000000000c */
[----:B------:R-:W-:-:S02]  /*d7a0*/  HADD2.F32 R13, -RZ, R7.H0_H0 ;  /* 0x20000007ff0d7230 */ /* 0x000fc40000004100 */
[----:B------:R-:W-:Y:S01]  /*d7b0*/  FFMA R18, R14, R0, R15 ;  /* 0x000000000e127223 */ /* 0x000fe2000000000f */
[----:B------:R-:W-:Y:S02]  /*d7c0*/  HADD2.F32 R12, -RZ, R7.H1_H1 ;  /* 0x30000007ff0c7230 */ /* 0x000fe40000004100 */
[-C--:B------:R-:W-:Y:S01]  /*d7d0*/  FMUL R14, R160, R2.reuse ;  /* 0x00000002a00e7220 */ /* 0x080fe20000400000 */
[----:B------:R-:W-:Y:S01]  /*d7e0*/  FMUL R15, R156, R2 ;  /* 0x000000029c0f7220 */ /* 0x000fe20000400000 */
[----:B------:R-:W-:Y:S02]  /*d7f0*/  IMAD.MOV.U32 R156, RZ, RZ, R16 ;  /* 0x000000ffff9c7224 */ /* 0x000fe400078e0010 */
[-C--:B------:R-:W-:Y:S01]  /*d800*/  FFMA R16, R13, R0.reuse, R14 ;  /* 0x000000000d107223 */ /* 0x080fe2000000000e */
[----:B------:R-:W-:Y:S01]  /*d810*/  FFMA R15, R12, R0, R15 ;  /* 0x000000000c0f7223 */ /* 0x000fe2000000000f */
[----:B------:R-:W-:Y:S02]  /*d820*/  F2FP.F16.F32.PACK_AB R12, R21, R154 ;  /* 0x0000009a150c723e */ /* 0x000fe400000000ff */
[----:B------:R-:W-:-:S02]  /*d830*/  F2FP.F16.F32.PACK_AB R13, R19, R20 ;  /* 0x00000014130d723e */ /* 0x000fc400000000ff */
[----:B------:R-:W-:Y:S02]  /*d840*/  F2FP.F16.F32.PACK_AB R14, R17, R18 ;  /* 0x00000012110e723e */ /* 0x000fe400000000ff */
[----:B------:R-:W-:Y:S02]  /*d850*/  F2FP.F16.F32.PACK_AB R15, R15, R16 ;  /* 0x000000100f0f723e */ /* 0x000fe400000000ff */
[----:B------:R-:W-:-:S03]  /*d860*/  ISETP.NE.AND P2, PT, R156, RZ, PT ;  /* 0x000000ff9c00720c */ /* 0x000fc60003f45270 */
[----:B------:R1:W-:Y:S01]  /*d870*/  STSM.16.MT88.4 [R3+0x30800], R12 ;  /* 0x0308000c03007844 */ /* 0x0003e20000004200 */
[----:B------:R-:W-:Y:S01]  /*d880*/  @!PT LDS RZ, [RZ] ;  /* 0x00000000fffff984 */ /* 0x000fe20000000800 */
[----:B------:R-:W-:Y:S01]  /*d890*/  @!PT LDS RZ, [RZ] ;  /* 0x00000000fffff984 */ /* 0x000fe20000000800 */
[----:B------:R-:W-:Y:S01]  /*d8a0*/  @!PT LDS RZ, [RZ] ;  /* 0x00000000fffff984 */ /* 0x000fe20000000800 */
[----:B------:R-:W-:Y:S01]  /*d8b0*/  @!PT LDS RZ, [RZ] ;  /* 0x00000000fffff984 */ /* 0x000fe20000000800 */
[----:B------:R2:W-:Y:S06]  /*d8c0*/  MEMBAR.ALL.CTA ;  /* 0x0000000000007992 */ /* 0x0005ec0000008000 */
[----:B--2---:R-:W2:Y:S02]  /*d8d0*/  FENCE.VIEW.ASYNC.S ;  /* 0x00000000000073c6 */ /* 0x004ea40000000000 */
[----:B--2---:R-:W-:Y:S06]  /*d8e0*/  BAR.SYNC.DEFER_BLOCKING 0x1, 0x80 ;  /* 0x0042000000007b1d */ /* 0x004fec0000010000 */
[----:B------:R-:W-:Y:S05]  /*d8f0*/  @!P2 BRA `(.L_x_71) ;  /* 0x000000000010a947 */ /* 0x000fea0003800000 */
[----:B------:R-:W-:-:S09]  /*d900*/  UIADD3 UR44, UR50, 0x30000, URZ ;  /* 0x00030000322c7890 */ /* 0x000fd2000fffe03f */
[----:B------:R2:W-:Y:S01]  /*d910*/  UTMASTG.2D [UR44], [UR36] ;  /* 0x0000002c240073b5 */ /* 0x0005e20008008000 */
[----:B------:R0:W-:Y:S01]  /*d920*/  UTMACMDFLUSH ;  /* 0x00000000000079b7 */ /* 0x0001e20000000000 */
[----:B--2---:R-:W-:-:S04]  /*d930*/  DEPBAR.LE SB0, 0x1 ;  /* 0x000080400000791a */ /* 0x004fc80000000000 */
.L_x_71:
[----:B------:R-:W-:Y:S05]  /*d940*/  BSYNC B0 ;  /* 0x0000000000007941 */ /* 0x000fea0003800000 */
.L_x_70:
[----:B------:R-:W-:Y:S06]  /*d950*/  BAR.SYNC.DEFER_BLOCKING 0x1, 0x80 ;  /* 0x0042000000007b1d */ /* 0x000fec0000010000 */
[----:B------:R-:W-:Y:S05]  /*d960*/  @!P0 BRA `(.L_x_72) ;  /* 0x0000000000048947 */ /* 0x000fea0003800000 */
[----:B------:R-:W-:Y:S01]  /*d970*/  BPT.TRAP 0x1 ;  /* 0x000000040000795c */ /* 0x000fe20000300000 */
.L_x_72:
[----:B------:R-:W2:Y:S02]  /*d980*/  SYNCS.PHASECHK.TRANS64.TRYWAIT P3, [UR50+0x344c8], R159 ;  /* 0x0344c89fff0075a7 */ /* 0x000ea40008060172 */
[----:B--2---:R-:W-:Y:S05]  /*d990*/  @!P3 BRA `(.L_x_73) ;  /* 0x000000c800b8b947 */ /* 0x004fea0003800000 */
.L_x_367:
[----:B------:R-:W-:Y:S05]  /*d9a0*/  @P1 WARPSYNC.ALL ;  /* 0x0000000000001948 */ /* 0x000fea0003800000 */
[----:B------:R-:W2:Y:S01]  /*d9b0*/  @P1 LDSM.16.MT88.4 R8, [R3+0x31000] ;  /* 0x031000000308183b */ /* 0x000ea20000004200 */
[-C--:B------:R-:W-:Y:S01]  /*d9c0*/  FMUL R28, R28, R2.reuse ;  /* 0x000000021c1c7220 */ /* 0x080fe20000400000 */
[-C--:B------:R-:W-:Y:S01]  /*d9d0*/  FMUL R29, R29, R2.reuse ;  /* 0x000000021d1d7220 */ /* 0x080fe20000400000 */
[-C--:B------:R-:W-:Y:S01]  /*d9e0*/  FMUL R24, R24, R2.reuse ;  /* 0x0000000218187220 */ /* 0x080fe20000400000 */
[----:B------:R-:W3:Y:S01]  /*d9f0*/  @P1 LDSM.16.MT88.4 R4, [R3+0x31800] ;  /* 0x031800000304183b */ /* 0x000ee20000004200 */
[-C--:B------:R-:W-:Y:S01]  /*da00*/  FMUL R26, R26, R2.reuse ;  /* 0x000000021a1a7220 */ /* 0x080fe20000400000 */
[-C--:B------:R-:W-:Y:S01]  /*da10*/  FMUL R30, R30, R2.reuse ;  /* 0x000000021e1e7220 */ /* 0x080fe20000400000 */
[-C--:B------:R-:W-:Y:S01]  /*da20*/  FMUL R25, R25, R2.reuse ;  /* 0x0000000219197220 */ /* 0x080fe20000400000 */
[-C--:B------:R-:W-:Y:S01]  /*da30*/  FMUL R27, R27, R2.reuse ;  /* 0x000000021b1b7220 */ /* 0x080fe20000400000 */
[-C--:B-1----:R-:W-:Y:S01]  /*da40*/  FMUL R15, R31, R2.reuse ;  /* 0x000000021f0f7220 */ /* 0x082fe20000400000 */
[----:B------:R-:W-:Y:S05]  /*da50*/  WARPSYNC.ALL ;  /* 0x0000000000007948 */ /* 0x000fea0003800000 */
[-C--:B------:R-:W-:Y:S01]  /*da60*/  FMUL R32, R32, R2.reuse ;  /* 0x0000000220207220 */ /* 0x080fe20000400000 */
[-C--:B------:R-:W-:Y:S01]  /*da70*/  FMUL R33, R33, R2.reuse ;  /* 0x0000000221217220 */ /* 0x080fe20000400000 */
[-C--:B------:R-:W-:Y:S01]  /*da80*/  FMUL R34, R34, R2.reuse ;  /* 0x0000000222227220 */ /* 0x080fe20000400000 */
[-C--:B------:R-:W-:Y:S01]  /*da90*/  FMUL R35, R35, R2.reuse ;  /* 0x0000000223237220 */ /* 0x080fe20000400000 */
[-C--:B------:R-:W-:Y:S01]  /*daa0*/  FMUL R36, R36, R2.reuse ;  /* 0x0000000224247220 */ /* 0x080fe20000400000 */
[-C--:B------:R-:W-:Y:S01]  /*dab0*/  FMUL R37, R37, R2.reuse ;  /* 0x0000000225257220 */ /* 0x080fe20000400000 */
[-C--:B------:R-:W-:Y:S01]  /*dac0*/  FMUL R38, R38, R2.reuse ;  /* 0x0000000226267220 */ /* 0x080fe20000400000 */
[----:B------:R-:W-:Y:S01]  /*dad0*/  FMUL R39, R39, R2 ;  /* 0x0000000227277220 */ /* 0x000fe20000400000 */
[----:B------:R-:W-:Y:S01]  /*dae0*/  BSSY B0, `(.L_x_74) ;  /* 0x0000039000007945 */ /* 0x000fe20003800000 */
[----:B--2---:R-:W-:-:S02]  /*daf0*/  HADD2.F32 R14, -RZ, R10.H0_H0 ;  /* 0x2000000aff0e7230 */ /* 0x004fc40000004100 */
[----:B------:R-:W-:Y:S02]  /*db00*/  HADD2.F32 R12, -RZ, R8.H0_H0 ;  /* 0x20000008ff0c7230 */ /* 0x000fe40000004100 */
[--C-:B------:R-:W-:Y:S02]  /*db10*/  HADD2.F32 R13, -RZ, R9.reuse.H0_H0 ;  /* 0x20000009ff0d7230 */ /* 0x100fe40000004100 */
[-C--:B------:R-:W-:Y:S01]  /*db20*/  FFMA R28, R14, R0.reuse, R28 ;  /* 0x000000000e1c7223 */ /* 0x080fe2000000001c */
[----:B------:R-:W-:Y:S02]  /*db30*/  HADD2.F32 R14, -RZ, R10.H1_H1 ;  /* 0x3000000aff0e7230 */ /* 0x000fe40000004100 */
[-C--:B------:R-:W-:Y:S01]  /*db40*/  FFMA R24, R12, R0.reuse, R24 ;  /* 0x000000000c187223 */ /* 0x080fe20000000018 */
[----:B------:R-:W-:Y:S02]  /*db50*/  HADD2.F32 R12, -RZ, R8.H1_H1 ;  /* 0x30000008ff0c7230 */ /* 0x000fe40000004100 */
[----:B------:R-:W-:Y:S01]  /*db60*/  FFMA R26, R13, R0, R26 ;  /* 0x000000000d1a7223 */ /* 0x000fe2000000001a */
[----:B------:R-:W-:-:S02]  /*db70*/  HADD2.F32 R13, -RZ, R9.H1_H1 ;  /* 0x30000009ff0d7230 */ /* 0x000fc40000004100 */
[-C--:B------:R-:W-:Y:S01]  /*db80*/  FFMA R29, R14, R0.reuse, R29 ;  /* 0x000000000e1d7223 */ /* 0x080fe2000000001d */
[--C-:B------:R-:W-:Y:S02]  /*db90*/  HADD2.F32 R14, -RZ, R11.reuse.H0_H0 ;  /* 0x2000000bff0e7230 */ /* 0x100fe40000004100 */
[-C--:B------:R-:W-:Y:S01]  /*dba0*/  FFMA R12, R12, R0.reuse, R25 ;  /* 0x000000000c0c7223 */ /* 0x080fe20000000019 */
[-C--:B------:R-:W-:Y:S02]  /*dbb0*/  FFMA R13, R13, R0.reuse, R27 ;  /* 0x000000000d0d7223 */ /* 0x080fe4000000001b */
[----:B------:R-:W-:Y:S01]  /*dbc0*/  FFMA R30, R14, R0, R30 ;  /* 0x000000000e1e7223 */ /* 0x000fe2000000001e */
[----:B------:R-:W-:Y:S01]  /*dbd0*/  HADD2.F32 R14, -RZ, R11.H1_H1 ;  /* 0x3000000bff0e7230 */ /* 0x000fe20000004100 */
[----:B------:R-:W-:Y:S02]  /*dbe0*/  F2FP.F16.F32.PACK_AB R12, R12, R24 ;  /* 0x000000180c0c723e */ /* 0x000fe400000000ff */
[----:B------:R-:W-:-:S02]  /*dbf0*/  F2FP.F16.F32.PACK_AB R13, R13, R26 ;  /* 0x0000001a0d0d723e */ /* 0x000fc400000000ff */
[----:B------:R-:W-:Y:S01]  /*dc00*/  FFMA R15, R14, R0, R15 ;  /* 0x000000000e0f7223 */ /* 0x000fe2000000000f */
[----:B------:R-:W-:-:S04]  /*dc10*/  F2FP.F16.F32.PACK_AB R14, R29, R28 ;  /* 0x0000001c1d0e723e */ /* 0x000fc800000000ff */
[----:B------:R-:W-:-:S05]  /*dc20*/  F2FP.F16.F32.PACK_AB R15, R15, R30 ;  /* 0x0000001e0f0f723e */ /* 0x000fca00000000ff */
[----:B------:R3:W-:Y:S02]  /*dc30*/  STSM.16.MT88.4 [R3+0x31000], R12 ;  /* 0x0310000c03007844 */ /* 0x0007e40000004200 */
[--C-:B---3--:R-:W-:Y:S02]  /*dc40*/  HADD2.F32 R13, -RZ, R4.reuse.H0_H0 ;  /* 0x20000004ff0d7230 */ /* 0x108fe40000004100 */
[----:B------:R-:W-:-:S03]  /*dc50*/  HADD2.F32 R12, -RZ, R4.H1_H1 ;  /* 0x30000004ff0c7230 */ /* 0x000fc60000004100 */
[-C--:B------:R-:W-:Y:S01]  /*dc60*/  FFMA R32, R13, R0.reuse, R32 ;  /* 0x000000000d207223 */ /* 0x080fe20000000020 */
[--C-:B------:R-:W-:Y:S02]  /*dc70*/  HADD2.F32 R13, -RZ, R5.reuse.H0_H0 ;  /* 0x20000005ff0d7230 */ /* 0x100fe40000004100 */
[-C--:B------:R-:W-:Y:S01]  /*dc80*/  FFMA R33, R12, R0.reuse, R33 ;  /* 0x000000000c217223 */ /* 0x080fe20000000021 */
[----:B------:R-:W-:Y:S02]  /*dc90*/  HADD2.F32 R12, -RZ, R5.H1_H1 ;  /* 0x30000005ff0c7230 */ /* 0x000fe40000004100 */
[-C--:B------:R-:W-:Y:S01]  /*dca0*/  FFMA R34, R13, R0.reuse, R34 ;  /* 0x000000000d227223 */ /* 0x080fe20000000022 */
[--C-:B------:R-:W-:Y:S02]  /*dcb0*/  HADD2.F32 R13, -RZ, R6.reuse.H0_H0 ;  /* 0x20000006ff0d7230 */ /* 0x100fe40000004100 */
[----:B------:R-:W-:Y:S01]  /*dcc0*/  FFMA R35, R12, R0, R35 ;  /* 0x000000000c237223 */ /* 0x000fe20000000023 */
[----:B------:R-:W-:-:S02]  /*dcd0*/  HADD2.F32 R12, -RZ, R6.H1_H1 ;  /* 0x30000006ff0c7230 */ /* 0x000fc40000004100 */
[-C--:B------:R-:W-:Y:S01]  /*dce0*/  FFMA R36, R13, R0.reuse, R36 ;  /* 0x000000000d247223 */ /* 0x080fe20000000024 */
[--C-:B------:R-:W-:Y:S02]  /*dcf0*/  HADD2.F32 R13, -RZ, R7.reuse.H0_H0 ;  /* 0x20000007ff0d7230 */ /* 0x100fe40000004100 */
[-C--:B------:R-:W-:Y:S01]  /*dd00*/  FFMA R14, R12, R0.reuse, R37 ;  /* 0x000000000c0e7223 */ /* 0x080fe20000000025 */
[----:B------:R-:W-:Y:S02]  /*dd10*/  HADD2.F32 R12, -RZ, R7.H1_H1 ;  /* 0x30000007ff0c7230 */ /* 0x000fe40000004100 */
[----:B------:R-:W-:Y:S01]  /*dd20*/  FFMA R38, R13, R0, R38 ;  /* 0x000000000d267223 */ /* 0x000fe20000000026 */
[----:B------:R-:W-:Y:S02]  /*dd30*/  F2FP.F16.F32.PACK_AB R13, R35, R34 ;  /* 0x00000022230d723e */ /* 0x000fe400000000ff */
[----:B------:R-:W-:Y:S01]  /*dd40*/  FFMA R15, R12, R0, R39 ;  /* 0x000000000c0f7223 */ /* 0x000fe20000000027 */
[----:B------:R-:W-:-:S02]  /*dd50*/  F2FP.F16.F32.PACK_AB R12, R33, R32 ;  /* 0x00000020210c723e */ /* 0x000fc400000000ff */
[----:B------:R-:W-:Y:S02]  /*dd60*/  F2FP.F16.F32.PACK_AB R14, R14, R36 ;  /* 0x000000240e0e723e */ /* 0x000fe400000000ff */
[----:B------:R-:W-:-:S05]  /*dd70*/  F2FP.F16.F32.PACK_AB R15, R15, R38 ;  /* 0x000000260f0f723e */ /* 0x000fca00000000ff */
        /* <DEDUP_REMOVED lines=9> */
[----:B------:R-:W-:Y:S02]  /*de10*/  UIADD3 UR5, UR45, 0x40, URZ ;  /* 0x000000402d057890 */ /* 0x000fe4000fffe03f */
[----:B------:R-:W-:Y:S01]  /*de20*/  UIADD3 UR4, UR50, 0x31000, URZ ;  /* 0x0003100032047890 */ /* 0x000fe2000fffe03f */
[----:B------:R-:W-:-:S08]  /*de30*/  UMOV UR6, UR46 ;  /* 0x0000002e00067c82 */ /* 0x000fd00008000000 */
[----:B------:R2:W-:Y:S01]  /*de40*/  UTMASTG.2D [UR4], [UR36] ;  /* 0x00000004240073b5 */ /* 0x0005e20008008000 */
[----:B------:R0:W-:Y:S01]  /*de50*/  UTMACMDFLUSH ;  /* 0x00000000000079b7 */ /* 0x0001e20000000000 */
[----:B--2---:R-:W-:-:S04]  /*de60*/  DEPBAR.LE SB0, 0x1 ;  /* 0x000080400000791a */ /* 0x004fc80000000000 */
.L_x_75:
[----:B------:R-:W-:Y:S05]  /*de70*/  BSYNC B0 ;  /* 0x0000000000007941 */ /* 0x000fea0003800000 */
.L_x_74:
[----:B------:R-:W-:Y:S06]  /*de80*/  BAR.SYNC.DEFER_BLOCKING 0x1, 0x80 ;  /* 0x0042000000007b1d */ /* 0x000fec0000010000 */
[----:B------:R-:W-:Y:S05]  /*de90*/  @!P0 BRA `(.L_x_76) ;  /* 0x0000000000048947 */ /* 0x000fea0003800000 */
[----:B------:R-:W-:Y:S01]  /*dea0*/  BPT.TRAP 0x1 ;  /* 0x000000040000795c */ /* 0x000fe20000300000 */
.L_x_76:
[----:B------:R-:W-:-:S04]  /*deb0*/  UIADD3 UR7, UR50, 0x344e0, URZ ;  /* 0x000344e032077890 */ /* 0x000fc8000fffe03f */
[----:B------:R-:W-:-:S09]  /*dec0*/  UPRMT UR7, UR57, 0x654, UR7 ;  /* 0x0000065439077896 */ /* 0x000fd20008000007 */
[----:B------:R-:W-:Y:S01]  /*ded0*/  SYNCS.ARRIVE.TRANS64.RED.A1T0 RZ, [UR7], RZ ;  /* 0x000000ffffff79a7 */ /* 0x000fe20008100407 */
[----:B------:R-:W-:Y:S05]  /*dee0*/  @!P0 BRA `(.L_x_77) ;  /* 0x0000000000048947 */ /* 0x000fea0003800000 */
[----:B------:R-:W-:Y:S01]  /*def0*/  BPT.TRAP 0x1 ;  /* 0x000000040000795c */ /* 0x000fe20000300000 */
.L_x_77:
[----:B------:R-:W2:Y:S02]  /*df00*/  SYNCS.PHASECHK.TRANS64.TRYWAIT P3, [UR50+0x344d0], R159 ;  /* 0x0344d09fff0075a7 */ /* 0x000ea40008060172 */
[----:B--2---:R-:W-:Y:S05]  /*df10*/  @!P3 BRA `(.L_x_78) ;  /* 0x000000c40070b947 */ /* 0x004fea0003800000 */
.L_x_368:
[----:B-1----:R-:W2:Y:S04]  /*df20*/  LDL.LU R12, [R1+0x40] ;  /* 0x00004000010c7983 */ /* 0x002ea80000300800 */
[----:B------:R-:W3:Y:S04]  /*df30*/  LDL.LU R31, [R1+0x44] ;  /* 0x00004400011f7983 */ /* 0x000ee80000300800 */
[----:B------:R-:W4:Y:S04]  /*df40*/  LDL.LU R15, [R1+0x48] ;  /* 0x00004800010f7983 */ /* 0x000f280000300800 */
[----:B------:R-:W5:Y:S04]  /*df50*/  LDL.LU R30, [R1+0x4c] ;  /* 0x00004c00011e7983 */ /* 0x000f680000300800 */
        /* <DEDUP_REMOVED lines=11> */
[----:B------:R-:W5:Y:S01]  /*e010*/  LDL.LU R24, [R1+0x7c] ;  /* 0x00007c0001187983 */ /* 0x000f620000300800 */
[----:B------:R-:W-:Y:S05]  /*e020*/  @P1 WARPSYNC.ALL ;  /* 0x0000000000001948 */ /* 0x000fea0003800000 */
[----:B------:R-:W1:Y:S04]  /*e030*/  @P1 LDSM.16.MT88.4 R8, [R3+0x32000] ;  /* 0x032000000308183b */ /* 0x000e680000004200 */
[----:B------:R-:W5:Y:S01]  /*e040*/  @P1 LDSM.16.MT88.4 R4, [R3+0x32800] ;  /* 0x032800000304183b */ /* 0x000f620000004200 */
[----:B------:R-:W-:Y:S05]  /*e050*/  WARPSYNC.ALL ;  /* 0x0000000000007948 */ /* 0x000fea0003800000 */
[----:B------:R-:W-:Y:S01]  /*e060*/  BSSY B0, `(.L_x_79) ;  /* 0x0000049000007945 */ /* 0x000fe20003800000 */
[----:B--2---:R-:W-:Y:S01]  /*e070*/  FMUL R13, R12, R2 ;  /* 0x000000020c0d7220 */ /* 0x004fe20000400000 */
[----:B-1----:R-:W-:-:S05]  /*e080*/  HADD2.F32 R12, -RZ, R8.H0_H0 ;  /* 0x20000008ff0c7230 */ /* 0x002fca0000004100 */
[----:B------:R-:W-:Y:S01]  /*e090*/  FFMA R14, R12, R0, R13 ;  /* 0x000000000c0e7223 */ /* 0x000fe2000000000d */
[----:B------:R-:W-:Y:S02]  /*e0a0*/  HADD2.F32 R12, -RZ, R8.H1_H1 ;  /* 0x30000008ff0c7230 */ /* 0x000fe40000004100 */
[----:B---3--:R-:W-:-:S04]  /*e0b0*/  FMUL R13, R31, R2 ;  /* 0x000000021f0d7220 */ /* 0x008fc80000400000 */
[----:B------:R-:W-:Y:S01]  /*e0c0*/  FFMA R12, R12, R0, R13 ;  /* 0x000000000c0c7223 */ /* 0x000fe2000000000d */
[----:B------:R-:W-:-:S04]  /*e0d0*/  HADD2.F32 R13, -RZ, R9.H0_H0 ;  /* 0x20000009ff0d7230 */ /* 0x000fc80000004100 */
[----:B------:R-:W-:Y:S01]  /*e0e0*/  F2FP.F16.F32.PACK_AB R12, R12, R14 ;  /* 0x0000000e0c0c723e */ /* 0x000fe200000000ff */
[----:B----4-:R-:W-:-:S04]  /*e0f0*/  FMUL R14, R15, R2 ;  /* 0x000000020f0e7220 */ /* 0x010fc80000400000 */
[----:B------:R-:W-:Y:S01]  /*e100*/  FFMA R15, R13, R0, R14 ;  /* 0x000000000d0f7223 */ /* 0x000fe2000000000e */
[----:B------:R-:W-:Y:S02]  /*e110*/  HADD2.F32 R13, -RZ, R9.H1_H1 ;  /* 0x30000009ff0d7230 */ /* 0x000fe40000004100 */
[----:B-----5:R-:W-:-:S04]  /*e120*/  FMUL R14, R30, R2 ;  /* 0x000000021e0e7220 */ /* 0x020fc80000400000 */
[----:B------:R-:W-:Y:S01]  /*e130*/  FFMA R13, R13, R0, R14 ;  /* 0x000000000d0d7223 */ /* 0x000fe2000000000e */
[----:B------:R-:W-:-:S04]  /*e140*/  HADD2.F32 R14, -RZ, R10.H0_H0 ;  /* 0x2000000aff0e7230 */ /* 0x000fc80000004100 */
[----:B------:R-:W-:Y:S01]  /*e150*/  F2FP.F16.F32.PACK_AB R13, R13, R15 ;  /* 0x0000000f0d0d723e */ /* 0x000fe200000000ff */
[----:B------:R-:W-:-:S04]  /*e160*/  FMUL R15, R18, R2 ;  /* 0x00000002120f7220 */ /* 0x000fc80000400000 */
[----:B------:R-:W-:Y:S01]  /*e170*/  FFMA R18, R14, R0, R15 ;  /* 0x000000000e127223 */ /* 0x000fe2000000000f */
[----:B------:R-:W-:Y:S02]  /*e180*/  HADD2.F32 R14, -RZ, R10.H1_H1 ;  /* 0x3000000aff0e7230 */ /* 0x000fe40000004100 */
[----:B------:R-:W-:-:S04]  /*e190*/  FMUL R15, R17, R2 ;  /* 0x00000002110f7220 */ /* 0x000fc80000400000 */
[----:B------:R-:W-:Y:S01]  /*e1a0*/  FFMA R17, R14, R0, R15 ;  /* 0x000000000e117223 */ /* 0x000fe2000000000f */
[----:B------:R-:W-:Y:S02]  /*e1b0*/  HADD2.F32 R14, -RZ, R11.H0_H0 ;  /* 0x2000000bff0e7230 */ /* 0x000fe40000004100 */
[----:B------:R-:W-:-:S04]  /*e1c0*/  FMUL R15, R16, R2 ;  /* 0x00000002100f7220 */ /* 0x000fc80000400000 */
[----:B------:R-:W-:Y:S01]  /*e1d0*/  FFMA R16, R14, R0, R15 ;  /* 0x000000000e107223 */ /* 0x000fe2000000000f */
[----:B------:R-:W-:Y:S02]  /*e1e0*/  HADD2.F32 R14, -RZ, R11.H1_H1 ;  /* 0x3000000bff0e7230 */ /* 0x000fe40000004100 */
[----:B------:R-:W-:-:S04]  /*e1f0*/  FMUL R15, R29, R2 ;  /* 0x000000021d0f7220 */ /* 0x000fc80000400000 */
[----:B------:R-:W-:Y:S01]  /*e200*/  FFMA R15, R14, R0, R15 ;  /* 0x000000000e0f7223 */ /* 0x000fe2000000000f */
[----:B------:R-:W-:-:S04]  /*e210*/  F2FP.F16.F32.PACK_AB R14, R17, R18 ;  /* 0x00000012110e723e */ /* 0x000fc800000000ff */
[----:B------:R-:W-:Y:S01]  /*e220*/  F2FP.F16.F32.PACK_AB R15, R15, R16 ;  /* 0x000000100f0f723e */ /* 0x000fe200000000ff */
[----:B------:R-:W-:-:S04]  /*e230*/  FMUL R16, R24, R2 ;  /* 0x0000000218107220 */ /* 0x000fc80000400000 */
[----:B------:R1:W-:Y:S02]  /*e240*/  STSM.16.MT88.4 [R3+0x32000], R12 ;  /* 0x0320000c03007844 */ /* 0x0003e40000004200 */
[--C-:B-1----:R-:W-:Y:S02]  /*e250*/  HADD2.F32 R13, -RZ, R4.reuse.H0_H0 ;  /* 0x20000004ff0d7230 */ /* 0x102fe40000004100 */
[-C--:B------:R-:W-:Y:S01]  /*e260*/  FMUL R15, R21, R2.reuse ;  /* 0x00000002150f7220 */ /* 0x080fe20000400000 */
[----:B------:R-:W-:Y:S02]  /*e270*/  HADD2.F32 R12, -RZ, R4.H1_H1 ;  /* 0x30000004ff0c7230 */ /* 0x000fe40000004100 */
[----:B------:R-:W-:Y:S01]  /*e280*/  FMUL R14, R20, R2 ;  /* 0x00000002140e7220 */ /* 0x000fe20000400000 */
[-C--:B------:R-:W-:Y:S01]  /*e290*/  FFMA R21, R13, R0.reuse, R15 ;  /* 0x000000000d157223 */ /* 0x080fe2000000000f */
[--C-:B------:R-:W-:Y:S02]  /*e2a0*/  HADD2.F32 R13, -RZ, R5.reuse.H0_H0 ;  /* 0x20000005ff0d7230 */ /* 0x100fe40000004100 */
[----:B------:R-:W-:Y:S01]  /*e2b0*/  FFMA R20, R12, R0, R14 ;  /* 0x000000000c147223 */ /* 0x000fe2000000000e */
[----:B------:R-:W-:-:S02]  /*e2c0*/  HADD2.F32 R12, -RZ, R5.H1_H1 ;  /* 0x30000005ff0c7230 */ /* 0x000fc40000004100 */
[-C--:B------:R-:W-:Y:S01]  /*e2d0*/  FMUL R15, R28, R2.reuse ;  /* 0x000000021c0f7220 */ /* 0x080fe20000400000 */
[----:B------:R-:W-:-:S03]  /*e2e0*/  FMUL R14, R19, R2 ;  /* 0x00000002130e7220 */ /* 0x000fc60000400000 */
[-C--:B------:R-:W-:Y:S01]  /*e2f0*/  FFMA R19, R13, R0.reuse, R15 ;  /* 0x000000000d137223 */ /* 0x080fe2000000000f */
[----:B------:R-:W-:Y:S01]  /*e300*/  FFMA R18, R12, R0, R14 ;  /* 0x000000000c127223 */ /* 0x000fe2000000000e */
[--C-:B------:R-:W-:Y:S02]  /*e310*/  HADD2.F32 R12, -RZ, R6.reuse.H0_H0 ;  /* 0x20000006ff0c7230 */ /* 0x100fe40000004100 */
[-C--:B------:R-:W-:Y:S01]  /*e320*/  FMUL R15, R27, R2.reuse ;  /* 0x000000021b0f7220 */ /* 0x080fe20000400000 */
[----:B------:R-:W-:Y:S02]  /*e330*/  HADD2.F32 R13, -RZ, R6.H1_H1 ;  /* 0x30000006ff0d7230 */ /* 0x000fe40000004100 */
[----:B------:R-:W-:Y:S01]  /*e340*/  FMUL R14, R26, R2 ;  /* 0x000000021a0e7220 */ /* 0x000fe20000400000 */
[-C--:B------:R-:W-:Y:S01]  /*e350*/  FFMA R17, R12, R0.reuse, R15 ;  /* 0x000000000c117223 */ /* 0x080fe2000000000f */
[--C-:B------:R-:W-:Y:S02]  /*e360*/  HADD2.F32 R12, -RZ, R7.reuse.H1_H1 ;  /* 0x30000007ff0c7230 */ /* 0x100fe40000004100 */
[----:B------:R-:W-:Y:S01]  /*e370*/  FFMA R14, R13, R0, R14 ;  /* 0x000000000d0e7223 */ /* 0x000fe2000000000e */
[----:B------:R-:W-:-:S02]  /*e380*/  HADD2.F32 R13, -RZ, R7.H0_H0 ;  /* 0x20000007ff0d7230 */ /* 0x000fc40000004100 */
[----:B------:R-:W-:Y:S01]  /*e390*/  FMUL R15, R25, R2 ;  /* 0x00000002190f7220 */ /* 0x000fe20000400000 */
[-C--:B------:R-:W-:Y:S01]  /*e3a0*/  FFMA R16, R12, R0.reuse, R16 ;  /* 0x000000000c107223 */ /* 0x080fe20000000010 */
[----:B------:R-:W-:Y:S02]  /*e3b0*/  F2FP.F16.F32.PACK_AB R12, R20, R21 ;  /* 0x00000015140c723e */ /* 0x000fe400000000ff */
[----:B------:R-:W-:Y:S01]  /*e3c0*/  FFMA R15, R13, R0, R15 ;  /* 0x000000000d0f7223 */ /* 0x000fe2000000000f */
[----:B------:R-:W-:Y:S02]  /*e3d0*/  F2FP.F16.F32.PACK_AB R13, R18, R19 ;  /* 0x00000013120d723e */ /* 0x000fe400000000ff */
        /* <DEDUP_REMOVED lines=17> */
.L_x_80:
[----:B------:R-:W-:Y:S05]  /*e4f0*/  BSYNC B0 ;  /* 0x0000000000007941 */ /* 0x000fea0003800000 */
.L_x_79:
[----:B------:R-:W-:Y:S06]  /*e500*/  BAR.SYNC.DEFER_BLOCKING 0x1, 0x80 ;  /* 0x0042000000007b1d */ /* 0x000fec0000010000 */
[----:B------:R-:W-:Y:S05]  /*e510*/  @!P0 BRA `(.L_x_81) ;  /* 0x0000000000048947 */ /* 0x000fea0003800000 */
[----:B------:R-:W-:Y:S01]  /*e520*/  BPT.TRAP 0x1 ;  /* 0x000000040000795c */ /* 0x000fe20000300000 */
.L_x_81:
[----:B------:R-:W-:-:S04]  /*e530*/  UIADD3 UR8, UR50, 0x344e8, URZ ;  /* 0x000344e832087890 */ /* 0x000fc8000fffe03f */
[----:B------:R-:W-:-:S09]  /*e540*/  UPRMT UR8, UR57, 0x654, UR8 ;  /* 0x0000065439087896 */ /* 0x000fd20008000008 */
[----:B------:R-:W-:Y:S01]  /*e550*/  SYNCS.ARRIVE.TRANS64.RED.A1T0 RZ, [UR8], RZ ;  /* 0x000000ffffff79a7 */ /* 0x000fe20008100408 */
[----:B------:R-:W-:Y:S05]  /*e560*/  @!P0 BRA `(.L_x_82) ;  /* 0x0000000000048947 */ /* 0x000fea0003800000 */
[----:B------:R-:W-:Y:S01]  /*e570*/  BPT.TRAP 0x1 ;  /* 0x000000040000795c */ /* 0x000fe20000300000 */
.L_x_82:
[----:B------:R-:W2:Y:S02]  /*e580*/  SYNCS.PHASECHK.TRANS64.TRYWAIT P3, [UR50+0x344d8], R159 ;  /* 0x0344d89fff0075a7 */ /* 0x000ea40008060172 */
[----:B--2---:R-:W-:Y:S05]  /*e590*/  @!P3 BRA `(.L_x_83) ;  /* 0x000000bc00e8b947 */ /* 0x004fea0003800000 */
.L_x_369:
[----:B------:R-:W-:Y:S05]  /*e5a0*/  @P1 WARPSYNC.ALL ;  /* 0x0000000000001948 */ /* 0x000fea0003800000 */
[----:B------:R-:W2:Y:S01]  /*e5b0*/  @P1 LDSM.16.MT88.4 R8, [R3+0x33000] ;  /* 0x033000000308183b */ /* 0x000ea20000004200 */
[-C--:B------:R-:W-:Y:S01]  /*e5c0*/  FMUL R41, R41, R2.reuse ;  /* 0x0000000229297220 */ /* 0x080fe20000400000 */
[-C--:B-1----:R-:W-:Y:S01]  /*e5d0*/  FMUL R13, R40, R2.reuse ;  /* 0x00000002280d7220 */ /* 0x082fe20000400000 */
[-C--:B------:R-:W-:Y:S01]  /*e5e0*/  FMUL R43, R43, R2.reuse ;  /* 0x000000022b2b7220 */ /* 0x080fe20000400000 */
[----:B------:R-:W1:Y:S01]  /*e5f0*/  @P1 LDSM.16.MT88.4 R4, [R3+0x33800] ;  /* 0x033800000304183b */ /* 0x000e620000004200 */
[-C--:B------:R-:W-:Y:S01]  /*e600*/  FMUL R15, R44, R2.reuse ;  /* 0x000000022c0f7220 */ /* 0x080fe20000400000 */
[-C--:B------:R-:W-:Y:S01]  /*e610*/  FMUL R17, R46, R2.reuse ;  /* 0x000000022e117220 */ /* 0x080fe20000400000 */
[-C--:B------:R-:W-:Y:S01]  /*e620*/  FMUL R47, R47, R2.reuse ;  /* 0x000000022f2f7220 */ /* 0x080fe20000400000 */
[-C--:B------:R-:W-:Y:S01]  /*e630*/  FMUL R49, R49, R2.reuse ;  /* 0x0000000231317220 */ /* 0x080fe20000400000 */
[----:B------:R-:W-:Y:S05]  /*e640*/  WARPSYNC.ALL ;  /* 0x0000000000007948 */ /* 0x000fea0003800000 */
[-C--:B------:R-:W-:Y:S01]  /*e650*/  FMUL R19, R50, R2.reuse ;  /* 0x0000000232137220 */ /* 0x080fe20000400000 */
[-C--:B------:R-:W-:Y:S01]  /*e660*/  FMUL R51, R51, R2.reuse ;  /* 0x0000000233337220 */ /* 0x080fe20000400000 */
[-C--:B------:R-:W-:Y:S01]  /*e670*/  FMUL R53, R53, R2.reuse ;  /* 0x0000000235357220 */ /* 0x080fe20000400000 */
[----:B------:R-:W-:Y:S01]  /*e680*/  FMUL R55, R55, R2 ;  /* 0x0000000237377220 */ /* 0x000fe20000400000 */
[----:B------:R-:W-:Y:S01]  /*e690*/  BSSY B0, `(.L_x_84) ;  /* 0x000003e000007945 */ /* 0x000fe20003800000 */
[----:B--2---:R-:W-:-:S02]  /*e6a0*/  HADD2.F32 R14, -RZ, R8.H1_H1 ;  /* 0x30000008ff0e7230 */ /* 0x004fc40000004100 */
[----:B------:R-:W-:Y:S02]  /*e6b0*/  HADD2.F32 R12, -RZ, R8.H0_H0 ;  /* 0x20000008ff0c7230 */ /* 0x000fe40000004100 */
[----:B------:R-:W-:Y:S02]  /*e6c0*/  HADD2.F32 R16, -RZ, R10.H1_H1 ;  /* 0x3000000aff107230 */ /* 0x000fe40000004100 */
[-C--:B------:R-:W-:Y:S01]  /*e6d0*/  FFMA R41, R14, R0.reuse, R41 ;  /* 0x000000000e297223 */ /* 0x080fe20000000029 */
[----:B------:R-:W-:Y:S02]  /*e6e0*/  HADD2.F32 R14, -RZ, R9.H0_H0 ;  /* 0x20000009ff0e7230 */ /* 0x000fe40000004100 */
[----:B------:R-:W-:Y:S01]  /*e6f0*/  FFMA R12, R12, R0, R13 ;  /* 0x000000000c0c7223 */ /* 0x000fe2000000000d */
[----:B------:R-:W-:Y:S01]  /*e700*/  FMUL R13, R42, R2 ;  /* 0x000000022a0d7220 */ /* 0x000fe20000400000 */
[----:B------:R-:W-:Y:S02]  /*e710*/  HADD2.F32 R18, -RZ, R11.H1_H1 ;  /* 0x3000000bff127230 */ /* 0x000fe40000004100 */
[----:B-1----:R-:W-:-:S02]  /*e720*/  HADD2.F32 R20, -RZ, R5.H1_H1 ;  /* 0x30000005ff147230 */ /* 0x002fc40000004100 */
[-C--:B------:R-:W-:Y:S01]  /*e730*/  FFMA R13, R14, R0.reuse, R13 ;  /* 0x000000000e0d7223 */ /* 0x080fe2000000000d */
[----:B------:R-:W-:Y:S02]  /*e740*/  HADD2.F32 R14, -RZ, R9.H1_H1 ;  /* 0x30000009ff0e7230 */ /* 0x000fe40000004100 */
[----:B------:R-:W-:Y:S01]  /*e750*/  FFMA R47, R18, R0, R47 ;  /* 0x00000000122f7223 */ /* 0x000fe2000000002f */
[----:B------:R-:W-:Y:S01]  /*e760*/  HADD2.F32 R18, -RZ, R4.H1_H1 ;  /* 0x30000004ff127230 */ /* 0x000fe20000004100 */
[----:B------:R-:W-:Y:S01]  /*e770*/  F2FP.F16.F32.PACK_AB R12, R41, R12 ;  /* 0x0000000c290c723e */ /* 0x000fe200000000ff */
[----:B------:R-:W-:-:S05]  /*e780*/  FFMA R14, R14, R0, R43 ;  /* 0x000000000e0e7223 */ /* 0x000fca000000002b */
[----:B------:R-:W-:Y:S01]  /*e790*/  F2FP.F16.F32.PACK_AB R13, R14, R13 ;  /* 0x0000000d0e0d723e */ /* 0x000fe200000000ff */
[----:B------:R-:W-:-:S05]  /*e7a0*/  HADD2.F32 R14, -RZ, R10.H0_H0 ;  /* 0x2000000aff0e7230 */ /* 0x000fca0000004100 */
[----:B------:R-:W-:Y:S01]  /*e7b0*/  FFMA R14, R14, R0, R15 ;  /* 0x000000000e0e7223 */ /* 0x000fe2000000000f */
[----:B------:R-:W-:-:S04]  /*e7c0*/  FMUL R15, R45, R2 ;  /* 0x000000022d0f7220 */ /* 0x000fc80000400000 */
[----:B------:R-:W-:Y:S01]  /*e7d0*/  FFMA R15, R16, R0, R15 ;  /* 0x00000000100f7223 */ /* 0x000fe2000000000f */
[----:B------:R-:W-:-:S04]  /*e7e0*/  HADD2.F32 R16, -RZ, R11.H0_H0 ;  /* 0x2000000bff107230 */ /* 0x000fc80000004100 */
[----:B------:R-:W-:Y:S01]  /*e7f0*/  F2FP.F16.F32.PACK_AB R14, R15, R14 ;  /* 0x0000000e0f0e723e */ /* 0x000fe200000000ff */
[----:B------:R-:W-:Y:S01]  /*e800*/  FFMA R16, R16, R0, R17 ;  /* 0x0000000010107223 */ /* 0x000fe20000000011 */
[----:B------:R-:W-:-:S04]  /*e810*/  FMUL R17, R48, R2 ;  /* 0x0000000230117220 */ /* 0x000fc80000400000 */
[----:B------:R-:W-:Y:S01]  /*e820*/  F2FP.F16.F32.PACK_AB R15, R47, R16 ;  /* 0x000000102f0f723e */ /* 0x000fe200000000ff */
[----:B------:R-:W-:-:S04]  /*e830*/  HADD2.F32 R16, -RZ, R4.H0_H0 ;  /* 0x20000004ff107230 */ /* 0x000fc80000004100 */
[----:B------:R1:W-:Y:S01]  /*e840*/  STSM.16.MT88.4 [R3+0x33000], R12 ;  /* 0x0330000c03007844 */ /* 0x0003e20000004200 */
[-C--:B------:R-:W-:Y:S01]  /*e850*/  FFMA R16, R16, R0.reuse, R17 ;  /* 0x0000000010107223 */ /* 0x080fe20000000011 */
[----:B------:R-:W-:Y:S01]  /*e860*/  FFMA R17, R18, R0, R49 ;  /* 0x0000000012117223 */ /* 0x000fe20000000031 */
[----:B------:R-:W-:Y:S02]  /*e870*/  HADD2.F32 R18, -RZ, R5.H0_H0 ;  /* 0x20000005ff127230 */ /* 0x000fe40000004100 */
[--C-:B-1----:R-:W-:Y:S02]  /*e880*/  HADD2.F32 R12, -RZ, R6.reuse.H0_H0 ;  /* 0x20000006ff0c7230 */ /* 0x102fe40000004100 */
[----:B------:R-:W-:Y:S01]  /*e890*/  FMUL R15, R52, R2 ;  /* 0x00000002340f7220 */ /* 0x000fe20000400000 */
[-C--:B------:R-:W-:Y:S01]  /*e8a0*/  FFMA R13, R18, R0.reuse, R19 ;  /* 0x00000000120d7223 */ /* 0x080fe20000000013 */
[----:B------:R-:W-:Y:S01]  /*e8b0*/  FFMA R14, R20, R0, R51 ;  /* 0x00000000140e7223 */ /* 0x000fe20000000033 */
[----:B------:R-:W-:-:S02]  /*e8c0*/  HADD2.F32 R18, -RZ, R6.H1_H1 ;  /* 0x30000006ff127230 */ /* 0x000fc40000004100 */
[----:B------:R-:W-:Y:S01]  /*e8d0*/  FFMA R15, R12, R0, R15 ;  /* 0x000000000c0f7223 */ /* 0x000fe2000000000f */
[--C-:B------:R-:W-:Y:S02]  /*e8e0*/  HADD2.F32 R12, -RZ, R7.reuse.H0_H0 ;  /* 0x20000007ff0c7230 */ /* 0x100fe40000004100 */
[----:B------:R-:W-:Y:S01]  /*e8f0*/  FMUL R19, R54, R2 ;  /* 0x0000000236137220 */ /* 0x000fe20000400000 */
[----:B------:R-:W-:Y:S02]  /*e900*/  HADD2.F32 R20, -RZ, R7.H1_H1 ;  /* 0x30000007ff147230 */ /* 0x000fe40000004100 */
[-C--:B------:R-:W-:Y:S01]  /*e910*/  FFMA R18, R18, R0.reuse, R53 ;  /* 0x0000000012127223 */ /* 0x080fe20000000035 */
[----:B------:R-:W-:Y:S01]  /*e920*/  F2FP.F16.F32.PACK_AB R13, R14, R13 ;  /* 0x0000000d0e0d723e */ /* 0x000fe200000000ff */
[----:B------:R-:W-:Y:S01]  /*e930*/  FFMA R19, R12, R0, R19 ;  /* 0x000000000c137223 */ /* 0x000fe20000000013 */
[----:B------:R-:W-:Y:S01]  /*e940*/  F2FP.F16.F32.PACK_AB R12, R17, R16 ;  /* 0x00000010110c723e */ /* 0x000fe200000000ff */
[----:B------:R-:W-:Y:S01]  /*e950*/  FFMA R20, R20, R0, R55 ;  /* 0x0000000014147223 */ /* 0x000fe20000000037 */
[----:B------:R-:W-:-:S04]  /*e960*/  F2FP.F16.F32.PACK_AB R14, R18, R15 ;  /* 0x0000000f120e723e */ /* 0x000fc800000000ff */
        /* <DEDUP_REMOVED lines=11> */
[----:B------:R-:W-:Y:S02]  /*ea20*/  UIADD3 UR5, UR45, 0x40, URZ ;  /* 0x000000402d057890 */ /* 0x000fe4000fffe03f */
[----:B------:R-:W-:-:S09]  /*ea30*/  UIADD3 UR4, UR50, 0x33000, URZ ;  /* 0x0003300032047890 */ /* 0x000fd2000fffe03f */
[----:B------:R2:W-:Y:S01]  /*ea40*/  UTMASTG.2D [UR4], [UR36] ;  /* 0x00000004240073b5 */ /* 0x0005e20008008000 */
[----:B------:R0:W-:Y:S01]  /*ea50*/  UTMACMDFLUSH ;  /* 0x00000000000079b7 */ /* 0x0001e20000000000 */
[----:B--2---:R-:W-:-:S04]  /*ea60*/  DEPBAR.LE SB0, 0x1 ;  /* 0x000080400000791a */ /* 0x004fc80000000000 */
.L_x_85:
[----:B------:R-:W-:Y:S05]  /*ea70*/  BSYNC B0 ;  /* 0x0000000000007941 */ /* 0x000fea0003800000 */
.L_x_84:
[----:B------:R-:W-:Y:S06]  /*ea80*/  BAR.SYNC.DEFER_BLOCKING 0x1, 0x80 ;  /* 0x0042000000007b1d */ /* 0x000fec0000010000 */
[----:B------:R-:W-:Y:S05]  /*ea90*/  @!P0 BRA `(.L_x_86) ;  /* 0x0000000000048947 */ /* 0x000fea0003800000 */
[----:B------:R-:W-:Y:S01]  /*eaa0*/  BPT.TRAP 0x1 ;  /* 0x000000040000795c */ /* 0x000fe20000300000 */
.L_x_86:
[----:B------:R-:W-:-:S04]  /*eab0*/  UIADD3 UR9, UR50, 0x344f0, URZ ;  /* 0x000344f032097890 */ /* 0x000fc8000fffe03f */
[----:B------:R-:W-:-:S09]  /*eac0*/  UPRMT UR9, UR57, 0x654, UR9 ;  /* 0x0000065439097896 */ /* 0x000fd20008000009 */
[----:B------:R-:W-:Y:S01]  /*ead0*/  SYNCS.ARRIVE.TRANS64.RED.A1T0 RZ, [UR9], RZ ;  /* 0x000000ffffff79a7 */ /* 0x000fe20008100409 */
[----:B------:R-:W-:Y:S05]  /*eae0*/  @!P0 BRA `(.L_x_87) ;  /* 0x0000000000048947 */ /* 0x000fea0003800000 */
[----:B------:R-:W-:Y:S01]  /*eaf0*/  BPT.TRAP 0x1 ;  /* 0x000000040000795c */ /* 0x000fe20000300000 */
.L_x_87:
[----:B------:R-:W-:-:S04]  /*eb00*/  MOV R20, 0x1 ;  /* 0x0000000100147802 */ /* 0x000fc80000000f00 */
[----:B------:R-:W-:-:S04]  /*eb10*/  SHF.L.U32 R20, R20, 0x1f, RZ ;  /* 0x0000001f14147819 */ /* 0x000fc800000006ff */
[----:B------:R-:W2:Y:S02]  /*eb20*/  SYNCS.PHASECHK.TRANS64.TRYWAIT P3, [UR50+0x344c0], R20 ;  /* 0x0344c014ff0075a7 */ /* 0x000ea40008060172 */
[----:B--2---:R-:W-:Y:S05]  /*eb30*/  @!P3 BRA `(.L_x_88) ;  /* 0x000000b80098b947 */ /* 0x004fea0003800000 */
.L_x_370:
        /* <DEDUP_REMOVED lines=21> */
[----:B-1----:R-:W-:-:S02]  /*ec90*/  HADD2.F32 R14, -RZ, R8.H1_H1 ;  /* 0x30000008ff0e7230 */ /* 0x002fc40000004100 */
[-C--:B--2---:R-:W-:Y:S01]  /*eca0*/  FMUL R13, R13, R2.reuse ;  /* 0x000000020d0d7220 */ /* 0x084fe20000400000 */
[----:B---3--:R-:W-:Y:S01]  /*ecb0*/  FMUL R15, R12, R2 ;  /* 0x000000020c0f7220 */ /* 0x008fe20000400000 */
[----:B------:R-:W-:-:S03]  /*ecc0*/  HADD2.F32 R12, -RZ, R8.H0_H0 ;  /* 0x20000008ff0c7230 */ /* 0x000fc60000004100 */
[-C--:B------:R-:W-:Y:S01]  /*ecd0*/  FFMA R15, R14, R0.reuse, R15 ;  /* 0x000000000e0f7223 */ /* 0x080fe2000000000f */
[--C-:B------:R-:W-:Y:S02]  /*ece0*/  HADD2.F32 R14, -RZ, R9.reuse.H0_H0 ;  /* 0x20000009ff0e7230 */ /* 0x100fe40000004100 */
[----:B------:R-:W-:Y:S01]  /*ecf0*/  FFMA R12, R12, R0, R13 ;  /* 0x000000000c0c7223 */ /* 0x000fe2000000000d */
[-C--:B----4-:R-:W-:Y:S01]  /*ed00*/  FMUL R13, R17, R2.reuse ;  /* 0x00000002110d7220 */ /* 0x090fe20000400000 */
[----:B-----5:R-:W-:Y:S01]  /*ed10*/  FMUL R17, R16, R2 ;  /* 0x0000000210117220 */ /* 0x020fe20000400000 */
[----:B------:R-:W-:Y:S02]  /*ed20*/  HADD2.F32 R16, -RZ, R9.H1_H1 ;  /* 0x30000009ff107230 */ /* 0x000fe40000004100 */
[----:B------:R-:W-:Y:S01]  /*ed30*/  FFMA R13, R14, R0, R13 ;  /* 0x000000000e0d7223 */ /* 0x000fe2000000000d */
[----:B------:R-:W-:Y:S01]  /*ed40*/  F2FP.F16.F32.PACK_AB R12, R15, R12 ;  /* 0x0000000c0f0c723e */ /* 0x000fe200000000ff */
[----:B------:R-:W-:Y:S01]  /*ed50*/  FMUL R15, R32, R2 ;  /* 0x00000002200f7220 */ /* 0x000fe20000400000 */
[----:B------:R-:W-:Y:S01]  /*ed60*/  FFMA R14, R16, R0, R17 ;  /* 0x00000000100e7223 */ /* 0x000fe20000000011 */
[----:B------:R-:W-:-:S02]  /*ed70*/  HADD2.F32 R16, -RZ, R10.H1_H1 ;  /* 0x3000000aff107230 */ /* 0x000fc40000004100 */
[----:B------:R-:W-:Y:S02]  /*ed80*/  FMUL R17, R31, R2 ;  /* 0x000000021f117220 */ /* 0x000fe40000400000 */
[----:B------:R-:W-:Y:S01]  /*ed90*/  F2FP.F16.F32.PACK_AB R13, R14, R13 ;  /* 0x0000000d0e0d723e */ /* 0x000fe200000000ff */
[----:B------:R-:W-:-:S05]  /*eda0*/  HADD2.F32 R14, -RZ, R10.H0_H0 ;  /* 0x2000000aff0e7230 */ /* 0x000fca0000004100 */
[-C--:B------:R-:W-:Y:S01]  /*edb0*/  FFMA R14, R14, R0.reuse, R15 ;  /* 0x000000000e0e7223 */ /* 0x080fe2000000000f */
[----:B------:R-:W-:Y:S01]  /*edc0*/  FFMA R15, R16, R0, R17 ;  /* 0x00000000100f7223 */ /* 0x000fe20000000011 */
[-C--:B------:R-:W-:Y:S01]  /*edd0*/  FMUL R17, R19, R2.reuse ;  /* 0x0000000213117220 */ /* 0x080fe20000400000 */
[-C--:B------:R-:W-:Y:S01]  /*ede0*/  FMUL R19, R18, R2.reuse ;  /* 0x0000000212137220 */ /* 0x080fe20000400000 */
[--C-:B------:R-:W-:Y:S02]  /*edf0*/  HADD2.F32 R16, -RZ, R11.reuse.H0_H0 ;  /* 0x2000000bff107230 */ /* 0x100fe40000004100 */
[----:B------:R-:W-:Y:S02]  /*ee00*/  HADD2.F32 R18, -RZ, R11.H1_H1 ;  /* 0x3000000bff127230 */ /* 0x000fe40000004100 */
[----:B------:R-:W-:Y:S01]  /*ee10*/  FMUL R21, R21, R2 ;  /* 0x0000000215157220 */ /* 0x000fe20000400000 */
[----:B------:R-:W-:Y:S01]  /*ee20*/  F2FP.F16.F32.PACK_AB R14, R15, R14 ;  /* 0x0000000e0f0e723e */ /* 0x000fe200000000ff */
[-C--:B------:R-:W-:Y:S01]  /*ee30*/  FFMA R16, R16, R0.reuse, R17 ;  /* 0x0000000010107223 */ /* 0x080fe20000000011 */
[----:B------:R-:W-:Y:S01]  /*ee40*/  FFMA R17, R18, R0, R19 ;  /* 0x0000000012117223 */ /* 0x000fe20000000013 */
[----:B------:R-:W-:Y:S01]  /*ee50*/  FMUL R19, R24, R2 ;  /* 0x0000000218137220 */ /* 0x000fe20000400000 */
[----:B------:R-:W-:-:S02]  /*ee60*/  HADD2.F32 R18, -RZ, R4.H0_H0 ;  /* 0x20000004ff127230 */ /* 0x000fc40000004100 */
[----:B------:R-:W-:Y:S02]  /*ee70*/  HADD2.F32 R24, -RZ, R4.H1_H1 ;  /* 0x30000004ff187230 */ /* 0x000fe40000004100 */
[----:B------:R-:W-:Y:S01]  /*ee80*/  FMUL R25, R25, R2 ;  /* 0x0000000219197220 */ /* 0x000fe20000400000 */
[----:B------:R-:W-:Y:S01]  /*ee90*/  F2FP.F16.F32.PACK_AB R15, R17, R16 ;  /* 0x00000010110f723e */ /* 0x000fe200000000ff */
[-C--:B------:R-:W-:Y:S01]  /*eea0*/  FFMA R18, R18, R0.reuse, R19 ;  /* 0x0000000012127223 */ /* 0x080fe20000000013 */
[----:B------:R-:W-:Y:S01]  /*eeb0*/  FFMA R19, R24, R0, R21 ;  /* 0x0000000018137223 */ /* 0x000fe20000000015 */
[-C--:B------:R-:W-:Y:S01]  /*eec0*/  FMUL R21, R26, R2.reuse ;  /* 0x000000021a157220 */ /* 0x080fe20000400000 */
[--C-:B------:R-:W-:Y:S02]  /*eed0*/  HADD2.F32 R24, -RZ, R5.reuse.H0_H0 ;  /* 0x20000005ff187230 */ /* 0x100fe40000004100 */
[----:B------:R-:W-:Y:S01]  /*eee0*/  FMUL R27, R27, R2 ;  /* 0x000000021b1b7220 */ /* 0x000fe20000400000 */
[----:B------:R-:W-:Y:S01]  /*eef0*/  HADD2.F32 R26, -RZ, R5.H1_H1 ;  /* 0x30000005ff1a7230 */ /* 0x000fe20000004100 */
[----:B------:R-:W-:Y:S01]  /*ef00*/  F2FP.F16.F32.PACK_AB R16, R19, R18 ;  /* 0x000000121310723e */ /* 0x000fe200000000ff */
[----:B------:R1:W-:Y:S01]  /*ef10*/  STSM.16.MT88.4 [R3+0x30000], R12 ;  /* 0x0300000c03007844 */ /* 0x0003e20000004200 */
[----:B------:R-:W-:-:S02]  /*ef20*/  FFMA R21, R24, R0, R21 ;  /* 0x0000000018157223 */ /* 0x000fc40000000015 */
[----:B------:R-:W-:Y:S01]  /*ef30*/  FFMA R24, R26, R0, R25 ;  /* 0x000000001a187223 */ /* 0x000fe20000000019 */
[-C--:B------:R-:W-:Y:S01]  /*ef40*/  FMUL R25, R28, R2.reuse ;  /* 0x000000021c197220 */ /* 0x080fe20000400000 */
[--C-:B------:R-:W-:Y:S02]  /*ef50*/  HADD2.F32 R26, -RZ, R6.reuse.H0_H0 ;  /* 0x20000006ff1a7230 */ /* 0x100fe40000004100 */
[----:B------:R-:W-:Y:S01]  /*ef60*/  FMUL R29, R29, R2 ;  /* 0x000000021d1d7220 */ /* 0x000fe20000400000 */
[----:B------:R-:W-:Y:S01]  /*ef70*/  HADD2.F32 R28, -RZ, R6.H1_H1 ;  /* 0x30000006ff1c7230 */ /* 0x000fe20000004100 */
[----:B------:R-:W-:Y:S01]  /*ef80*/  F2FP.F16.F32.PACK_AB R17, R24, R21 ;  /* 0x000000151811723e */ /* 0x000fe200000000ff */
[----:B------:R-:W-:-:S03]  /*ef90*/  FFMA R25, R26, R0, R25 ;  /* 0x000000001a197223 */ /* 0x000fc60000000019 */
[----:B------:R-:W-:Y:S01]  /*efa0*/  FFMA R26, R28, R0, R27 ;  /* 0x000000001c1a7223 */ /* 0x000fe2000000001b */
[----:B------:R-:W-:Y:S01]  /*efb0*/  FMUL R27, R30, R2 ;  /* 0x000000021e1b7220 */ /* 0x000fe20000400000 */
[--C-:B------:R-:W-:Y:S02]  /*efc0*/  HADD2.F32 R28, -RZ, R7.reuse.H0_H0 ;  /* 0x20000007ff1c7230 */ /* 0x100fe40000004100 */
[----:B------:R-:W-:Y:S01]  /*efd0*/  HADD2.F32 R30, -RZ, R7.H1_H1 ;  /* 0x30000007ff1e7230 */ /* 0x000fe20000004100 */
[----:B------:R-:W-:Y:S02]  /*efe0*/  F2FP.F16.F32.PACK_AB R18, R26, R25 ;  /* 0x000000191a12723e */ /* 0x000fe400000000ff */
[-C--:B------:R-:W-:Y:S02]  /*eff0*/  FFMA R27, R28, R0.reuse, R27 ;  /* 0x000000001c1b7223 */ /* 0x080fe4000000001b */
[----:B------:R-:W-:-:S05]  /*f000*/  FFMA R28, R30, R0, R29 ;  /* 0x000000001e1c7223 */ /* 0x000fca000000001d */
        /* <DEDUP_REMOVED lines=16> */
.L_x_90:
[----:B------:R-:W-:Y:S05]  /*f110*/  BSYNC B0 ;  /* 0x0000000000007941 */ /* 0x000fea0003800000 */
.L_x_89:
[----:B------:R-:W-:Y:S06]  /*f120*/  BAR.SYNC.DEFER_BLOCKING 0x1, 0x80 ;  /* 0x0042000000007b1d */ /* 0x000fec0000010000 */
[----:B------:R-:W-:Y:S05]  /*f130*/  @!P0 BRA `(.L_x_91) ;  /* 0x0000000000048947 */ /* 0x000fea0003800000 */
[----:B------:R-:W-:Y:S01]  /*f140*/  BPT.TRAP 0x1 ;  /* 0x000000040000795c */ /* 0x000fe20000300000 */
.L_x_91:
[----:B------:R-:W-:-:S04]  /*f150*/  UIADD3 UR10, UR50, 0x344f8, URZ ;  /* 0x000344f8320a7890 */ /* 0x000fc8000fffe03f */
[----:B------:R-:W-:-:S09]  /*f160*/  UPRMT UR10, UR57, 0x654, UR10 ;  /* 0x00000654390a7896 */ /* 0x000fd2000800000a */
[----:B------:R-:W-:Y:S01]  /*f170*/  SYNCS.ARRIVE.TRANS64.RED.A1T0 RZ, [UR10], RZ ;  /* 0x000000ffffff79a7 */ /* 0x000fe2000810040a */
[----:B------:R-:W-:Y:S05]  /*f180*/  @!P0 BRA `(.L_x_92) ;  /* 0x0000000000048947 */ /* 0x000fea0003800000 */
[----:B------:R-:W-:Y:S01]  /*f190*/  BPT.TRAP 0x1 ;  /* 0x000000040000795c */ /* 0x000fe20000300000 */
.L_x_92:
[----:B------:R-:W2:Y:S02]  /*f1a0*/  SYNCS.PHASECHK.TRANS64.TRYWAIT P3, [UR50+0x344c8], R20 ;  /* 0x0344c814ff0075a7 */ /* 0x000ea40008060172 */
[----:B--2---:R-:W-:Y:S05]  /*f1b0*/  @!P3 BRA `(.L_x_93) ;  /* 0x000000b40010b947 */ /* 0x004fea0003800000 */
.L_x_371:
[----:B------:R-:W-:Y:S05]  /*f1c0*/  @P1 WARPSYNC.ALL ;  /* 0x0000000000001948 */ /* 0x000fea0003800000 */
[----:B------:R-:W2:Y:S01]  /*f1d0*/  @P1 LDSM.16.MT88.4 R8, [R3+0x31000] ;  /* 0x031000000308183b */ /* 0x000ea20000004200 */
[-C--:B-1----:R-:W-:Y:S01]  /*f1e0*/  FMUL R13, R56, R2.reuse ;  /* 0x00000002380d7220 */ /* 0x082fe20000400000 */
[-C--:B------:R-:W-:Y:S01]  /*f1f0*/  FMUL R57, R57, R2.reuse ;  /* 0x0000000239397220 */ /* 0x080fe20000400000 */
[-C--:B------:R-:W-:Y:S01]  /*f200*/  FMUL R15, R58, R2.reuse ;  /* 0x000000023a0f7220 */ /* 0x080fe20000400000 */
[----:B------:R-:W1:Y:S01]  /*f210*/  @P1 LDSM.16.MT88.4 R4, [R3+0x31800] ;  /* 0x031800000304183b */ /* 0x000e620000004200 */
[-C--:B------:R-:W-:Y:S01]  /*f220*/  FMUL R59, R59, R2.reuse ;  /* 0x000000023b3b7220 */ /* 0x080fe20000400000 */
        /* <DEDUP_REMOVED lines=12> */
[----:B------:R-:W-:Y:S05]  /*f2f0*/  WARPSYNC.ALL ;  /* 0x0000000000007948 */ /* 0x000fea0003800000 */
[----:B------:R-:W-:Y:S01]  /*f300*/  BSSY B0, `(.L_x_94) ;  /* 0x0000039000007945 */ /* 0x000fe20003800000 */
[----:B--2---:R-:W-:-:S02]  /*f310*/  HADD2.F32 R12, -RZ, R8.H0_H0 ;  /* 0x20000008ff0c7230 */ /* 0x004fc40000004100 */
[----:B------:R-:W-:Y:S02]  /*f320*/  HADD2.F32 R14, -RZ, R8.H1_H1 ;  /* 0x30000008ff0e7230 */ /* 0x000fe40000004100 */
[--C-:B------:R-:W-:Y:S02]  /*f330*/  HADD2.F32 R16, -RZ, R9.reuse.H0_H0 ;  /* 0x20000009ff107230 */ /* 0x100fe40000004100 */
[-C--:B------:R-:W-:Y:S01]  /*f340*/  FFMA R12, R12, R0.reuse, R13 ;  /* 0x000000000c0c7223 */ /* 0x080fe2000000000d */
[----:B------:R-:W-:Y:S02]  /*f350*/  HADD2.F32 R18, -RZ, R9.H1_H1 ;  /* 0x30000009ff127230 */ /* 0x000fe40000004100 */
[-C--:B------:R-:W-:Y:S01]  /*f360*/  FFMA R13, R14, R0.reuse, R57 ;  /* 0x000000000e0d7223 */ /* 0x080fe20000000039 */
[----:B------:R-:W-:Y:S02]  /*f370*/  HADD2.F32 R24, -RZ, R11.H0_H0 ;  /* 0x2000000bff187230 */ /* 0x000fe40000004100 */
[----:B------:R-:W-:Y:S01]  /*f380*/  FFMA R14, R16, R0, R15 ;  /* 0x00000000100e7223 */ /* 0x000fe2000000000f */
[----:B------:R-:W-:-:S02]  /*f390*/  HADD2.F32 R16, -RZ, R10.H0_H0 ;  /* 0x2000000aff107230 */ /* 0x000fc40000004100 */
[-C--:B------:R-:W-:Y:S01]  /*f3a0*/  FFMA R15, R18, R0.reuse, R59 ;  /* 0x00000000120f7223 */ /* 0x080fe2000000003b */
[----:B------:R-:W-:Y:S02]  /*f3b0*/  HADD2.F32 R18, -RZ, R10.H1_H1 ;  /* 0x3000000aff127230 */ /* 0x000fe40000004100 */
[-C--:B------:R-:W-:Y:S01]  /*f3c0*/  FFMA R19, R24, R0.reuse, R19 ;  /* 0x0000000018137223 */ /* 0x080fe20000000013 */
[----:B------:R-:W-:Y:S02]  /*f3d0*/  HADD2.F32 R26, -RZ, R11.H1_H1 ;  /* 0x3000000bff1a7230 */ /* 0x000fe40000004100 */
[-C--:B------:R-:W-:Y:S01]  /*f3e0*/  FFMA R17, R16, R0.reuse, R17 ;  /* 0x0000000010117223 */ /* 0x080fe20000000011 */
[----:B-1----:R-:W-:Y:S02]  /*f3f0*/  HADD2.F32 R24, -RZ, R4.H0_H0 ;  /* 0x20000004ff187230 */ /* 0x002fe40000004100 */
[----:B------:R-:W-:Y:S01]  /*f400*/  FFMA R16, R18, R0, R61 ;  /* 0x0000000012107223 */ /* 0x000fe2000000003d */
[----:B------:R-:W-:-:S02]  /*f410*/  HADD2.F32 R28, -RZ, R5.H0_H0 ;  /* 0x20000005ff1c7230 */ /* 0x000fc40000004100 */
[-C--:B------:R-:W-:Y:S01]  /*f420*/  FFMA R18, R26, R0.reuse, R63 ;  /* 0x000000001a127223 */ /* 0x080fe2000000003f */
[----:B------:R-:W-:Y:S02]  /*f430*/  HADD2.F32 R26, -RZ, R4.H1_H1 ;  /* 0x30000004ff1a7230 */ /* 0x000fe40000004100 */
        /* <DEDUP_REMOVED lines=10> */
[----:B------:R-:W-:Y:S01]  /*f4e0*/  FFMA R29, R32, R0, R29 ;  /* 0x00000000201d7223 */ /* 0x000fe2000000001d */
[----:B------:R-:W-:Y:S01]  /*f4f0*/  F2FP.F16.F32.PACK_AB R12, R13, R12 ;  /* 0x0000000c0d0c723e */ /* 0x000fe200000000ff */
[----:B------:R-:W-:Y:S01]  /*f500*/  FFMA R28, R30, R0, R69 ;  /* 0x000000001e1c7223 */ /* 0x000fe20000000045 */
[----:B------:R-:W-:Y:S01]  /*f510*/  F2FP.F16.F32.PACK_AB R13, R15, R14 ;  /* 0x0000000e0f0d723e */ /* 0x000fe200000000ff */
[----:B------:R-:W-:Y:S01]  /*f520*/  FFMA R30, R34, R0, R71 ;  /* 0x00000000221e7223 */ /* 0x000fe20000000047 */
[----:B------:R-:W-:-:S02]  /*f530*/  F2FP.F16.F32.PACK_AB R14, R16, R17 ;  /* 0x00000011100e723e */ /* 0x000fc400000000ff */
[----:B------:R-:W-:Y:S02]  /*f540*/  F2FP.F16.F32.PACK_AB R15, R18, R19 ;  /* 0x00000013120f723e */ /* 0x000fe400000000ff */
[----:B------:R-:W-:Y:S02]  /*f550*/  F2FP.F16.F32.PACK_AB R16, R24, R21 ;  /* 0x000000151810723e */ /* 0x000fe400000000ff */
[----:B------:R-:W-:Y:S01]  /*f560*/  F2FP.F16.F32.PACK_AB R17, R26, R25 ;  /* 0x000000191a11723e */ /* 0x000fe200000000ff */
[----:B------:R1:W-:Y:S01]  /*f570*/  STSM.16.MT88.4 [R3+0x31000], R12 ;  /* 0x0310000c03007844 */ /* 0x0003e20000004200 */
        /* <DEDUP_REMOVED lines=17> */
.L_x_95:
[----:B------:R-:W-:Y:S05]  /*f690*/  BSYNC B0 ;  /* 0x0000000000007941 */ /* 0x000fea0003800000 */
.L_x_94:
[----:B------:R-:W-:Y:S06]  /*f6a0*/  BAR.SYNC.DEFER_BLOCKING 0x1, 0x80 ;  /* 0x0042000000007b1d */ /* 0x000fec0000010000 */
[----:B------:R-:W-:Y:S05]  /*f6b0*/  @!P0 BRA `(.L_x_96) ;  /* 0x0000000000048947 */ /* 0x000fea0003800000 */
[----:B------:R-:W-:Y:S01]  /*f6c0*/  BPT.TRAP 0x1 ;  /* 0x000000040000795c */ /* 0x000fe20000300000 */
.L_x_96:
[----:B------:R-:W-:Y:S01]  /*f6d0*/  SYNCS.ARRIVE.TRANS64.RED.A1T0 RZ, [UR7], RZ ;  /* 0x000000ffffff79a7 */ /* 0x000fe20008100407 */
[----:B------:R-:W-:Y:S05]  /*f6e0*/  @!P0 BRA `(.L_x_97) ;  /* 0x0000000000048947 */ /* 0x000fea0003800000 */
[----:B------:R-:W-:Y:S01]  /*f6f0*/  BPT.TRAP 0x1 ;  /* 0x000000040000795c */ /* 0x000fe20000300000 */
.L_x_97:
[----:B------:R-:W2:Y:S02]  /*f700*/  SYNCS.PHASECHK.TRANS64.TRYWAIT P3, [UR50+0x344d0], R20 ;  /* 0x0344d014ff0075a7 */ /* 0x000ea40008060172 */
[----:B--2---:R-:W-:Y:S05]  /*f710*/  @!P3 BRA `(.L_x_98) ;  /* 0x000000ac00d0b947 */ /* 0x004fea0003800000 */
.L_x_372:
        /* <DEDUP_REMOVED lines=21> */
[----:B-1----:R-:W-:-:S02]  /*f870*/  HADD2.F32 R16, -RZ, R9.H0_H0 ;  /* 0x20000009ff107230 */ /* 0x002fc40000004100 */
[----:B------:R-:W-:Y:S02]  /*f880*/  HADD2.F32 R18, -RZ, R9.H1_H1 ;  /* 0x30000009ff127230 */ /* 0x000fe40000004100 */
[-C--:B--2---:R-:W-:Y:S01]  /*f890*/  FMUL R13, R13, R2.reuse ;  /* 0x000000020d0d7220 */ /* 0x084fe20000400000 */
[-C--:B---3--:R-:W-:Y:S01]  /*f8a0*/  FMUL R15, R14, R2.reuse ;  /* 0x000000020e0f7220 */ /* 0x088fe20000400000 */
[--C-:B------:R-:W-:Y:S02]  /*f8b0*/  HADD2.F32 R14, -RZ, R8.reuse.H1_H1 ;  /* 0x30000008ff0e7230 */ /* 0x100fe40000004100 */
[----:B----4-:R-:W-:Y:S01]  /*f8c0*/  FMUL R17, R12, R2 ;  /* 0x000000020c117220 */ /* 0x010fe20000400000 */
[----:B------:R-:W-:Y:S02]  /*f8d0*/  HADD2.F32 R12, -RZ, R8.H0_H0 ;  /* 0x20000008ff0c7230 */ /* 0x000fe40000004100 */
[----:B------:R-:W-:Y:S01]  /*f8e0*/  FFMA R15, R14, R0, R15 ;  /* 0x000000000e0f7223 */ /* 0x000fe2000000000f */
[----:B-----5:R-:W-:-:S02]  /*f8f0*/  FMUL R19, R19, R2 ;  /* 0x0000000213137220 */ /* 0x020fc40000400000 */
[-C--:B------:R-:W-:Y:S01]  /*f900*/  FFMA R12, R12, R0.reuse, R13 ;  /* 0x000000000c0c7223 */ /* 0x080fe2000000000d */
[-C--:B------:R-:W-:Y:S01]  /*f910*/  FFMA R13, R16, R0.reuse, R17 ;  /* 0x00000000100d7223 */ /* 0x080fe20000000011 */
[----:B------:R-:W-:Y:S01]  /*f920*/  FFMA R14, R18, R0, R19 ;  /* 0x00000000120e7223 */ /* 0x000fe20000000013 */
[--C-:B------:R-:W-:Y:S02]  /*f930*/  HADD2.F32 R16, -RZ, R10.reuse.H0_H0 ;  /* 0x2000000aff107230 */ /* 0x100fe40000004100 */
[-C--:B------:R-:W-:Y:S01]  /*f940*/  FMUL R17, R26, R2.reuse ;  /* 0x000000021a117220 */ /* 0x080fe20000400000 */
[----:B------:R-:W-:Y:S02]  /*f950*/  HADD2.F32 R18, -RZ, R10.H1_H1 ;  /* 0x3000000aff127230 */ /* 0x000fe40000004100 */
[----:B------:R-:W-:Y:S01]  /*f960*/  FMUL R19, R24, R2 ;  /* 0x0000000218137220 */ /* 0x000fe20000400000 */
[--C-:B------:R-:W-:Y:S02]  /*f970*/  HADD2.F32 R24, -RZ, R11.reuse.H0_H0 ;  /* 0x2000000bff187230 */ /* 0x100fe40000004100 */
[----:B------:R-:W-:Y:S01]  /*f980*/  FFMA R17, R16, R0, R17 ;  /* 0x0000000010117223 */ /* 0x000fe20000000011 */
[----:B------:R-:W-:-:S02]  /*f990*/  HADD2.F32 R26, -RZ, R11.H1_H1 ;  /* 0x3000000bff1a7230 */ /* 0x000fc40000004100 */
[----:B------:R-:W-:Y:S01]  /*f9a0*/  FMUL R21, R21, R2 ;  /* 0x0000000215157220 */ /* 0x000fe20000400000 */
[----:B------:R-:W-:Y:S01]  /*f9b0*/  FFMA R16, R18, R0, R19 ;  /* 0x0000000012107223 */ /* 0x000fe20000000013 */
[----:B------:R-:W-:Y:S01]  /*f9c0*/  F2FP.F16.F32.PACK_AB R13, R14, R13 ;  /* 0x0000000d0e0d723e */ /* 0x000fe200000000ff */
[----:B------:R-:W-:Y:S01]  /*f9d0*/  FMUL R25, R25, R2 ;  /* 0x0000000219197220 */ /* 0x000fe20000400000 */
[----:B------:R-:W-:Y:S01]  /*f9e0*/  FFMA R21, R24, R0, R21 ;  /* 0x0000000018157223 */ /* 0x000fe20000000015 */
[--C-:B------:R-:W-:Y:S01]  /*f9f0*/  HADD2.F32 R24, -RZ, R4.reuse.H0_H0 ;  /* 0x20000004ff187230 */ /* 0x100fe20000004100 */
[----:B------:R-:W-:Y:S01]  /*fa00*/  F2FP.F16.F32.PACK_AB R12, R15, R12 ;  /* 0x0000000c0f0c723e */ /* 0x000fe200000000ff */
[----:B------:R-:W-:Y:S01]  /*fa10*/  FFMA R18, R26, R0, R25 ;  /* 0x000000001a127223 */ /* 0x000fe20000000019 */
[-C--:B------:R-:W-:Y:S01]  /*fa20*/  FMUL R19, R30, R2.reuse ;  /* 0x000000021e137220 */ /* 0x080fe20000400000 */
[----:B------:R-:W-:Y:S01]  /*fa30*/  HADD2.F32 R26, -RZ, R4.H1_H1 ;  /* 0x30000004ff1a7230 */ /* 0x000fe20000004100 */
[----:B------:R-:W-:Y:S01]  /*fa40*/  F2FP.F16.F32.PACK_AB R14, R16, R17 ;  /* 0x00000011100e723e */ /* 0x000fe200000000ff */
[----:B------:R-:W-:Y:S01]  /*fa50*/  FMUL R25, R28, R2 ;  /* 0x000000021c197220 */ /* 0x000fe20000400000 */
[----:B------:R-:W-:-:S02]  /*fa60*/  HADD2.F32 R28, -RZ, R5.H0_H0 ;  /* 0x20000005ff1c7230 */ /* 0x000fc40000004100 */
[----:B------:R-:W-:Y:S01]  /*fa70*/  FFMA R19, R24, R0, R19 ;  /* 0x0000000018137223 */ /* 0x000fe20000000013 */
[----:B------:R-:W-:Y:S02]  /*fa80*/  HADD2.F32 R30, -RZ, R5.H1_H1 ;  /* 0x30000005ff1e7230 */ /* 0x000fe40000004100 */
[----:B------:R-:W-:Y:S01]  /*fa90*/  FMUL R27, R27, R2 ;  /* 0x000000021b1b7220 */ /* 0x000fe20000400000 */
[----:B------:R-:W-:Y:S01]  /*faa0*/  FFMA R24, R26, R0, R25 ;  /* 0x000000001a187223 */ /* 0x000fe20000000019 */
[----:B------:R-:W-:Y:S01]  /*fab0*/  F2FP.F16.F32.PACK_AB R15, R18, R21 ;  /* 0x00000015120f723e */ /* 0x000fe200000000ff */
[----:B------:R-:W-:Y:S01]  /*fac0*/  FMUL R29, R29, R2 ;  /* 0x000000021d1d7220 */ /* 0x000fe20000400000 */
[-C--:B------:R-:W-:Y:S01]  /*fad0*/  FFMA R27, R28, R0.reuse, R27 ;  /* 0x000000001c1b7223 */ /* 0x080fe2000000001b */
[--C-:B------:R-:W-:Y:S01]  /*fae0*/  HADD2.F32 R28, -RZ, R6.reuse.H0_H0 ;  /* 0x20000006ff1c7230 */ /* 0x100fe20000004100 */
[----:B------:R-:W-:Y:S01]  /*faf0*/  F2FP.F16.F32.PACK_AB R16, R24, R19 ;  /* 0x000000131810723e */ /* 0x000fe200000000ff */
[----:B------:R-:W-:Y:S01]  /*fb00*/  FFMA R26, R30, R0, R29 ;  /* 0x000000001e1a7223 */ /* 0x000fe2000000001d */
[-C--:B------:R-:W-:Y:S01]  /*fb10*/  FMUL R25, R34, R2.reuse ;  /* 0x0000000222197220 */ /* 0x080fe20000400000 */
[----:B------:R-:W-:Y:S01]  /*fb20*/  HADD2.F32 R30, -RZ, R6.H1_H1 ;  /* 0x30000006ff1e7230 */ /* 0x000fe20000004100 */
[----:B------:R1:W-:Y:S01]  /*fb30*/  STSM.16.MT88.4 [R3+0x32000], R12 ;  /* 0x0320000c03007844 */ /* 0x0003e20000004200 */
        /* <DEDUP_REMOVED lines=8> */
[-C--:B------:R-:W-:Y:S02]  /*fbc0*/  FFMA R31, R32, R0.reuse, R31 ;  /* 0x00000000201f7223 */ /* 0x080fe4000000001f */
[----:B------:R-:W-:Y:S01]  /*fbd0*/  F2FP.F16.F32.PACK_AB R18, R28, R25 ;  /* 0x000000191c12723e */ /* 0x000fe200000000ff */
        /* <DEDUP_REMOVED lines=17> */
.L_x_100:
[----:B------:R-:W-:Y:S05]  /*fcf0*/  BSYNC B0 ;  /* 0x0000000000007941 */ /* 0x000fea0003800000 */
.L_x_99:
[----:B------:R-:W-:Y:S06]  /*fd00*/  BAR.SYNC.DEFER_BLOCKING 0x1, 0x80 ;  /* 0x0042000000007b1d */ /* 0x000fec0000010000 */
[----:B------:R-:W-:Y:S05]  /*fd10*/  @!P0 BRA `(.L_x_101) ;  /* 0x0000000000048947 */ /* 0x000fea0003800000 */
[----:B------:R-:W-:Y:S01]  /*fd20*/  BPT.TRAP 0x1 ;  /* 0x000000040000795c */ /* 0x000fe20000300000 */
.L_x_101:
[----:B------:R-:W-:Y:S01]  /*fd30*/  SYNCS.ARRIVE.TRANS64.RED.A1T0 RZ, [UR8], RZ ;  /* 0x000000ffffff79a7 */ /* 0x000fe20008100408 */
[----:B------:R-:W-:Y:S05]  /*fd40*/  @!P0 BRA `(.L_x_102) ;  /* 0x0000000000048947 */ /* 0x000fea0003800000 */
[----:B------:R-:W-:Y:S01]  /*fd50*/  BPT.TRAP 0x1 ;  /* 0x000000040000795c */ /* 0x000fe20000300000 */
.L_x_102:
[----:B------:R-:W2:Y:S02]  /*fd60*/  SYNCS.PHASECHK.TRANS64.TRYWAIT P3, [UR50+0x344d8], R20 ;  /* 0x0344d814ff0075a7 */ /* 0x000ea40008060172 */
[----:B--2---:R-:W-:Y:S05]  /*fd70*/  @!P3 BRA `(.L_x_103) ;  /* 0x000000a80050b947 */ /* 0x004fea0003800000 */
.L_x_373:
        /* <DEDUP_REMOVED lines=29> */
[----:B------:R-:W-:Y:S01]  /*ff50*/  FFMA R14, R18, R0, R75 ;  /* 0x00000000120e7223 */ /* 0x000fe2000000004b */
[----:B------:R-:W-:Y:S01]  /*ff60*/  FMUL R15, R76, R2 ;  /* 0x000000024c0f7220 */ /* 0x000fe20000400000 */
        /* <DEDUP_REMOVED lines=20> */
[----:B------:R-:W-:Y:S01]  /*100b0*/  F2FP.F16.F32.PACK_AB R13, R14, R13 ;  /* 0x0000000d0e0d723e */ /* 0x000fe200000000ff */
[-C--:B------:R-:W-:Y:S01]  /*100c0*/  FFMA R28, R30, R0.reuse, R85 ;  /* 0x000000001e1c7223 */ /* 0x080fe20000000055 */
        /* <DEDUP_REMOVED lines=24> */
.L_x_105:
[----:B------:R-:W-:Y:S05]  /*10250*/  BSYNC B0 ;  /* 0x0000000000007941 */ /* 0x000fea0003800000 */
.L_x_104:
[----:B------:R-:W-:Y:S06]  /*10260*/  BAR.SYNC.DEFER_BLOCKING 0x1, 0x80 ;  /* 0x0042000000007b1d */ /* 0x000fec0000010000 */
[----:B------:R-:W-:Y:S05]  /*10270*/  @!P0 BRA `(.L_x_106) ;  /* 0x0000000000048947 */ /* 0x000fea0003800000 */
[----:B------:R-:W-:Y:S01]  /*10280*/  BPT.TRAP 0x1 ;  /* 0x000000040000795c */ /* 0x000fe20000300000 */
.L_x_106:
[----:B------:R-:W-:Y:S01]  /*10290*/  SYNCS.ARRIVE.TRANS64.RED.A1T0 RZ, [UR9], RZ ;  /* 0x000000ffffff79a7 */ /* 0x000fe20008100409 */
[----:B------:R-:W-:Y:S05]  /*102a0*/  @!P0 BRA `(.L_x_107) ;  /* 0x0000000000048947 */ /* 0x000fea0003800000 */
[----:B------:R-:W-:Y:S01]  /*102b0*/  BPT.TRAP 0x1 ;  /* 0x000000040000795c */ /* 0x000fe20000300000 */
.L_x_107:
[----:B------:R-:W2:Y:S02]  /*102c0*/  SYNCS.PHASECHK.TRANS64.TRYWAIT P3, [UR50+0x344c0], R159 ;  /* 0x0344c09fff0075a7 */ /* 0x000ea40008060172 */
[----:B--2---:R-:W-:Y:S05]  /*102d0*/  @!P3 BRA `(.L_x_108) ;  /* 0x000000a40010b947 */ /* 0x004fea0003800000 */
.L_x_374:
        /* <DEDUP_REMOVED lines=93> */
.L_x_110:
[----:B------:R-:W-:Y:S05]  /*108b0*/  BSYNC B0 ;  /* 0x0000000000007941 */ /* 0x000fea0003800000 */
.L_x_109:
[----:B------:R-:W-:Y:S06]  /*108c0*/  BAR.SYNC.DEFER_BLOCKING 0x1, 0x80 ;  /* 0x0042000000007b1d */ /* 0x000fec0000010000 */
[----:B------:R-:W-:Y:S05]  /*108d0*/  @!P0 BRA `(.L_x_111) ;  /* 0x0000000000048947 */ /* 0x000fea0003800000 */
[----:B------:R-:W-:Y:S01]  /*108e0*/  BPT.TRAP 0x1 ;  /* 0x000000040000795c */ /* 0x000fe20000300000 */
.L_x_111:
[----:B------:R-:W-:Y:S01]  /*108f0*/  SYNCS.ARRIVE.TRANS64.RED.A1T0 RZ, [UR10], RZ ;  /* 0x000000ffffff79a7 */ /* 0x000fe2000810040a */
[----:B------:R-:W-:Y:S05]  /*10900*/  @!P0 BRA `(.L_x_112) ;  /* 0x0000000000048947 */ /* 0x000fea0003800000 */
[----:B------:R-:W-:Y:S01]  /*10910*/  BPT.TRAP 0x1 ;  /* 0x000000040000795c */ /* 0x000fe20000300000 */
.L_x_112:
[----:B------:R-:W2:Y:S02]  /*10920*/  SYNCS.PHASECHK.TRANS64.TRYWAIT P3, [UR50+0x344c8], R159 ;  /* 0x0344c89fff0075a7 */ /* 0x000ea40008060172 */
[----:B--2---:R-:W-:Y:S05]  /*10930*/  @!P3 BRA `(.L_x_113) ;  /* 0x0000009c0090b947 */ /* 0x004fea0003800000 */
.L_x_375:
        /* <DEDUP_REMOVED lines=58> */
[----:B------:R-:W-:Y:S02]  /*10ce0*/  F2FP.F16.F32.PACK_AB R26, R28, R27 ;  /* 0x0000001b1c1a723e */ /* 0x000fe400000000ff */
[----:B------:R-:W-:Y:S01]  /*10cf0*/  F2FP.F16.F32.PACK_AB R24, R24, R21 ;  /* 0x000000151818723e */ /* 0x000fe200000000ff */
[----:B------:R1:W-:Y:S01]  /*10d00*/  STSM.16.MT88.4 [R3+0x31000], R12 ;  /* 0x0310000c03007844 */ /* 0x0003e20000004200 */
        /* <DEDUP_REMOVED lines=16> */
.L_x_115:
[----:B------:R-:W-:Y:S05]  /*10e10*/  BSYNC B0 ;  /* 0x0000000000007941 */ /* 0x000fea0003800000 */
.L_x_114:
[----:B------:R-:W-:Y:S06]  /*10e20*/  BAR.SYNC.DEFER_BLOCKING 0x1, 0x80 ;  /* 0x0042000000007b1d */ /* 0x000fec0000010000 */
[----:B------:R-:W-:Y:S05]  /*10e30*/  @!P0 BRA `(.L_x_116) ;  /* 0x0000000000048947 */ /* 0x000fea0003800000 */
[----:B------:R-:W-:Y:S01]  /*10e40*/  BPT.TRAP 0x1 ;  /* 0x000000040000795c */ /* 0x000fe20000300000 */
.L_x_116:
[----:B------:R-:W-:Y:S01]  /*10e50*/  SYNCS.ARRIVE.TRANS64.RED.A1T0 RZ, [UR7], RZ ;  /* 0x000000ffffff79a7 */ /* 0x000fe20008100407 */
[----:B------:R-:W-:Y:S05]  /*10e60*/  @!P0 BRA `(.L_x_117) ;  /* 0x0000000000048947 */ /* 0x000fea0003800000 */
[----:B------:R-:W-:Y:S01]  /*10e70*/  BPT.TRAP 0x1 ;  /* 0x000000040000795c */ /* 0x000fe20000300000 */
.L_x_117:
[----:B------:R-:W2:Y:S02]  /*10e80*/  SYNCS.PHASECHK.TRANS64.TRYWAIT P3, [UR50+0x344d0], R159 ;  /* 0x0344d09fff0075a7 */ /* 0x000ea40008060172 */
[----:B--2---:R-:W-:Y:S05]  /*10e90*/  @!P3 BRA `(.L_x_118) ;  /* 0x000000980050b947 */ /* 0x004fea0003800000 */
.L_x_376:
        /* <DEDUP_REMOVED lines=26> */
[-C--:B----4-:R-:W-:Y:S01]  /*11040*/  FMUL R17, R12, R2.reuse ;  /* 0x000000020c117220 */ /* 0x090fe20000400000 */
[----:B------:R-:W-:Y:S02]  /*11050*/  HADD2.F32 R12, -RZ, R8.H0_H0 ;  /* 0x20000008ff0c7230 */ /* 0x000fe40000004100 */
[----:B-----5:R-:W-:Y:S01]  /*11060*/  FMUL R19, R19, R2 ;  /* 0x0000000213137220 */ /* 0x020fe20000400000 */
[----:B------:R-:W-:-:S02]  /*11070*/  FFMA R17, R16, R0, R17 ;  /* 0x0000000010117223 */ /* 0x000fc40000000011 */
        /* <DEDUP_REMOVED lines=63> */
.L_x_120:
[----:B------:R-:W-:Y:S05]  /*11470*/  BSYNC B0 ;  /* 0x0000000000007941 */ /* 0x000fea0003800000 */
.L_x_119:
[----:B------:R-:W-:Y:S06]  /*11480*/  BAR.SYNC.DEFER_BLOCKING 0x1, 0x80 ;  /* 0x0042000000007b1d */ /* 0x000fec0000010000 */
[----:B------:R-:W-:Y:S05]  /*11490*/  @!P0 BRA `(.L_x_121) ;  /* 0x0000000000048947 */ /* 0x000fea0003800000 */
[----:B------:R-:W-:Y:S01]  /*114a0*/  BPT.TRAP 0x1 ;  /* 0x000000040000795c */ /* 0x000fe20000300000 */
.L_x_121:
[----:B------:R-:W-:Y:S01]  /*114b0*/  SYNCS.ARRIVE.TRANS64.RED.A1T0 RZ, [UR8], RZ ;  /* 0x000000ffffff79a7 */ /* 0x000fe20008100408 */
[----:B------:R-:W-:Y:S05]  /*114c0*/  @!P0 BRA `(.L_x_122) ;  /* 0x0000000000048947 */ /* 0x000fea0003800000 */
[----:B------:R-:W-:Y:S01]  /*114d0*/  BPT.TRAP 0x1 ;  /* 0x000000040000795c */ /* 0x000fe20000300000 */
.L_x_122:
[----:B------:R-:W2:Y:S02]  /*114e0*/  SYNCS.PHASECHK.TRANS64.TRYWAIT P3, [UR50+0x344d8], R159 ;  /* 0x0344d89fff0075a7 */ /* 0x000ea40008060172 */
[----:B--2---:R-:W-:Y:S05]  /*114f0*/  @!P3 BRA `(.L_x_123) ;  /* 0x0000009000d0b947 */ /* 0x004fea0003800000 */
.L_x_377:
        /* <DEDUP_REMOVED lines=77> */
.L_x_125:
[----:B------:R-:W-:Y:S05]  /*119d0*/  BSYNC B0 ;  /* 0x0000000000007941 */ /* 0x000fea0003800000 */
.L_x_124:
[----:B------:R-:W-:Y:S06]  /*119e0*/  BAR.SYNC.DEFER_BLOCKING 0x1, 0x80 ;  /* 0x0042000000007b1d */ /* 0x000fec0000010000 */
[----:B------:R-:W-:Y:S05]  /*119f0*/  @!P0 BRA `(.L_x_126) ;  /* 0x0000000000048947 */ /* 0x000fea0003800000 */
[----:B------:R-:W-:Y:S01]  /*11a00*/  BPT.TRAP 0x1 ;  /* 0x000000040000795c */ /* 0x000fe20000300000 */
.L_x_126:
[----:B------:R-:W-:Y:S01]  /*11a10*/  SYNCS.ARRIVE.TRANS64.RED.A1T0 RZ, [UR9], RZ ;  /* 0x000000ffffff79a7 */ /* 0x000fe20008100409 */
[----:B------:R-:W-:Y:S05]  /*11a20*/  @!P0 BRA `(.L_x_127) ;  /* 0x0000000000048947 */ /* 0x000fea0003800000 */
[----:B------:R-:W-:Y:S01]  /*11a30*/  BPT.TRAP 0x1 ;  /* 0x000000040000795c */ /* 0x000fe20000300000 */
.L_x_127:
[----:B------:R-:W2:Y:S02]  /*11a40*/  SYNCS.PHASECHK.TRANS64.TRYWAIT P3, [UR50+0x344c0], R20 ;  /* 0x0344c014ff0075a7 */ /* 0x000ea40008060172 */
[----:B--2---:R-:W-:Y:S05]  /*11a50*/  @!P3 BRA `(.L_x_128) ;  /* 0x0000008c0090b947 */ /* 0x004fea0003800000 */
.L_x_378:
        /* <DEDUP_REMOVED lines=93> */
.L_x_130:
[----:B------:R-:W-:Y:S05]  /*12030*/  BSYNC B0 ;  /* 0x0000000000007941 */ /* 0x000fea0003800000 */
.L_x_129:
[----:B------:R-:W-:Y:S06]  /*12040*/  BAR.SYNC.DEFER_BLOCKING 0x1, 0x80 ;  /* 0x0042000000007b1d */ /* 0x000fec0000010000 */
[----:B------:R-:W-:Y:S05]  /*12050*/  @!P0 BRA `(.L_x_131) ;  /* 0x0000000000048947 */ /* 0x000fea0003800000 */
[----:B------:R-:W-:Y:S01]  /*12060*/  BPT.TRAP 0x1 ;  /* 0x000000040000795c */ /* 0x000fe20000300000 */
.L_x_131:
[----:B------:R-:W-:Y:S01]  /*12070*/  SYNCS.ARRIVE.TRANS64.RED.A1T0 RZ, [UR10], RZ ;  /* 0x000000ffffff79a7 */ /* 0x000fe2000810040a */
[----:B------:R-:W-:Y:S05]  /*12080*/  @!P0 BRA `(.L_x_132) ;  /* 0x0000000000048947 */ /* 0x000fea0003800000 */
[----:B------:R-:W-:Y:S01]  /*12090*/  BPT.TRAP 0x1 ;  /* 0x000000040000795c */ /* 0x000fe20000300000 */
.L_x_132:
[----:B------:R-:W2:Y:S02]  /*120a0*/  SYNCS.PHASECHK.TRANS64.TRYWAIT P3, [UR50+0x344c8], R20 ;  /* 0x0344c814ff0075a7 */ /* 0x000ea40008060172 */
[----:B--2---:R-:W-:Y:S05]  /*120b0*/  @!P3 BRA `(.L_x_133) ;  /* 0x000000880010b947 */ /* 0x004fea0003800000 */
.L_x_379:
        /* <DEDUP_REMOVED lines=77> */
.L_x_135:
[----:B------:R-:W-:Y:S05]  /*12590*/  BSYNC B0 ;  /* 0x0000000000007941 */ /* 0x000fea0003800000 */
.L_x_134:
[----:B------:R-:W-:Y:S06]  /*125a0*/  BAR.SYNC.DEFER_BLOCKING 0x1, 0x80 ;  /* 0x0042000000007b1d */ /* 0x000fec0000010000 */
[----:B------:R-:W-:Y:S05]  /*125b0*/  @!P0 BRA `(.L_x_136) ;  /* 0x0000000000048947 */ /* 0x000fea0003800000 */
[----:B------:R-:W-:Y:S01]  /*125c0*/  BPT.TRAP 0x1 ;  /* 0x000000040000795c */ /* 0x000fe20000300000 */
.L_x_136:
[----:B------:R-:W-:Y:S01]  /*125d0*/  SYNCS.ARRIVE.TRANS64.RED.A1T0 RZ, [UR7], RZ ;  /* 0x000000ffffff79a7 */ /* 0x000fe20008100407 */
[----:B------:R-:W-:Y:S05]  /*125e0*/  @!P0 BRA `(.L_x_137) ;  /* 0x0000000000048947 */ /* 0x000fea0003800000 */
[----:B------:R-:W-:Y:S01]  /*125f0*/  BPT.TRAP 0x1 ;  /* 0x000000040000795c */ /* 0x000fe20000300000 */
.L_x_137:
[----:B------:R-:W2:Y:S02]  /*12600*/  SYNCS.PHASECHK.TRANS64.TRYWAIT P3, [UR50+0x344d0], R20 ;  /* 0x0344d014ff0075a7 */ /* 0x000ea40008060172 */
[----:B--2---:R-:W-:Y:S05]  /*12610*/  @!P3 BRA `(.L_x_138) ;  /* 0x0000008000d0b947 */ /* 0x004fea0003800000 */
.L_x_380:
        /* <DEDUP_REMOVED lines=17> */
[----:B------:R-:W-:Y:S04]  /*12730*/  @P1 LDSM.16.MT88.4 R8, [R3+0x32000] ;  /* 0x032000000308183b */ /* 0x000fe80000004200 */
[----:B------:R-:W1:Y:S01]  /*12740*/  @P1 LDSM.16.MT88.4 R4, [R3+0x32800] ;  /* 0x032800000304183b */ /* 0x000e620000004200 */
[----:B------:R-:W-:Y:S05]  /*12750*/  WARPSYNC.ALL ;  /* 0x0000000000007948 */ /* 0x000fea0003800000 */
[----:B------:R-:W-:Y:S01]  /*12760*/  BSSY B0, `(.L_x_139) ;  /* 0x0000049000007945 */ /* 0x000fe20003800000 */
[----:B-1----:R-:W-:-:S02]  /*12770*/  HADD2.F32 R32, -RZ, R7.H0_H0 ;  /* 0x20000007ff207230 */ /* 0x002fc40000004100 */
[----:B------:R-:W-:Y:S02]  /*12780*/  HADD2.F32 R34, -RZ, R7.H1_H1 ;  /* 0x30000007ff227230 */ /* 0x000fe40000004100 */
[-C--:B--2---:R-:W-:Y:S01]  /*12790*/  FMUL R13, R13, R2.reuse ;  /* 0x000000020d0d7220 */ /* 0x084fe20000400000 */
[-C--:B---3--:R-:W-:Y:S01]  /*127a0*/  FMUL R15, R15, R2.reuse ;  /* 0x000000020f0f7220 */ /* 0x088fe20000400000 */
[-C--:B----4-:R-:W-:Y:S01]  /*127b0*/  FMUL R17, R17, R2.reuse ;  /* 0x0000000211117220 */ /* 0x090fe20000400000 */
[-C--:B-----5:R-:W-:Y:S01]  /*127c0*/  FMUL R19, R19, R2.reuse ;  /* 0x0000000213137220 */ /* 0x0a0fe20000400000 */
[-C--:B------:R-:W-:Y:S01]  /*127d0*/  FMUL R21, R21, R2.reuse ;  /* 0x0000000215157220 */ /* 0x080fe20000400000 */
[-C--:B------:R-:W-:Y:S01]  /*127e0*/  FMUL R25, R25, R2.reuse ;  /* 0x0000000219197220 */ /* 0x080fe20000400000 */
[-C--:B------:R-:W-:Y:S01]  /*127f0*/  FMUL R27, R27, R2.reuse ;  /* 0x000000021b1b7220 */ /* 0x080fe20000400000 */
[-C--:B------:R-:W-:Y:S01]  /*12800*/  FMUL R29, R29, R2.reuse ;  /* 0x000000021d1d7220 */ /* 0x080fe20000400000 */
[----:B------:R-:W-:Y:S01]  /*12810*/  FMUL R31, R30, R2 ;  /* 0x000000021e1f7220 */ /* 0x000fe20000400000 */
[----:B------:R-:W-:-:S02]  /*12820*/  HADD2.F32 R30, -RZ, R5.H0_H0 ;  /* 0x20000005ff1e7230 */ /* 0x000fc40000004100 */
[-C--:B------:R-:W-:Y:S01]  /*12830*/  FMUL R33, R28, R2.reuse ;  /* 0x000000021c217220 */ /* 0x080fe20000400000 */
[--C-:B------:R-:W-:Y:S02]  /*12840*/  HADD2.F32 R28, -RZ, R4.reuse.H1_H1 ;  /* 0x30000004ff1c7230 */ /* 0x100fe40000004100 */
[-C--:B------:R-:W-:Y:S01]  /*12850*/  FMUL R35, R26, R2.reuse ;  /* 0x000000021a237220 */ /* 0x080fe20000400000 */
[----:B------:R-:W-:Y:S02]  /*12860*/  HADD2.F32 R26, -RZ, R4.H0_H0 ;  /* 0x20000004ff1a7230 */ /* 0x000fe40000004100 */
[----:B------:R-:W-:Y:S01]  /*12870*/  FMUL R37, R12, R2 ;  /* 0x000000020c257220 */ /* 0x000fe20000400000 */
[----:B------:R-:W-:Y:S02]  /*12880*/  HADD2.F32 R12, -RZ, R8.H0_H0 ;  /* 0x20000008ff0c7230 */ /* 0x000fe40000004100 */
[-C--:B------:R-:W-:Y:S01]  /*12890*/  FFMA R31, R26, R0.reuse, R31 ;  /* 0x000000001a1f7223 */ /* 0x080fe2000000001f */
[----:B------:R-:W-:Y:S01]  /*128a0*/  FFMA R35, R30, R0, R35 ;  /* 0x000000001e237223 */ /* 0x000fe20000000023 */
[----:B------:R-:W-:Y:S01]  /*128b0*/  FMUL R39, R24, R2 ;  /* 0x0000000218277220 */ /* 0x000fe20000400000 */
[----:B------:R-:W-:-:S02]  /*128c0*/  HADD2.F32 R24, -RZ, R10.H1_H1 ;  /* 0x3000000aff187230 */ /* 0x000fc40000004100 */
[----:B------:R-:W-:Y:S01]  /*128d0*/  FFMA R13, R12, R0, R13 ;  /* 0x000000000c0d7223 */ /* 0x000fe2000000000d */
[----:B------:R-:W-:Y:S02]  /*128e0*/  HADD2.F32 R12, -RZ, R8.H1_H1 ;  /* 0x30000008ff0c7230 */ /* 0x000fe40000004100 */
[-C--:B------:R-:W-:Y:S01]  /*128f0*/  FMUL R41, R18, R2.reuse ;  /* 0x0000000212297220 */ /* 0x080fe20000400000 */
[----:B------:R-:W-:Y:S02]  /*12900*/  HADD2.F32 R18, -RZ, R10.H0_H0 ;  /* 0x2000000aff127230 */ /* 0x000fe40000004100 */
[----:B------:R-:W-:Y:S02]  /*12910*/  HADD2.F32 R26, -RZ, R5.H1_H1 ;  /* 0x30000005ff1a7230 */ /* 0x000fe40000004100 */
[----:B------:R-:W-:Y:S01]  /*12920*/  FMUL R43, R16, R2 ;  /* 0x00000002102b7220 */ /* 0x000fe20000400000 */
[----:B------:R-:W-:Y:S02]  /*12930*/  HADD2.F32 R16, -RZ, R9.H1_H1 ;  /* 0x30000009ff107230 */ /* 0x000fe40000004100 */
[----:B------:R-:W-:Y:S01]  /*12940*/  FFMA R21, R18, R0, R21 ;  /* 0x0000000012157223 */ /* 0x000fe20000000015 */
[----:B------:R-:W-:-:S02]  /*12950*/  HADD2.F32 R18, -RZ, R11.H0_H0 ;  /* 0x2000000bff127230 */ /* 0x000fc40000004100 */
[----:B------:R-:W-:Y:S01]  /*12960*/  FMUL R45, R14, R2 ;  /* 0x000000020e2d7220 */ /* 0x000fe20000400000 */
[----:B------:R-:W-:Y:S02]  /*12970*/  HADD2.F32 R14, -RZ, R9.H0_H0 ;  /* 0x20000009ff0e7230 */ /* 0x000fe40000004100 */
[-C--:B------:R-:W-:Y:S01]  /*12980*/  FFMA R12, R12, R0.reuse, R15 ;  /* 0x000000000c0c7223 */ /* 0x080fe2000000000f */
[----:B------:R-:W-:Y:S02]  /*12990*/  HADD2.F32 R30, -RZ, R6.H1_H1 ;  /* 0x30000006ff1e7230 */ /* 0x000fe40000004100 */
[-C--:B------:R-:W-:Y:S01]  /*129a0*/  FFMA R27, R18, R0.reuse, R27 ;  /* 0x00000000121b7223 */ /* 0x080fe2000000001b */
[-C--:B------:R-:W-:Y:S01]  /*129b0*/  FFMA R26, R26, R0.reuse, R37 ;  /* 0x000000001a1a7223 */ /* 0x080fe20000000025 */
[-C--:B------:R-:W-:Y:S01]  /*129c0*/  FFMA R17, R14, R0.reuse, R17 ;  /* 0x000000000e117223 */ /* 0x080fe20000000011 */
[-C--:B------:R-:W-:Y:S01]  /*129d0*/  FFMA R14, R16, R0.reuse, R19 ;  /* 0x00000000100e7223 */ /* 0x080fe20000000013 */
[----:B------:R-:W-:Y:S01]  /*129e0*/  FFMA R16, R24, R0, R25 ;  /* 0x0000000018107223 */ /* 0x000fe20000000019 */
[----:B------:R-:W-:-:S02]  /*129f0*/  HADD2.F32 R24, -RZ, R11.H1_H1 ;  /* 0x3000000bff187230 */ /* 0x000fc40000004100 */
[-C--:B------:R-:W-:Y:S01]  /*12a00*/  FFMA R43, R32, R0.reuse, R43 ;  /* 0x00000000202b7223 */ /* 0x080fe2000000002b */
[----:B------:R-:W-:Y:S02]  /*12a10*/  F2FP.F16.F32.PACK_AB R12, R12, R13 ;  /* 0x0000000d0c0c723e */ /* 0x000fe400000000ff */
[----:B------:R-:W-:Y:S01]  /*12a20*/  F2FP.F16.F32.PACK_AB R13, R14, R17 ;  /* 0x000000110e0d723e */ /* 0x000fe200000000ff */
[-C--:B------:R-:W-:Y:S01]  /*12a30*/  FFMA R18, R24, R0.reuse, R29 ;  /* 0x0000000018127223 */ /* 0x080fe2000000001d */
[-C--:B------:R-:W-:Y:S01]  /*12a40*/  FFMA R24, R28, R0.reuse, R33 ;  /* 0x000000001c187223 */ /* 0x080fe20000000021 */
[----:B------:R-:W-:Y:S01]  /*12a50*/  HADD2.F32 R28, -RZ, R6.H0_H0 ;  /* 0x20000006ff1c7230 */ /* 0x000fe20000004100 */
[----:B------:R-:W-:Y:S02]  /*12a60*/  F2FP.F16.F32.PACK_AB R14, R16, R21 ;  /* 0x00000015100e723e */ /* 0x000fe400000000ff */
[----:B------:R-:W-:Y:S02]  /*12a70*/  F2FP.F16.F32.PACK_AB R15, R18, R27 ;  /* 0x0000001b120f723e */ /* 0x000fe400000000ff */
[-C--:B------:R-:W-:Y:S01]  /*12a80*/  FFMA R39, R28, R0.reuse, R39 ;  /* 0x000000001c277223 */ /* 0x080fe20000000027 */
[-C--:B------:R-:W-:Y:S01]  /*12a90*/  FFMA R28, R30, R0.reuse, R41 ;  /* 0x000000001e1c7223 */ /* 0x080fe20000000029 */
[----:B------:R-:W-:Y:S01]  /*12aa0*/  FFMA R30, R34, R0, R45 ;  /* 0x00000000221e7223 */ /* 0x000fe2000000002d */
[----:B------:R-:W-:Y:S01]  /*12ab0*/  F2FP.F16.F32.PACK_AB R25, R26, R35 ;  /* 0x000000231a19723e */ /* 0x000fe200000000ff */
[----:B------:R1:W-:Y:S01]  /*12ac0*/  STSM.16.MT88.4 [R3+0x32000], R12 ;  /* 0x0320000c03007844 */ /* 0x0003e20000004200 */
        /* <DEDUP_REMOVED lines=18> */
.L_x_140:
[----:B------:R-:W-:Y:S05]  /*12bf0*/  BSYNC B0 ;  /* 0x0000000000007941 */ /* 0x000fea0003800000 */
.L_x_139:
[----:B------:R-:W-:Y:S06]  /*12c00*/  BAR.SYNC.DEFER_BLOCKING 0x1, 0x80 ;  /* 0x0042000000007b1d */ /* 0x000fec0000010000 */
[----:B------:R-:W-:Y:S05]  /*12c10*/  @!P0 BRA `(.L_x_141) ;  /* 0x0000000000048947 */ /* 0x000fea0003800000 */
[----:B------:R-:W-:Y:S01]  /*12c20*/  BPT.TRAP 0x1 ;  /* 0x000000040000795c */ /* 0x000fe20000300000 */
.L_x_141:
[----:B------:R-:W-:Y:S01]  /*12c30*/  SYNCS.ARRIVE.TRANS64.RED.A1T0 RZ, [UR8], RZ ;  /* 0x000000ffffff79a7 */ /* 0x000fe20008100408 */
[----:B------:R-:W-:Y:S05]  /*12c40*/  @!P0 BRA `(.L_x_142) ;  /* 0x0000000000048947 */ /* 0x000fea0003800000 */
[----:B------:R-:W-:Y:S01]  /*12c50*/  BPT.TRAP 0x1 ;  /* 0x000000040000795c */ /* 0x000fe20000300000 */
.L_x_142:
[----:B------:R-:W2:Y:S02]  /*12c60*/  SYNCS.PHASECHK.TRANS64.TRYWAIT P3, [UR50+0x344d8], R20 ;  /* 0x0344d814ff0075a7 */ /* 0x000ea40008060172 */
[----:B--2---:R-:W-:Y:S05]  /*12c70*/  @!P3 BRA `(.L_x_143) ;  /* 0x0000007c0050b947 */ /* 0x004fea0003800000 */
.L_x_381:
        /* <DEDUP_REMOVED lines=39> */
[--C-:B------:R-:W-:Y:S02]  /*12ef0*/  HADD2.F32 R27, -RZ, R4.reuse.H0_H0 ;  /* 0x20000004ff1b7230 */ /* 0x100fe40000004100 */
[-C--:B------:R-:W-:Y:S01]  /*12f00*/  FFMA R31, R31, R0.reuse, R146 ;  /* 0x000000001f1f7223 */ /* 0x080fe20000000092 */
[----:B------:R-:W-:Y:S02]  /*12f10*/  HADD2.F32 R29, -RZ, R4.H1_H1 ;  /* 0x30000004ff1d7230 */ /* 0x000fe40000004100 */
[-C--:B------:R-:W-:Y:S01]  /*12f20*/  FFMA R37, R37, R0.reuse, R150 ;  /* 0x0000000025257223 */ /* 0x080fe20000000096 */
[----:B------:R-:W-:Y:S02]  /*12f30*/  HADD2.F32 R5, -RZ, R5.H1_H1 ;  /* 0x30000005ff057230 */ /* 0x000fe40000004100 */
        /* <DEDUP_REMOVED lines=33> */
.L_x_145:
[----:B------:R-:W-:Y:S05]  /*13150*/  BSYNC B0 ;  /* 0x0000000000007941 */ /* 0x000fea0003800000 */
.L_x_144:
[----:B------:R-:W-:Y:S06]  /*13160*/  BAR.SYNC.DEFER_BLOCKING 0x1, 0x80 ;  /* 0x0042000000007b1d */ /* 0x000fec0000010000 */
[----:B------:R-:W-:Y:S05]  /*13170*/  @!P0 BRA `(.L_x_146) ;  /* 0x0000000000048947 */ /* 0x000fea0003800000 */
[----:B------:R-:W-:Y:S01]  /*13180*/  BPT.TRAP 0x1 ;  /* 0x000000040000795c */ /* 0x000fe20000300000 */
.L_x_146:
[----:B------:R-:W-:Y:S01]  /*13190*/  UISETP.NE.AND UP0, UPT, UR53, 0x3, UPT ;  /* 0x000000033500788c */ /* 0x000fe2000bf05270 */
[----:B------:R-:W-:Y:S05]  /*131a0*/  SYNCS.ARRIVE.TRANS64.RED.A1T0 RZ, [UR9], RZ ;  /* 0x000000ffffff79a7 */ /* 0x000fea0008100409 */
[----:B------:R-:W-:-:S13]  /*131b0*/  PLOP3.LUT P1, PT, PT, PT, UP0, 0x80, 0x0 ;  /* 0x000000000000781c */ /* 0x000fda0003f2f008 */
[----:B------:R-:W-:Y:S05]  /*131c0*/  @!P1 BRA `(.L_x_147) ;  /* 0x0000000000049947 */ /* 0x000fea0003800000 */
[----:B------:R-:W-:Y:S01]  /*131d0*/  BPT.TRAP 0x1 ;  /* 0x000000040000795c */ /* 0x000fe20000300000 */
.L_x_147:
[----:B------:R-:W2:Y:S01]  /*131e0*/  LDL R2, [R1+0x200] ;  /* 0x0002000001027983 */ /* 0x000ea20000100800 */
[----:B------:R-:W-:Y:S02]  /*131f0*/  SHF.L.U32 R0, R152, 0x1f, RZ ;  /* 0x0000001f98007819 */ /* 0x000fe400000006ff */
[C---:B--2---:R-:W-:Y:S02]  /*13200*/  R2UR UR4, R2.reuse ;  /* 0x00000000020472ca */ /* 0x044fe400000e0000 */
[----:B------:R-:W-:-:S11]  /*13210*/  LEA R19, R2, UR50, 0x4 ;  /* 0x0000003202137c11 */ /* 0x000fd6000f8e20ff */
[----:B------:R-:W-:-:S09]  /*13220*/  ULEA UR4, UR4, UR50, 0x3 ;  /* 0x0000003204047291 */ /* 0x000fd2000f8e183f */
[----:B------:R-:W2:Y:S02]  /*13230*/  SYNCS.PHASECHK.TRANS64.TRYWAIT P2, [UR4+0x34400], R0 ;  /* 0x03440000ff0075a7 */ /* 0x000ea40008040144 */
[----:B--2---:R-:W-:Y:S05]  /*13240*/  @!P2 BRA `(.L_x_148) ;  /* 0x0000007400f4a947 */ /* 0x004fea0003800000 */
.L_x_382:
[----:B------:R-:W2:Y:S01]  /*13250*/  LDS.128 R16, [R19+0x34530] ;  /* 0x0345300013107984 */ /* 0x000ea20000000c00 */
        /* <DEDUP_REMOVED lines=8> */
.L_x_149:
[----:B-1----:R-:W4:Y:S01]  /*132e0*/  LDL.LU R0, [R1+0x200] ;  /* 0x0002000001007983 */ /* 0x002f220000300800 */
[----:B------:R-:W-:Y:S01]  /*132f0*/  UIADD3 UR4, UR4, 0x34440, URZ ;  /* 0x0003444004047890 */ /* 0x000fe2000fffe03f */
[----:B--2---:R-:W-:Y:S02]  /*13300*/  ISETP.NE.AND P3, PT, R19, RZ, PT ;  /* 0x000000ff1300720c */ /* 0x004fe40003f65270 */
[----:B------:R-:W-:Y:S01]  /*13310*/  MOV R19, RZ ;  /* 0x000000ff00137202 */ /* 0x000fe20000000f00 */
[----:B------:R-:W-:-:S09]  /*13320*/  UPRMT UR4, UR57, 0x654, UR4 ;  /* 0x0000065439047896 */ /* 0x000fd20008000004 */
[----:B---3--:R-:W-:Y:S01]  /*13330*/  SYNCS.ARRIVE.TRANS64.RED.A1T0 RZ, [UR4], RZ ;  /* 0x000000ffffff79a7 */ /* 0x008fe20008100404 */
[----:B----4-:R-:W-:-:S05]  /*13340*/  VIADD R0, R0, 0x1 ;  /* 0x0000000100007836 */ /* 0x010fca0000000000 */
[----:B------:R-:W-:-:S04]  /*13350*/  ISETP.NE.AND P2, PT, R0, 0x8, PT ;  /* 0x000000080000780c */ /* 0x000fc80003f45270 */
[----:B------:R-:W-:Y:S02]  /*13360*/  SEL R4, R0, RZ, P2 ;  /* 0x000000ff00047207 */ /* 0x000fe40001000000 */
[----:B------:R-:W-:-:S03]  /*13370*/  SEL R3, RZ, 0x1, P2 ;  /* 0x00000001ff037807 */ /* 0x000fc60001000000 */
[----:B------:R1:W-:Y:S01]  /*13380*/  STL [R1+0x200], R4 ;  /* 0x0002000401007387 */ /* 0x0003e20000100800 */
[----:B------:R-:W-:Y:S01]  /*13390*/  LOP3.LUT R152, R152, R3, RZ, 0x3c, !PT ;  /* 0x0000000398987212 */ /* 0x000fe200078e3cff */
[----:B------:R-:W-:Y:S06]  /*133a0*/  @!P3 BRA `(.L_x_150) ;  /* 0x0000000000b8b947 */ /* 0x000fec0003800000 */
[----:B------:R-:W2:Y:S02]  /*133b0*/  LDC.64 R2, c[0x0][0x290] ;  /* 0x0000a400ff027b82 */ /* 0x000ea40000000a00 */
[----:B--2---:R-:W-:-:S06]  /*133c0*/  IMAD.WIDE R2, R18, 0xc, R2 ;  /* 0x0000000c12027825 */ /* 0x004fcc00078e0202 */
[----:B------:R-:W2:Y:S02]  /*133d0*/  LDG.E R2, desc[UR38][R2.64+0x8] ;  /* 0x0000082602027981 */ /* 0x000ea4000c1e1900 */
[----:B--2---:R-:W-:-:S13]  /*133e0*/  R2UR UR4, R2 ;  /* 0x00000000020472ca */ /* 0x004fda00000e0000 */
[----:B------:R-:W-:-:S04]  /*133f0*/  UIADD3 UR4, UR4, 0x3f, URZ ;  /* 0x0000003f04047890 */ /* 0x000fc8000fffe03f */
[----:B------:R-:W-:-:S04]  /*13400*/  USHF.R.S32.HI UR5, URZ, 0x1f, UR4 ;  /* 0x0000001f3f057899 */ /* 0x000fc80008011404 */
[----:B------:R-:W-:-:S04]  /*13410*/  ULEA.HI UR5, UR5, UR4, URZ, 0x6 ;  /* 0x0000000405057291 */ /* 0x000fc8000f8f303f */
[----:B------:R-:W-:-:S04]  /*13420*/  USHF.R.S32.HI UR5, URZ, 0x6, UR5 ;  /* 0x000000063f057899 */ /* 0x000fc80008011405 */
[----:B------:R-:W-:-:S04]  /*13430*/  UIADD3 UR42, UR42, UR5, URZ ;  /* 0x000000052a2a7290 */ /* 0x000fc8000fffe03f */
[----:B------:R-:W-:Y:S02]  /*13440*/  USHF.R.U32.HI UR4, URZ, 0x2, UR42 ;  /* 0x000000023f047899 */ /* 0x000fe4000801162a */
[----:B------:R-:W-:Y:S02]  /*13450*/  UISETP.GT.U32.AND UP0, UPT, UR42, 0x3, UPT ;  /* 0x000000032a00788c */ /* 0x000fe4000bf04070 */
[----:B------:R-:W-:Y:S02]  /*13460*/  ULOP3.LUT UR4, UR4, 0x1, URZ, 0xc0, !UPT ;  /* 0x0000000104047892 */ /* 0x000fe4000f8ec03f */
[----:B------:R-:W-:Y:S02]  /*13470*/  UISETP.LT.U32.AND UP0, UPT, UR5, 0x4, UP0 ;  /* 0x000000040500788c */ /* 0x000fe40008701070 */
[----:B------:R-:W-:-:S04]  /*13480*/  UISETP.NE.U32.AND UP1, UPT, UR4, 0x1, UPT ;  /* 0x000000010400788c */ /* 0x000fc8000bf25070 */
[----:B------:R-:W-:Y:S02]  /*13490*/  UISETP.GT.U32.AND UP1, UPT, UR5, 0x3, !UP1 ;  /* 0x000000030500788c */ /* 0x000fe4000cf24070 */
[----:B------:R-:W-:Y:S02]  /*134a0*/  USEL UR5, URZ, 0x1, !UP0 ;  /* 0x000000013f057887 */ /* 0x000fe4000c000000 */
[----:B------:R-:W-:-:S04]  /*134b0*/  USEL UR4, URZ, 0x1, !UP1 ;  /* 0x000000013f047887 */ /* 0x000fc8000c800000 */
[----:B------:R-:W-:Y:S01]  /*134c0*/  ULOP3.LUT UR43, UR4, UR43, UR5, 0x96, !UPT ;  /* 0x0000002b042b7292 */ /* 0x000fe2000f8e9605 */
[----:B------:R-:W-:Y:S11]  /*134d0*/  @!P1 BRA `(.L_x_151) ;  /* 0x0000000000049947 */ /* 0x000ff60003800000 */
[----:B------:R-:W-:Y:S01]  /*134e0*/  BPT.TRAP 0x1 ;  /* 0x000000040000795c */ /* 0x000fe20000300000 */
.L_x_151:
[----:B------:R-:W-:Y:S02]  /*134f0*/  R2UR UR4, R4 ;  /* 0x00000000040472ca */ /* 0x000fe400000e0000 */
[----:B------:R-:W-:Y:S02]  /*13500*/  SHF.L.U32 R2, R152, 0x1f, RZ ;  /* 0x0000001f98027819 */ /* 0x000fe400000006ff */
[----:B------:R-:W-:-:S09]  /*13510*/  LEA R0, R4, UR50, 0x4 ;  /* 0x0000003204007c11 */ /* 0x000fd2000f8e20ff */
[----:B------:R-:W-:-:S09]  /*13520*/  ULEA UR4, UR4, UR50, 0x3 ;  /* 0x0000003204047291 */ /* 0x000fd2000f8e183f */
[----:B------:R-:W2:Y:S02]  /*13530*/  SYNCS.PHASECHK.TRANS64.TRYWAIT P2, [UR4+0x34400], R2 ;  /* 0x03440002ff0075a7 */ /* 0x000ea40008040144 */
[----:B--2---:R-:W-:Y:S05]  /*13540*/  @!P2 BRA `(.L_x_152) ;  /* 0x00000074004ca947 */ /* 0x004fea0003800000 */
.L_x_383:
[----:B------:R3:W4:Y:S01]  /*13550*/  LDS.128 R16, [R0+0x34530] ;  /* 0x0345300000107984 */ /* 0x0007220000000c00 */
[----:B------:R-:W-:Y:S01]  /*13560*/  @!PT LDS RZ, [RZ] ;  /* 0x00000000fffff984 */ /* 0x000fe20000000800 */
[----:B------:R-:W-:Y:S01]  /*13570*/  @!PT LDS RZ, [RZ] ;  /* 0x00000000fffff984 */ /* 0x000fe20000000800 */
[----:B------:R-:W-:Y:S01]  /*13580*/  @!PT LDS RZ, [RZ] ;  /* 0x00000000fffff984 */ /* 0x000fe20000000800 */
[----:B------:R-:W-:Y:S01]  /*13590*/  @!PT LDS RZ, [RZ] ;  /* 0x00000000fffff984 */ /* 0x000fe20000000800 */
[----:B------:R5:W-:Y:S06]  /*135a0*/  MEMBAR.ALL.CTA ;  /* 0x0000000000007992 */ /* 0x000bec0000008000 */
[----:B-----5:R-:W1:Y:S01]  /*135b0*/  FENCE.VIEW.ASYNC.S ;  /* 0x00000000000073c6 */ /* 0x020e620000000000 */
[----:B---3--:R-:W-:Y:S05]  /*135c0*/  @!P1 BRA `(.L_x_153) ;  /* 0x0000000000049947 */ /* 0x008fea0003800000 */
[----:B------:R-:W-:Y:S01]  /*135d0*/  BPT.TRAP 0x1 ;  /* 0x000000040000795c */ /* 0x000fe20000300000 */
.L_x_153:
[----:B------:R-:W3:Y:S01]  /*135e0*/  LDL.LU R0, [R1+0x200] ;  /* 0x0002000001007983 */ /* 0x000ee20000300800 */
[----:B------:R-:W-:Y:S02]  /*135f0*/  UIADD3 UR4, UR4, 0x34440, URZ ;  /* 0x0003444004047890 */ /* 0x000fe4000fffe03f */
[----:B------:R-:W-:Y:S02]  /*13600*/  ULOP3.LUT UR42, UR42, 0x3, URZ, 0xc0, !UPT ;  /* 0x000000032a2a7892 */ /* 0x000fe4000f8ec03f */
[----:B------:R-:W-:-:S09]  /*13610*/  UPRMT UR4, UR57, 0x654, UR4 ;  /* 0x0000065439047896 */ /* 0x000fd20008000004 */
[----:B-1----:R-:W-:Y:S01]  /*13620*/  SYNCS.ARRIVE.TRANS64.RED.A1T0 RZ, [UR4], RZ ;  /* 0x000000ffffff79a7 */ /* 0x002fe20008100404 */
[----:B---3--:R-:W-:-:S05]  /*13630*/  VIADD R0, R0, 0x1 ;  /* 0x0000000100007836 */ /* 0x008fca0000000000 */
[----:B------:R-:W-:-:S04]  /*13640*/  ISETP.NE.AND P1, PT, R0, 0x8, PT ;  /* 0x000000080000780c */ /* 0x000fc80003f25270 */
[----:B------:R-:W-:Y:S02]  /*13650*/  SEL R0, R0, RZ, P1 ;  /* 0x000000ff00007207 */ /* 0x000fe40000800000 */
[----:B--2---:R-:W-:-:S03]  /*13660*/  SEL R3, RZ, 0x1, P1 ;  /* 0x00000001ff037807 */ /* 0x004fc60000800000 */
[----:B------:R2:W-:Y:S01]  /*13670*/  STL [R1+0x200], R0 ;  /* 0x0002000001007387 */ /* 0x0005e20000100800 */
[----:B------:R-:W-:-:S07]  /*13680*/  LOP3.LUT R152, R152, R3, RZ, 0x3c, !PT ;  /* 0x0000000398987212 */ /* 0x000fce00078e3cff */
.L_x_150:
[----:B----4-:R-:W-:Y:S02]  /*13690*/  ISETP.NE.AND P1, PT, R19, RZ, PT ;  /* 0x000000ff1300720c */ /* 0x010fe40003f25270 */
[CC--:B------:R-:W-:Y:S02]  /*136a0*/  ISETP.NE.AND P2, PT, R155.reuse, R18.reuse, PT ;  /* 0x000000129b00720c */ /* 0x0c0fe40003f45270 */
[----:B------:R-:W-:-:S13]  /*136b0*/  ISETP.EQ.OR P3, PT, R155, R18, !P1 ;  /* 0x000000129b00720c */ /* 0x000fda0004f62670 */
[----:B------:R-:W-:Y:S05]  /*136c0*/  @P3 BRA `(.L_x_154) ;  /* 0x0000000000fc3947 */ /* 0x000fea0003800000 */
[----:B------:R-:W-:-:S13]  /*136d0*/  ISETP.NE.AND P3, PT, RZ, UR47, PT ;  /* 0x0000002fff007c0c */ /* 0x000fda000bf65270 */
[----:B------:R-:W-:Y:S05]  /*136e0*/  @P3 BRA `(.L_x_154) ;  /* 0x0000000000f43947 */ /* 0x000fea0003800000 */
[----:B--2---:R-:W2:Y:S01]  /*136f0*/  S2R R0, SR_LANEID ;  /* 0x0000000000007919 */ /* 0x004ea20000000000 */
[----:B------:R-:W-:Y:S01]  /*13700*/  ELECT P3, URZ, PT ;  /* 0x00000000003f782f */ /* 0x000fe20003860000 */
[----:B------:R-:W-:Y:S01]  /*13710*/  BSSY B0, `(.L_x_155) ;  /* 0x000002f000007945 */ /* 0x000fe20003800000 */
[----:B--2---:R-:W-:-:S11]  /*13720*/  SHF.L.U32 R15, R0, 0x2, RZ ;  /* 0x00000002000f7819 */ /* 0x004fd600000006ff */
[----:B------:R-:W-:Y:S05]  /*13730*/  @!P3 BRA `(.L_x_156) ;  /* 0x0000000000b0b947 */ /* 0x000fea0003800000 */
[----:B------:R-:W-:Y:S01]  /*13740*/  IMAD.SHL.U32 R0, R18, 0x8, RZ ;  /* 0x0000000812007824 */ /* 0x000fe200078e00ff */
[----:B------:R-:W-:Y:S01]  /*13750*/  SHF.R.S32.HI R3, RZ, 0x1f, R18 ;  /* 0x0000001fff037819 */ /* 0x000fe20000011412 */
[----:B------:R-:W-:-:S03]  /*13760*/  ULDC.64 UR4, c[0x0][0x820] ;  /* 0x0002080000047ab9 */ /* 0x000fc60000000a00 */
[----:B------:R-:W-:Y:S02]  /*13770*/  SHF.L.U64.HI R8, R18, 0x3, R3 ;  /* 0x0000000312087819 */ /* 0x000fe40000010203 */
[----:B-1----:R-:W-:Y:S01]  /*13780*/  IADD3 R4, P3, R0, UR4, RZ ;  /* 0x0000000400047c10 */ /* 0x002fe2000ff7e0ff */
[----:B------:R-:W1:Y:S03]  /*13790*/  LDC.64 R2, c[0x0][0x290] ;  /* 0x0000a400ff027b82 */ /* 0x000e660000000a00 */
[----:B------:R-:W-:Y:S01]  /*137a0*/  IADD3.X R5, R8, UR5, RZ, P3, !PT ;  /* 0x0000000508057c10 */ /* 0x000fe20009ffe4ff */
[----:B------:R-:W-:-:S05]  /*137b0*/  ULDC.64 UR4, c[0x0][0x818] ;  /* 0x0002060000047ab9 */ /* 0x000fca0000000a00 */
[----:B------:R-:W2:Y:S01]  /*137c0*/  LDG.E.64 R4, desc[UR38][R4.64] ;  /* 0x0000002604047981 */ /* 0x000ea2000c1e1b00 */
[----:B-1----:R-:W-:Y:S01]  /*137d0*/  IMAD.WIDE R6, R18, 0xc, R2 ;  /* 0x0000000c12067825 */ /* 0x002fe200078e0202 */
[----:B------:R-:W-:Y:S02]  /*137e0*/  IADD3 R2, P3, R0, UR4, RZ ;  /* 0x0000000400027c10 */ /* 0x000fe4000ff7e0ff */
[----:B------:R-:W1:Y:S02]  /*137f0*/  LDS R0, [UR52+0x1c] ;  /* 0x00001c34ff007984 */ /* 0x000e640008000800 */
[----:B------:R-:W-:Y:S02]  /*13800*/  IADD3.X R3, R8, UR5, RZ, P3, !PT ;  /* 0x0000000508037c10 */ /* 0x000fe40009ffe4ff */
[----:B------:R-:W3:Y:S04]  /*13810*/  LDG.E R12, desc[UR38][R6.64] ;  /* 0x00000026060c7981 */ /* 0x000ee8000c1e1900 */
[----:B------:R4:W5:Y:S04]  /*13820*/  LDG.E R13, desc[UR38][R6.64+0x4] ;  /* 0x00000426060d7981 */ /* 0x000968000c1e1900 */
[----:B------:R-:W5:Y:S01]  /*13830*/  LDG.E.64 R2, desc[UR38][R2.64] ;  /* 0x0000002602027981 */ /* 0x000f62000c1e1b00 */
[----:B------:R-:W-:-:S03]  /*13840*/  MOV R8, UR52 ;  /* 0x0000003400087c02 */ /* 0x000fc60008000f00 */
[----:B------:R-:W-:Y:S01]  /*13850*/  STS [UR52+0x30], RZ ;  /* 0x000030ffff007988 */ /* 0x000fe20008000834 */
[----:B------:R-:W-:Y:S02]  /*13860*/  SHF.R.U64 R8, R8, 0x4, RZ ;  /* 0x0000000408087819 */ /* 0x000fe400000012ff */
[----:B----4-:R-:W-:-:S03]  /*13870*/  CS2R R6, SRZ ;  /* 0x0000000000067805 */ /* 0x010fc6000001ff00 */
[----:B------:R-:W-:Y:S04]  /*13880*/  STS [UR52+0x10], R8 ;  /* 0x00001008ff007988 */ /* 0x000fe80008000834 */
[----:B------:R-:W-:Y:S01]  /*13890*/  STS [UR52+0x14], R8 ;  /* 0x00001408ff007988 */ /* 0x000fe20008000834 */
[C---:B--2---:R-:W-:Y:S01]  /*138a0*/  SHF.L.U64.HI R11, R4.reuse, 0x1, R5 ;  /* 0x00000001040b7819 */ /* 0x044fe20000010205 */
[----:B------:R-:W-:-:S03]  /*138b0*/  IMAD.SHL.U32 R10, R4, 0x2, RZ ;  /* 0x00000002040a7824 */ /* 0x000fc600078e00ff */
[----:B------:R-:W-:Y:S02]  /*138c0*/  LOP3.LUT R11, R11, 0x1fffffff, RZ, 0xc0, !PT ;  /* 0x1fffffff0b0b7812 */ /* 0x000fe400078ec0ff */
[----:B------:R-:W-:Y:S02]  /*138d0*/  LOP3.LUT R10, R10, 0xfffffffe, RZ, 0xc0, !PT ;  /* 0xfffffffe0a0a7812 */ /* 0x000fe400078ec0ff */
[--C-:B------:R-:W-:Y:S02]  /*138e0*/  SHF.R.U32.HI R5, RZ, 0x4, R11.reuse ;  /* 0x00000004ff057819 */ /* 0x100fe4000001160b */
[----:B------:R-:W-:Y:S02]  /*138f0*/  SHF.R.U64 R10, R10, 0x4, R11 ;  /* 0x000000040a0a7819 */ /* 0x000fe4000000120b */
[----:B-1----:R-:W-:-:S03]  /*13900*/  LOP3.LUT R0, R0, 0xf, R5, 0xb8, !PT ;  /* 0x0000000f00007812 */ /* 0x002fc600078eb805 */
[----:B------:R-:W-:Y:S04]  /*13910*/  STS [UR52+0xc], R10 ;  /* 0x00000c0aff007988 */ /* 0x000fe80008000834 */
[----:B------:R-:W-:Y:S01]  /*13920*/  STS [UR52+0x1c], R0 ;  /* 0x00001c00ff007988 */ /* 0x000fe20008000834 */
[----:B---3--:R-:W-:-:S03]  /*13930*/  IADD3 R4, R12, -0x1, RZ ;  /* 0xffffffff0c047810 */ /* 0x008fc60007ffe0ff */
[----:B------:R-:W1:Y:S04]  /*13940*/  LDS R5, [UR52+0x1c] ;  /* 0x00001c34ff057984 */ /* 0x000e680008000800 */
[----:B-----5:R-:W-:Y:S01]  /*13950*/  STS.64 [UR52], R2 ;  /* 0x00000002ff007988 */ /* 0x020fe20008000a34 */
[----:B-1----:R-:W-:-:S05]  /*13960*/  LOP3.LUT R5, R5, 0xf0, RZ, 0xb8, !PT ;  /* 0x000000f005057812 */ /* 0x002fca00078eb8ff */
[----:B------:R1:W-:Y:S04]  /*13970*/  STS [UR52+0x1c], R5 ;  /* 0x00001c05ff007988 */ /* 0x0003e80008000834 */
[----:B------:R-:W2:Y:S01]  /*13980*/  LDS R9, [UR52+0x1c] ;  /* 0x00001c34ff097984 */ /* 0x000ea20008000800 */
[----:B-1----:R-:W-:-:S05]  /*13990*/  VIADD R5, R13, 0xffffffff ;  /* 0xffffffff0d057836 */ /* 0x002fca0000000000 */
[----:B------:R-:W-:Y:S01]  /*139a0*/  STS.128 [UR52+0x20], R4 ;  /* 0x00002004ff007988 */ /* 0x000fe20008000c34 */
[----:B--2---:R-:W-:-:S05]  /*139b0*/  LOP3.LUT R9, R9, 0xf00, RZ, 0xb8, !PT ;  /* 0x00000f0009097812 */ /* 0x004fca00078eb8ff */
[----:B------:R-:W-:Y:S04]  /*139c0*/  STS.64 [UR52+0x18], R8 ;  /* 0x00001808ff007988 */ /* 0x000fe80008000a34 */
[----:B------:R-:W1:Y:S02]  /*139d0*/  LDS R14, [UR52+0x1c] ;  /* 0x00001c34ff0e7984 */ /* 0x000e640008000800 */
[----:B-1----:R-:W-:-:S05]  /*139e0*/  LOP3.LUT R0, R14, 0xf000, RZ, 0xb8, !PT ;  /* 0x0000f0000e007812 */ /* 0x002fca00078eb8ff */
[----:B------:R2:W-:Y:S02]  /*139f0*/  STS [UR52+0x1c], R0 ;  /* 0x00001c00ff007988 */ /* 0x0005e40008000834 */
.L_x_156:
[----:B------:R-:W-:Y:S05]  /*13a00*/  BSYNC B0 ;  /* 0x0000000000007941 */ /* 0x000fea0003800000 */
.L_x_155:
[----:B------:R-:W-:Y:S01]  /*13a10*/  NOP ;  /* 0x0000000000007918 */ /* 0x000fe20000000000 */
[----:B------:R3:W4:Y:S01]  /*13a20*/  LDS R5, [R15+UR52] ;  /* 0x000000340f057984 */ /* 0x0007220008000800 */
[----:B------:R-:W-:Y:S02]  /*13a30*/  ELECT P3, URZ, PT ;  /* 0x00000000003f782f */ /* 0x000fe40003860000 */
[----:B------:R-:W-:Y:S01]  /*13a40*/  IADD3 R2, P4, R15, UR36, RZ ;  /* 0x000000240f027c10 */ /* 0x000fe2000ff9e0ff */
[----:B------:R-:W-:Y:S03]  /*13a50*/  BSSY B0, `(.L_x_157) ;  /* 0x0000005000007945 */ /* 0x000fe60003800000 */
[----:B------:R-:W-:-:S07]  /*13a60*/  IADD3.X R3, RZ, UR37, RZ, P4, !PT ;  /* 0x00000025ff037c10 */ /* 0x000fce000a7fe4ff */
[----:B---3--:R-:W-:Y:S05]  /*13a70*/  @!P3 BRA `(.L_x_158) ;  /* 0x000000000008b947 */ /* 0x008fea0003800000 */
[----:B------:R0:W-:Y:S01]  /*13a80*/  UTMACMDFLUSH ;  /* 0x00000000000079b7 */ /* 0x0001e20000000000 */
[----:B------:R-:W-:-:S04]  /*13a90*/  DEPBAR.LE SB0, 0x0 ;  /* 0x000080000000791a */ /* 0x000fc80000000000 */
.L_x_158:
[----:B------:R-:W-:Y:S05]  /*13aa0*/  BSYNC B0 ;  /* 0x0000000000007941 */ /* 0x000fea0003800000 */
.L_x_157:
[----:B----4-:R3:W5:Y:S02]  /*13ab0*/  ATOMG.E.EXCH.STRONG.GPU PT, RZ, [R2], R5 ;  /* 0x0000000502ff73a8 */ /* 0x01076400041ee100 */
.L_x_154:
[----:B------:R-:W-:-:S04]  /*13ac0*/  DEPBAR.LE SB0, 0x0 ;  /* 0x000080000000791a */ /* 0x000fc80000000000 */
[----:B------:R-:W-:Y:S05]  /*13ad0*/  @!P0 BRA `(.L_x_159) ;  /* 0x0000000000048947 */ /* 0x000fea0003800000 */
[----:B------:R-:W-:Y:S01]  /*13ae0*/  BPT.TRAP 0x1 ;  /* 0x000000040000795c */ /* 0x000fe20000300000 */
.L_x_159:
[----:B--2---:R-:W-:Y:S01]  /*13af0*/  IMAD.U32 R0, RZ, RZ, UR54 ;  /* 0x00000036ff007e24 */ /* 0x004fe2000f8e00ff */
[----:B-----5:R-:W-:Y:S01]  /*13b00*/  SYNCS.ARRIVE.TRANS64.RED.A1T0 RZ, [UR10], RZ ;  /* 0x000000ffffff79a7 */ /* 0x020fe2000810040a */
[----:B------:R-:W-:Y:S02]  /*13b10*/  SEL R7, RZ, 0x1, !P2 ;  /* 0x00000001ff077807 */ /* 0x000fe40005000000 */
[----:B------:R-:W-:Y:S01]  /*13b20*/  LOP3.LUT R153, R153, 0x1, RZ, 0x3c, !PT ;  /* 0x0000000199997812 */ /* 0x000fe200078e3cff */
[----:B------:R2:W-:Y:S01]  /*13b30*/  SYNCS.ARRIVE.TRANS64.A1T0 RZ, [R0+UR51], RZ ;  /* 0x000000ff00ff79a7 */ /* 0x0005e20008100033 */
[----:B------:R-:W-:Y:S05]  /*13b40*/  @P1 BRA `(.L_x_160) ;  /* 0xffffff0000941947 */ /* 0x000fea000383ffff */
[----:B------:R-:W-:Y:S05]  /*13b50*/  EXIT ;  /* 0x000000000000794d */ /* 0x000fea0003800000 */
.L_x_27:
[----:B------:R-:W-:-:S08]  /*13b60*/  NOP ;  /* 0x0000000000007918 */ /* 0x000fd00000000000 */
[----:B----45:R-:W1:-:S00]  /*13b70*/  USETMAXREG.DEALLOC.CTAPOOL 0x28 ;  /* 0x00000028000079c8 */ /* 0x030e4000080e0500 */
[----:B------:R-:W-:-:S06]  /*13b80*/  UISETP.NE.AND UP1, UPT, UR47, 0x3, UPT ;  /* 0x000000032f00788c */ /* 0x000fcc000bf25270 */
[----:B------:R-:W-:-:S13]  /*13b90*/  PLOP3.LUT P1, PT, PT, PT, UP1, 0x80, 0x0 ;  /* 0x000000000000781c */ /* 0x000fda0003f2f018 */
[----:B-1----:R-:W-:Y:S05]  /*13ba0*/  @!P1 BRA `(.L_x_161) ;  /* 0x0000004000b89947 */ /* 0x002fea0003800000 */
[----:B------:R-:W-:-:S13]  /*13bb0*/  ISETP.NE.AND P0, PT, RZ, UR47, PT ;  /* 0x0000002fff007c0c */ /* 0x000fda000bf05270 */
[----:B------:R-:W-:Y:S05]  /*13bc0*/  @!P0 BRA `(.L_x_162) ;  /* 0x0000002400a88947 */ /* 0x000fea0003800000 */
[----:B------:R-:W-:-:S06]  /*13bd0*/  UISETP.NE.AND UP0, UPT, UR47, 0x2, UPT ;  /* 0x000000022f00788c */ /* 0x000fcc000bf05270 */
[----:B------:R-:W-:-:S13]  /*13be0*/  PLOP3.LUT P0, PT, PT, PT, UP0, 0x80, 0x0 ;  /* 0x000000000000781c */ /* 0x000fda0003f0f008 */
[----:B--2---:R-:W-:Y:S05]  /*13bf0*/  @P0 EXIT ;  /* 0x000000000000094d */ /* 0x004fea0003800000 */
[----:B------:R-:W1:Y:S01]  /*13c00*/  S2UR UR4, SR_CTAID.Y ;  /* 0x00000000000479c3 */ /* 0x000e620000002600 */
[----:B------:R-:W-:Y:S01]  /*13c10*/  ELECT P0, URZ, PT ;  /* 0x00000000003f782f */ /* 0x000fe20003800000 */
[----:B------:R-:W-:Y:S01]  /*13c20*/  BSSY B0, `(.L_x_163) ;  /* 0x000001f000007945 */ /* 0x000fe20003800000 */
[----:B-1----:R-:W-:-:S11]  /*13c30*/  UIMAD UR4, UR4, UR60, UR58 ;  /* 0x0000003c040472a4 */ /* 0x002fd6000f8e023a */
[----:B------:R-:W-:Y:S05]  /*13c40*/  @!P0 BRA `(.L_x_164) ;  /* 0x0000000000708947 */ /* 0x000fea0003800000 */
[----:B------:R1:W-:Y:S01]  /*13c50*/  STL [R1+0x204], R13 ;  /* 0x0002040d01007387 */ /* 0x0003e20000100800 */
[----:B------:R-:W2:Y:S01]  /*13c60*/  LDC.64 R14, c[0x0][0x618] ;  /* 0x00018600ff0e7b82 */ /* 0x000ea20000000a00 */
[----:B------:R-:W-:Y:S02]  /*13c70*/  UMOV UR5, 0x400 ;  /* 0x0000040000057882 */ /* 0x000fe40000000000 */
[----:B------:R-:W-:-:S05]  /*13c80*/  ULEA UR5, UR41, UR5, 0x18 ;  /* 0x0000000529057291 */ /* 0x000fca000f8ec03f */
[----:B------:R-:W3:Y:S08]  /*13c90*/  LDC.64 R4, c[0x0][0x600] ;  /* 0x00018000ff047b82 */ /* 0x000ef00000000a00 */
[----:B-1----:R-:W2:Y:S08]  /*13ca0*/  LDC.64 R12, c[0x0][0x610] ;  /* 0x00018400ff0c7b82 */ /* 0x002eb00000000a00 */
[----:B------:R-:W3:Y:S08]  /*13cb0*/  LDC.64 R6, c[0x0][0x608] ;  /* 0x00018200ff067b82 */ /* 0x000ef00000000a00 */
[----:B------:R-:W1:Y:S01]  /*13cc0*/  LDC.64 R32, c[0x0][0x620] ;  /* 0x00018800ff207b82 */ /* 0x000e620000000a00 */
[----:B--2---:R2:W-:Y:S07]  /*13cd0*/  STS.128 [UR5+0x34710], R12 ;  /* 0x0347100cff007988 */ /* 0x0045ee0008000c05 */
[----:B------:R-:W1:Y:S01]  /*13ce0*/  LDC.64 R34, c[0x0][0x628] ;  /* 0x00018a00ff227b82 */ /* 0x000e620000000a00 */
[----:B---3--:R3:W-:Y:S07]  /*13cf0*/  STS.128 [UR5+0x34700], R4 ;  /* 0x03470004ff007988 */ /* 0x0087ee0008000c05 */
[----:B------:R-:W4:Y:S01]  /*13d00*/  LDC.64 R28, c[0x0][0x630] ;  /* 0x00018c00ff1c7b82 */ /* 0x000f220000000a00 */
[----:B--2---:R2:W5:Y:S07]  /*13d10*/  LDL.LU R13, [R1+0x204] ;  /* 0x00020400010d7983 */ /* 0x00456e0000300800 */
[----:B------:R-:W4:Y:S08]  /*13d20*/  LDC.64 R30, c[0x0][0x638] ;  /* 0x00018e00ff1e7b82 */ /* 0x000f300000000a00 */
[----:B------:R-:W2:Y:S08]  /*13d30*/  LDC.64 R24, c[0x0][0x640] ;  /* 0x00019000ff187b82 */ /* 0x000eb00000000a00 */
[----:B------:R-:W2:Y:S08]  /*13d40*/  LDC.64 R26, c[0x0][0x648] ;  /* 0x00019200ff1a7b82 */ /* 0x000eb00000000a00 */
[----:B------:R-:W2:Y:S08]  /*13d50*/  LDC.64 R20, c[0x0][0x650] ;  /* 0x00019400ff147b82 */ /* 0x000eb00000000a00 */
[----:B------:R-:W2:Y:S08]  /*13d60*/  LDC.64 R22, c[0x0][0x658] ;  /* 0x00019600ff167b82 */ /* 0x000eb00000000a00 */
[----:B------:R-:W2:Y:S08]  /*13d70*/  LDC.64 R8, c[0x0][0x660] ;  /* 0x00019800ff087b82 */ /* 0x000eb00000000a00 */
[----:B------:R-:W2:Y:S08]  /*13d80*/  LDC.64 R10, c[0x0][0x668] ;  /* 0x00019a00ff0a7b82 */ /* 0x000eb00000000a00 */
[----:B---3--:R-:W3:Y:S08]  /*13d90*/  LDC.64 R4, c[0x0][0x670] ;  /* 0x00019c00ff047b82 */ /* 0x008ef00000000a00 */
[----:B------:R-:W3:Y:S01]  /*13da0*/  LDC.64 R6, c[0x0][0x678] ;  /* 0x00019e00ff067b82 */ /* 0x000ee20000000a00 */
[----:B-1----:R1:W-:Y:S04]  /*13db0*/  STS.128 [UR5+0x34720], R32 ;  /* 0x03472020ff007988 */ /* 0x0023e80008000c05 */
[----:B----4-:R1:W-:Y:S04]  /*13dc0*/  STS.128 [UR5+0x34730], R28 ;  /* 0x0347301cff007988 */ /* 0x0103e80008000c05 */
[----:B--2---:R1:W-:Y:S04]  /*13dd0*/  STS.128 [UR5+0x34740], R24 ;  /* 0x03474018ff007988 */ /* 0x0043e80008000c05 */
[----:B------:R1:W-:Y:S04]  /*13de0*/  STS.128 [UR5+0x34750], R20 ;  /* 0x03475014ff007988 */ /* 0x0003e80008000c05 */
[----:B------:R1:W-:Y:S04]  /*13df0*/  STS.128 [UR5+0x34760], R8 ;  /* 0x03476008ff007988 */ /* 0x0003e80008000c05 */
[----:B---3--:R1:W-:Y:S02]  /*13e00*/  STS.128 [UR5+0x34770], R4 ;  /* 0x03477004ff007988 */ /* 0x0083e40008000c05 */
.L_x_164:
[----:B------:R-:W-:Y:S05]  /*13e10*/  BSYNC B0 ;  /* 0x0000000000007941 */ /* 0x000fea0003800000 */
.L_x_163:
[----:B------:R-:W-:Y:S01]  /*13e20*/  ELECT P0, URZ, PT ;  /* 0x00000000003f782f */ /* 0x000fe20003800000 */
[----:B------:R-:W-:Y:S01]  /*13e30*/  NOP ;  /* 0x0000000000007918 */ /* 0x000fe20000000000 */
[----:B------:R-:W-:Y:S01]  /*13e40*/  ULDC UR5, c[0x0][0x884] ;  /* 0x0002210000057ab9 */ /* 0x000fe20000000800 */
[----:B------:R-:W-:Y:S01]  /*13e50*/  ULDC.64 UR8, c[0x0][0x800] ;  /* 0x0002000000087ab9 */ /* 0x000fe20000000a00 */
[----:B------:R-:W-:Y:S01]  /*13e60*/  ULEA UR4, UR5, UR4, 0x1 ;  /* 0x0000000405047291 */ /* 0x000fe2000f8e083f */
[----:B------:R-:W-:Y:S03]  /*13e70*/  BSSY B0, `(.L_x_165) ;  /* 0x0000033000007945 */ /* 0x000fe60003800000 */
[----:B------:R-:W-:-:S05]  /*13e80*/  UIMAD.WIDE UR8, UR4, 0x80, UR8 ;  /* 0x00000080040878a5 */ /* 0x000fca000f8e0208 */
[----:B------:R-:W-:Y:S07]  /*13e90*/  @!P0 BRA `(.L_x_166) ;  /* 0x0000000000c08947 */ /* 0x000fee0003800000 */
[----:B------:R-:W-:Y:S01]  /*13ea0*/  ULDC.64 UR4, c[0x0][0x808] ;  /* 0x0002020000047ab9 */ /* 0x000fe20000000a00 */
[----:B------:R-:W-:Y:S01]  /*13eb0*/  ULDC.64 UR6, c[0x0][0x810] ;  /* 0x0002040000067ab9 */ /* 0x000fe20000000a00 */
[----:B------:R-:W-:Y:S02]  /*13ec0*/  ISETP.NE.U32.AND P0, PT, RZ, UR4, PT ;  /* 0x00000004ff007c0c */ /* 0x000fe4000bf05070 */
[----:B------:R-:W-:Y:S02]  /*13ed0*/  ISETP.NE.U32.AND P1, PT, RZ, UR6, PT ;  /* 0x00000006ff007c0c */ /* 0x000fe4000bf25070 */
[----:B------:R-:W-:Y:S02]  /*13ee0*/  ISETP.NE.AND.EX P0, PT, RZ, UR5, PT, P0 ;  /* 0x00000005ff007c0c */ /* 0x000fe4000bf05300 */
[----:B------:R-:W-:-:S11]  /*13ef0*/  ISETP.NE.AND.EX P1, PT, RZ, UR7, PT, P1 ;  /* 0x00000007ff007c0c */ /* 0x000fd6000bf25310 */
[----:B------:R-:W-:Y:S05]  /*13f00*/  @!P0 BRA `(.L_x_167) ;  /* 0x0000000000188947 */ /* 0x000fea0003800000 */
[----:B------:R-:W2:Y:S02]  /*13f10*/  LDC.64 R2, c[0x0][0x808] ;  /* 0x00020200ff027b82 */ /* 0x000ea40000000a00 */
[----:B--2---:R-:W-:-:S06]  /*13f20*/  IMAD.WIDE R2, R18, 0x8, R2 ;  /* 0x0000000812027825 */ /* 0x004fcc00078e0202 */
[----:B------:R-:W2:Y:S01]  /*13f30*/  LDG.E.64 R2, desc[UR38][R2.64] ;  /* 0x0000002602027981 */ /* 0x000ea2000c1e1b00 */
[----:B------:R-:W-:Y:S02]  /*13f40*/  UMOV UR4, 0x400 ;  /* 0x0000040000047882 */ /* 0x000fe40000000000 */
[----:B------:R-:W-:-:S09]  /*13f50*/  ULEA UR4, UR41, UR4, 0x18 ;  /* 0x0000000429047291 */ /* 0x000fd2000f8ec03f */
[----:B--2---:R2:W-:Y:S03]  /*13f60*/  STS.64 [UR4+0x34700], R2 ;  /* 0x03470002ff007988 */ /* 0x0045e60008000a04 */
.L_x_167:
[----:B------:R-:W-:Y:S05]  /*13f70*/  @!P1 BRA `(.L_x_166) ;  /* 0x0000000000889947 */ /* 0x000fea0003800000 */
[----:B--2---:R-:W2:Y:S02]  /*13f80*/  LDC.64 R2, c[0x0][0x810] ;  /* 0x00020400ff027b82 */ /* 0x004ea40000000a00 */
[----:B--2---:R-:W-:-:S06]  /*13f90*/  IMAD.WIDE R2, R18, 0x8, R2 ;  /* 0x0000000812027825 */ /* 0x004fcc00078e0202 */
[----:B------:R-:W2:Y:S01]  /*13fa0*/  LDG.E.64 R2, desc[UR38][R2.64] ;  /* 0x0000002602027981 */ /* 0x000ea2000c1e1b00 */
[----:B------:R-:W-:Y:S01]  /*13fb0*/  UMOV UR4, 0x400 ;  /* 0x0000040000047882 */ /* 0x000fe20000000000 */
[----:B-1---5:R-:W-:Y:S01]  /*13fc0*/  IADD3 R4, R13, -0x1, RZ ;  /* 0xffffffff0d047810 */ /* 0x022fe20007ffe0ff */
[----:B------:R-:W-:-:S04]  /*13fd0*/  ULEA UR4, UR41, UR4, 0x18 ;  /* 0x0000000429047291 */ /* 0x000fc8000f8ec03f */
[----:B------:R-:W-:-:S05]  /*13fe0*/  UIADD3 UR5, UR4, 0x34700, URZ ;  /* 0x0003470004057890 */ /* 0x000fca000fffe03f */
[----:B------:R-:W1:Y:S01]  /*13ff0*/  LDS R0, [UR4+0x3471c] ;  /* 0x03471c04ff007984 */ /* 0x000e620008000800 */
[----:B------:R-:W-:-:S03]  /*14000*/  MOV R8, UR5 ;  /* 0x0000000500087c02 */ /* 0x000fc60008000f00 */
[----:B------:R-:W-:Y:S01]  /*14010*/  STS [UR4+0x34730], RZ ;  /* 0x034730ffff007988 */ /* 0x000fe20008000804 */
[----:B------:R-:W-:-:S05]  /*14020*/  SHF.R.U64 R8, R8, 0x4, RZ ;  /* 0x0000000408087819 */ /* 0x000fca00000012ff */
        /* <DEDUP_REMOVED lines=8> */
[----:B-1----:R-:W-:Y:S01]  /*140b0*/  LOP3.LUT R0, R0, 0xf, R5, 0xb8, !PT ;  /* 0x0000000f00007812 */ /* 0x002fe200078eb805 */
[----:B------:R-:W-:Y:S02]  /*140c0*/  VIADD R5, R19, 0xffffffff ;  /* 0xffffffff13057836 */ /* 0x000fe40000000000 */
[----:B------:R-:W-:Y:S04]  /*140d0*/  STS [UR4+0x3470c], R2 ;  /* 0x03470c02ff007988 */ /* 0x000fe80008000804 */
[----:B------:R-:W-:Y:S04]  /*140e0*/  STS [UR4+0x3471c], R0 ;  /* 0x03471c00ff007988 */ /* 0x000fe80008000804 */
[----:B------:R-:W1:Y:S02]  /*140f0*/  LDS R6, [UR4+0x3471c] ;  /* 0x03471c04ff067984 */ /* 0x000e640008000800 */
[----:B-1----:R-:W-:-:S05]  /*14100*/  LOP3.LUT R6, R6, 0xf0, RZ, 0xb8, !PT ;  /* 0x000000f006067812 */ /* 0x002fca00078eb8ff */
[----:B------:R1:W-:Y:S04]  /*14110*/  STS [UR4+0x3471c], R6 ;  /* 0x03471c06ff007988 */ /* 0x0003e80008000804 */
[----:B------:R-:W2:Y:S01]  /*14120*/  LDS R9, [UR4+0x3471c] ;  /* 0x03471c04ff097984 */ /* 0x000ea20008000800 */
[----:B-1----:R-:W-:-:S05]  /*14130*/  CS2R R6, SRZ ;  /* 0x0000000000067805 */ /* 0x002fca000001ff00 */
[----:B------:R-:W-:Y:S01]  /*14140*/  STS.128 [UR4+0x34720], R4 ;  /* 0x03472004ff007988 */ /* 0x000fe20008000c04 */
[----:B--2---:R-:W-:-:S05]  /*14150*/  LOP3.LUT R9, R9, 0xf00, RZ, 0xb8, !PT ;  /* 0x00000f0009097812 */ /* 0x004fca00078eb8ff */
[----:B------:R-:W-:Y:S04]  /*14160*/  STS.64 [UR4+0x34718], R8 ;  /* 0x03471808ff007988 */ /* 0x000fe80008000a04 */
[----:B------:R-:W1:Y:S02]  /*14170*/  LDS R3, [UR4+0x3471c] ;  /* 0x03471c04ff037984 */ /* 0x000e640008000800 */
[----:B-1----:R-:W-:-:S05]  /*14180*/  LOP3.LUT R0, R3, 0xf000, RZ, 0xb8, !PT ;  /* 0x0000f00003007812 */ /* 0x002fca00078eb8ff */
[----:B------:R3:W-:Y:S02]  /*14190*/  STS [UR4+0x3471c], R0 ;  /* 0x03471c00ff007988 */ /* 0x0007e40008000804 */
.L_x_166:
[----:B------:R-:W-:Y:S05]  /*141a0*/  BSYNC B0 ;  /* 0x0000000000007941 */ /* 0x000fea0003800000 */
.L_x_165:
[----:B---3--:R-:W3:Y:S01]  /*141b0*/  S2R R0, SR_LANEID ;  /* 0x0000000000007919 */ /* 0x008ee20000000000 */
[----:B------:R-:W-:Y:S01]  /*141c0*/  ELECT P0, URZ, PT ;  /* 0x00000000003f782f */ /* 0x000fe20003800000 */
[----:B------:R-:W-:Y:S01]  /*141d0*/  NOP ;  /* 0x0000000000007918 */ /* 0x000fe20000000000 */
[----:B------:R-:W-:Y:S11]  /*141e0*/  BSSY B0, `(.L_x_168) ;  /* 0x0000004000007945 */ /* 0x000ff60003800000 */
[----:B------:R-:W-:Y:S05]  /*141f0*/  @!P0 BRA `(.L_x_169) ;  /* 0x0000000000088947 */ /* 0x000fea0003800000 */
[----:B------:R0:W-:Y:S01]  /*14200*/  UTMACMDFLUSH ;  /* 0x00000000000079b7 */ /* 0x0001e20000000000 */
[----:B------:R-:W-:-:S04]  /*14210*/  DEPBAR.LE SB0, 0x0 ;  /* 0x000080000000791a */ /* 0x000fc80000000000 */
.L_x_169:
[----:B------:R-:W-:Y:S05]  /*14220*/  BSYNC B0 ;  /* 0x0000000000007941 */ /* 0x000fea0003800000 */
.L_x_168:
[----:B------:R-:W-:Y:S01]  /*14230*/  UMOV UR5, 0x400 ;  /* 0x0000040000057882 */ /* 0x000fe20000000000 */
[----:B-1-3--:R-:W-:Y:S01]  /*14240*/  SHF.L.U32 R4, R0, 0x2, RZ ;  /* 0x0000000200047819 */ /* 0x00afe200000006ff */
[----:B------:R-:W-:-:S03]  /*14250*/  ULEA UR5, UR41, UR5, 0x18 ;  /* 0x0000000529057291 */ /* 0x000fc6000f8ec03f */
[----:B--2---:R-:W-:Y:S01]  /*14260*/  IADD3 R2, P0, R4, UR8, RZ ;  /* 0x0000000804027c10 */ /* 0x004fe2000ff1e0ff */
[----:B------:R-:W-:Y:S01]  /*14270*/  UIADD3 UR4, UR5, 0x34700, URZ ;  /* 0x0003470005047890 */ /* 0x000fe2000fffe03f */
[----:B------:R-:W-:-:S03]  /*14280*/  MOV R0, RZ ;  /* 0x000000ff00007202 */ /* 0x000fc60000000f00 */
[----:B------:R-:W-:-:S05]  /*14290*/  IMAD.X R3, RZ, RZ, UR9, P0 ;  /* 0x00000009ff037e24 */ /* 0x000fca00080e06ff */
[----:B------:R-:W1:Y:S01]  /*142a0*/  LDS R5, [R4+UR4] ;  /* 0x0000000404057984 */ /* 0x000e620008000800 */
[----:B------:R-:W-:-:S03]  /*142b0*/  SHF.L.U32 R0, R0, 0x1f, RZ ;  /* 0x0000001f00007819 */ /* 0x000fc600000006ff */
[----:B-1----:R1:W2:Y:S02]  /*142c0*/  ATOMG.E.EXCH.STRONG.GPU PT, RZ, [R2], R5 ;  /* 0x0000000502ff73a8 */ /* 0x0022a400041ee100 */
[----:B--2---:R-:W2:Y:S01]  /*142d0*/  SYNCS.PHASECHK.TRANS64.TRYWAIT P0, [UR5+0x34508], R0 ;  /* 0x03450800ff0075a7 */ /* 0x004ea20008000145 */
[----:B------:R-:W-:Y:S02]  /*142e0*/  ULOP3.LUT UR36, UR59, 0x1, URZ, 0xfc, !UPT ;  /* 0x000000013b247892 */ /* 0x000fe4000f8efc3f */
[----:B------:R-:W-:Y:S01]  /*142f0*/  ULOP3.LUT UR37, UR61, 0x2, URZ, 0xfc, !UPT ;  /* 0x000000023d257892 */ /* 0x000fe2000f8efc3f */
[----:B-12---:R-:W-:Y:S11]  /*14300*/  @!P0 BRA `(.L_x_170) ;  /* 0x0000006400f48947 */ /* 0x006ff60003800000 */
.L_x_384:
[----:B------:R-:W-:Y:S01]  /*14310*/  IMAD.MOV.U32 R2, RZ, RZ, 0x1 ;  /* 0x00000001ff027424 */ /* 0x000fe200078e00ff */
[----:B-1----:R-:W-:Y:S01]  /*14320*/  MOV R0, RZ ;  /* 0x000000ff00007202 */ /* 0x002fe20000000f00 */
[----:B------:R-:W-:Y:S01]  /*14330*/  ULDC UR42, c[0x0][0x598] ;  /* 0x00016600002a7ab9 */ /* 0x000fe20000000800 */
[----:B------:R-:W-:Y:S01]  /*14340*/  ULDC UR43, c[0x0][0x580] ;  /* 0x00016000002b7ab9 */ /* 0x000fe20000000800 */
[----:B------:R-:W-:Y:S01]  /*14350*/  ULDC.64 UR10, c[0x0][0x590] ;  /* 0x00016400000a7ab9 */ /* 0x000fe20000000a00 */
[----:B------:R-:W-:-:S05]  /*14360*/  ULDC.64 UR12, c[0x0][0x588] ;  /* 0x00016200000c7ab9 */ /* 0x000fca0000000a00 */
.L_x_279:
[----:B------:R-:W-:-:S06]  /*14370*/  UISETP.NE.AND UP0, UPT, UR36, 0x3, UPT ;  /* 0x000000032400788c */ /* 0x000fcc000bf05270 */
[----:B------:R-:W-:-:S13]  /*14380*/  PLOP3.LUT P1, PT, PT, PT, UP0, 0x80, 0x0 ;  /* 0x000000000000781c */ /* 0x000fda0003f2f008 */
[----:B-1---5:R-:W-:Y:S05]  /*14390*/  @!P1 BRA `(.L_x_171) ;  /* 0x0000000000049947 */ /* 0x022fea0003800000 */
[----:B------:R-:W-:Y:S01]  /*143a0*/  BPT.TRAP 0x1 ;  /* 0x000000040000795c */ /* 0x000fe20000300000 */
.L_x_171:
[----:B------:R-:W2:Y:S01]  /*143b0*/  LDL R4, [R1+0x200] ;  /* 0x0002000001047983 */ /* 0x000ea20000100800 */
[----:B------:R-:W-:Y:S02]  /*143c0*/  SHF.L.U32 R3, R0, 0x1f, RZ ;  /* 0x0000001f00037819 */ /* 0x000fe400000006ff */
[C---:B--2---:R-:W-:Y:S02]  /*143d0*/  R2UR UR6, R4.reuse ;  /* 0x00000000040672ca */ /* 0x044fe400000e0000 */
[----:B------:R-:W-:-:S11]  /*143e0*/  LEA R4, R4, UR5, 0x4 ;  /* 0x0000000504047c11 */ /* 0x000fd6000f8e20ff */
[----:B------:R-:W-:-:S09]  /*143f0*/  ULEA UR6, UR6, UR5, 0x3 ;  /* 0x0000000506067291 */ /* 0x000fd2000f8e183f */
[----:B------:R-:W1:Y:S02]  /*14400*/  SYNCS.PHASECHK.TRANS64.TRYWAIT P0, [UR6+0x34400], R3 ;  /* 0x03440003ff0075a7 */ /* 0x000e640008000146 */
[----:B-1----:R-:W-:Y:S05]  /*14410*/  @!P0 BRA `(.L_x_172) ;  /* 0x0000006400c88947 */ /* 0x002fea0003800000 */
.L_x_385:
[----:B-1----:R-:W1:Y:S01]  /*14420*/  LDS.128 R4, [R4+0x34530] ;  /* 0x0345300004047984 */ /* 0x002e620000000c00 */
[----:B------:R-:W-:Y:S01]  /*14430*/  @!PT LDS RZ, [RZ] ;  /* 0x00000000fffff984 */ /* 0x000fe20000000800 */
[----:B------:R-:W-:Y:S01]  /*14440*/  @!PT LDS RZ, [RZ] ;  /* 0x00000000fffff984 */ /* 0x000fe20000000800 */
[----:B------:R-:W-:Y:S01]  /*14450*/  @!PT LDS RZ, [RZ] ;  /* 0x00000000fffff984 */ /* 0x000fe20000000800 */
[----:B------:R-:W-:Y:S01]  /*14460*/  @!PT LDS RZ, [RZ] ;  /* 0x00000000fffff984 */ /* 0x000fe20000000800 */
[----:B------:R2:W-:Y:S06]  /*14470*/  MEMBAR.ALL.CTA ;  /* 0x0000000000007992 */ /* 0x0005ec0000008000 */
[----:B--2---:R-:W2:Y:S01]  /*14480*/  FENCE.VIEW.ASYNC.S ;  /* 0x00000000000073c6 */ /* 0x004ea20000000000 */
[----:B------:R-:W-:Y:S05]  /*14490*/  @!P1 BRA `(.L_x_173) ;  /* 0x0000000000049947 */ /* 0x000fea0003800000 */
[----:B------:R-:W-:Y:S01]  /*144a0*/  BPT.TRAP 0x1 ;  /* 0x000000040000795c */ /* 0x000fe20000300000 */
.L_x_173:
[----:B------:R-:W-:Y:S01]  /*144b0*/  UIADD3 UR6, UR6, 0x34440, URZ ;  /* 0x0003444006067890 */ /* 0x000fe2000fffe03f */
[----:B------:R-:W-:Y:S02]  /*144c0*/  R2UR UR18, R16 ;  /* 0x00000000101272ca */ /* 0x000fe400000e0000 */
[----:B------:R-:W-:Y:S01]  /*144d0*/  R2UR UR19, R17 ;  /* 0x00000000111372ca */ /* 0x000fe200000e0000 */
[----:B------:R-:W-:Y:S01]  /*144e0*/  UPRMT UR6, UR41, 0x654, UR6 ;  /* 0x0000065429067896 */ /* 0x000fe20008000006 */
[----:B------:R-:W-:Y:S02]  /*144f0*/  LOP3.LUT P1, RZ, R2, 0xff, RZ, 0xc0, !PT ;  /* 0x000000ff02ff7812 */ /* 0x000fe4000782c0ff */
[----:B------:R-:W-:-:S04]  /*14500*/  ISETP.NE.U32.AND P0, PT, RZ, UR10, PT ;  /* 0x0000000aff007c0c */ /* 0x000fc8000bf05070 */
[----:B------:R-:W-:Y:S02]  /*14510*/  ISETP.NE.AND.EX P0, PT, RZ, UR11, PT, P0 ;  /* 0x0000000bff007c0c */ /* 0x000fe4000bf05300 */
[----:B--2---:R-:W-:Y:S01]  /*14520*/  SYNCS.ARRIVE.TRANS64.RED.A1T0 RZ, [UR6], RZ ;  /* 0x000000ffffff79a7 */ /* 0x004fe20008100406 */
[----:B------:R-:W-:Y:S02]  /*14530*/  USHF.L.U32 UR18, UR18, 0x7, URZ ;  /* 0x0000000712127899 */ /* 0x000fe4000800063f */
[----:B------:R-:W-:Y:S02]  /*14540*/  USHF.L.U32 UR19, UR19, 0x8, URZ ;  /* 0x0000000813137899 */ /* 0x000fe4000800063f */
[----:B------:R-:W-:Y:S10]  /*14550*/  @!P1 BRA `(.L_x_174) ;  /* 0x00000000000c9947 */ /* 0x000ff40003800000 */
[----:B------:R-:W-:-:S04]  /*14560*/  DEPBAR {5,4,3,2,1,0} ;  /* 0x0000003f0000791a */ /* 0x000fc80000000000 */
[----:B------:R2:W-:Y:S02]  /*14570*/  UTMACCTL.IV [UR8] ;  /* 0x00000000080079b9 */ /* 0x0005e40008000000 */
[----:B--2---:R-:W-:Y:S01]  /*14580*/  NOP ;  /* 0x0000000000007918 */ /* 0x004fe20000000000 */
.L_x_174:
[----:B------:R-:W-:Y:S05]  /*14590*/  @!P0 BRA `(.L_x_175) ;  /* 0x0000000000188947 */ /* 0x000fea0003800000 */
[----:B------:R-:W2:Y:S02]  /*145a0*/  LDC.64 R2, c[0x0][0x590] ;  /* 0x00016400ff027b82 */ /* 0x000ea40000000a00 */
[----:B--2---:R-:W-:-:S06]  /*145b0*/  IMAD.WIDE R2, R18, 0x8, R2 ;  /* 0x0000000812027825 */ /* 0x004fcc00078e0202 */
[----:B------:R-:W2:Y:S04]  /*145c0*/  LDG.E.64 R2, desc[UR38][R2.64] ;  /* 0x0000002602027981 */ /* 0x000ea8000c1e1b00 */
[----:B--2---:R-:W2:Y:S02]  /*145d0*/  LD.E R8, desc[UR38][R2.64] ;  /* 0x0000002602087980 */ /* 0x004ea4000c101900 */
[----:B--2---:R-:W-:Y:S01]  /*145e0*/  FSETP.NEU.AND P0, PT, R8, RZ, PT ;  /* 0x000000ff0800720b */ /* 0x004fe20003f0d000 */
[----:B------:R-:W-:-:S12]  /*145f0*/  BRA `(.L_x_176) ;  /* 0x0000000000247947 */ /* 0x000fd80003800000 */
.L_x_175:
[----:B------:R-:W-:Y:S02]  /*14600*/  ISETP.NE.U32.AND P1, PT, RZ, UR12, PT ;  /* 0x0000000cff007c0c */ /* 0x000fe4000bf25070 */
[----:B------:R-:W-:Y:S02]  /*14610*/  FSETP.NEU.AND P0, PT, RZ, UR43, PT ;  /* 0x0000002bff007c0b */ /* 0x000fe4000bf0d000 */
[----:B------:R-:W-:-:S13]  /*14620*/  ISETP.NE.AND.EX P1, PT, RZ, UR13, PT, P1 ;  /* 0x0000000dff007c0c */ /* 0x000fda000bf25310 */
[----:B------:R-:W-:Y:S05]  /*14630*/  @!P1 BRA `(.L_x_176) ;  /* 0x0000000000149947 */ /* 0x000fea0003800000 */
[----:B------:R-:W2:Y:S01]  /*14640*/  LDC.64 R2, c[0x0][0x588] ;  /* 0x00016200ff027b82 */ /* 0x000ea20000000a00 */
[----:B------:R-:W-:-:S04]  /*14650*/  IMAD R9, R18, UR42, RZ ;  /* 0x0000002a12097c24 */ /* 0x000fc8000f8e02ff */
[----:B--2---:R-:W-:-:S06]  /*14660*/  IMAD.WIDE R2, R9, 0x4, R2 ;  /* 0x0000000409027825 */ /* 0x004fcc00078e0202 */
[----:B------:R-:W2:Y:S02]  /*14670*/  LDG.E R2, desc[UR38][R2.64] ;  /* 0x0000002602027981 */ /* 0x000ea4000c1e1900 */
[----:B--2---:R-:W-:-:S13]  /*14680*/  FSETP.NEU.AND P0, PT, R2, RZ, PT ;  /* 0x000000ff0200720b */ /* 0x004fda0003f0d000 */
.L_x_176:
[----:B------:R-:W-:Y:S01]  /*14690*/  UISETP.NE.AND UP0, UPT, UR37, 0x3, UPT ;  /* 0x000000032500788c */ /* 0x000fe2000bf05270 */
[----:B------:R-:W-:-:S05]  /*146a0*/  ELECT P1, URZ, PT ;  /* 0x00000000003f782f */ /* 0x000fca0003820000 */
[----:B------:R-:W-:Y:S02]  /*146b0*/  PLOP3.LUT P2, PT, PT, PT, UP0, 0x80, 0x0 ;  /* 0x000000000000781c */ /* 0x000fe40003f4f008 */
[----:B------:R-:W-:-:S11]  /*146c0*/  PLOP3.LUT P0, PT, P0, P1, PT, 0x2a, 0x0 ;  /* 0x000000000000781c */ /* 0x000fd60000702572 */
[----:B------:R-:W-:Y:S05]  /*146d0*/  @!P2 BRA `(.L_x_177) ;  /* 0x000000000004a947 */ /* 0x000fea0003800000 */
[----:B------:R-:W-:Y:S01]  /*146e0*/  BPT.TRAP 0x1 ;  /* 0x000000040000795c */ /* 0x000fe20000300000 */
.L_x_177:
[----:B------:R-:W-:-:S05]  /*146f0*/  IMAD.MOV.U32 R8, RZ, RZ, 0x1 ;  /* 0x00000001ff087424 */ /* 0x000fca00078e00ff */
[----:B------:R-:W-:-:S04]  /*14700*/  SHF.L.U32 R8, R8, 0x1f, RZ ;  /* 0x0000001f08087819 */ /* 0x000fc800000006ff */
[----:B------:R-:W2:Y:S02]  /*14710*/  SYNCS.PHASECHK.TRANS64.TRYWAIT P1, [UR5+0x344e0], R8 ;  /* 0x0344e008ff0075a7 */ /* 0x000ea40008020145 */
[----:B--2---:R-:W-:Y:S05]  /*14720*/  @!P1 BRA `(.L_x_178) ;  /* 0x00000064001c9947 */ /* 0x004fea0003800000 */
.L_x_386:
[----:B------:R-:W-:Y:S04]  /*14730*/  BSSY B0, `(.L_x_179) ;  /* 0x000000b000007945 */ /* 0x000fe80003800000 */
[----:B------:R-:W-:Y:S05]  /*14740*/  @P0 BRA `(.L_x_180) ;  /* 0x0000000000240947 */ /* 0x000fea0003800000 */
[----:B------:R-:W-:Y:S02]  /*14750*/  UIADD3 UR16, UR5, 0x30000, URZ ;  /* 0x0003000005107890 */ /* 0x000fe4000fffe03f */
[----:B------:R-:W-:Y:S01]  /*14760*/  UIADD3 UR17, UR5, 0x344c0, URZ ;  /* 0x000344c005117890 */ /* 0x000fe2000fffe03f */
[----:B------:R-:W-:Y:S01]  /*14770*/  UMOV UR6, 0x0 ;  /* 0x0000000000067882 */ /* 0x000fe20000000000 */
[----:B------:R-:W-:-:S07]  /*14780*/  UMOV UR7, 0x10000000 ;  /* 0x1000000000077882 */ /* 0x000fce0000000000 */
[----:B------:R3:W-:Y:S02]  /*14790*/  UTMALDG.2D [UR16], [UR8], desc[UR6] ;  /* 0x00000610080075b4 */ /* 0x0007e40008009000 */
[----:B---3--:R-:W-:Y:S05]  /*147a0*/  @!P2 BRA `(.L_x_181) ;  /* 0x000000000004a947 */ /* 0x008fea0003800000 */
[----:B------:R-:W-:Y:S01]  /*147b0*/  BPT.TRAP 0x1 ;  /* 0x000000040000795c */ /* 0x000fe20000300000 */
.L_x_181:
[----:B------:R-:W3:Y:S02]  /*147c0*/  LDC R2, c[0x0][0x828] ;  /* 0x00020a00ff027b82 */ /* 0x000ee40000000800 */
[----:B---3--:R3:W-:Y:S02]  /*147d0*/  SYNCS.ARRIVE.TRANS64.RED.A0TR RZ, [UR5+0x344c0], R2 ;  /* 0x0344c002ffff79a7 */ /* 0x0087e40008300405 */
.L_x_180:
[----:B------:R-:W-:Y:S05]  /*147e0*/  BSYNC B0 ;  /* 0x0000000000007941 */ /* 0x000fea0003800000 */
.L_x_179:
[----:B------:R-:W-:Y:S05]  /*147f0*/  @!P2 BRA `(.L_x_182) ;  /* 0x000000000004a947 */ /* 0x000fea0003800000 */
[----:B------:R-:W-:Y:S01]  /*14800*/  BPT.TRAP 0x1 ;  /* 0x000000040000795c */ /* 0x000fe20000300000 */
.L_x_182:
[----:B------:R-:W-:-:S04]  /*14810*/  UIADD3 UR21, UR5, 0x344c0, URZ ;  /* 0x000344c005157890 */ /* 0x000fc8000fffe03f */
[----:B------:R-:W-:-:S09]  /*14820*/  UPRMT UR6, UR41, 0x654, UR21 ;  /* 0x0000065429067896 */ /* 0x000fd20008000015 */
[----:B------:R-:W-:Y:S01]  /*14830*/  SYNCS.ARRIVE.TRANS64.RED.A1T0 RZ, [UR6], RZ ;  /* 0x000000ffffff79a7 */ /* 0x000fe20008100406 */
[----:B------:R-:W-:Y:S05]  /*14840*/  @!P2 BRA `(.L_x_183) ;  /* 0x000000000004a947 */ /* 0x000fea0003800000 */
[----:B------:R-:W-:Y:S01]  /*14850*/  BPT.TRAP 0x1 ;  /* 0x000000040000795c */ /* 0x000fe20000300000 */
.L_x_183:
[----:B------:R-:W4:Y:S02]  /*14860*/  SYNCS.PHASECHK.TRANS64.TRYWAIT P1, [UR5+0x344e8], R8 ;  /* 0x0344e808ff0075a7 */ /* 0x000f240008020145 */
[----:B----4-:R-:W-:Y:S05]  /*14870*/  @!P1 BRA `(.L_x_184) ;  /* 0x0000006000e09947 */ /* 0x010fea0003800000 */
.L_x_387:
[----:B------:R-:W-:Y:S04]  /*14880*/  BSSY B0, `(.L_x_185) ;  /* 0x000000d000007945 */ /* 0x000fe80003800000 */
[----:B------:R-:W-:Y:S05]  /*14890*/  @P0 BRA `(.L_x_186) ;  /* 0x00000000002c0947 */ /* 0x000fea0003800000 */
[----:B------:R-:W-:Y:S02]  /*148a0*/  UIADD3 UR26, UR18, 0x40, URZ ;  /* 0x00000040121a7890 */ /* 0x000fe4000fffe03f */
[----:B------:R-:W-:Y:S02]  /*148b0*/  UIADD3 UR24, UR5, 0x31000, URZ ;  /* 0x0003100005187890 */ /* 0x000fe4000fffe03f */
[----:B------:R-:W-:Y:S01]  /*148c0*/  UIADD3 UR25, UR5, 0x344c8, URZ ;  /* 0x000344c805197890 */ /* 0x000fe2000fffe03f */
[----:B------:R-:W-:Y:S01]  /*148d0*/  UMOV UR14, 0x0 ;  /* 0x00000000000e7882 */ /* 0x000fe20000000000 */
[----:B------:R-:W-:Y:S01]  /*148e0*/  UMOV UR15, 0x10000000 ;  /* 0x10000000000f7882 */ /* 0x000fe20000000000 */
[----:B------:R-:W-:-:S06]  /*148f0*/  UMOV UR27, UR19 ;  /* 0x00000013001b7c82 */ /* 0x000fcc0008000000 */
[----:B------:R4:W-:Y:S02]  /*14900*/  UTMALDG.2D [UR24], [UR8], desc[UR14] ;  /* 0x00000e18080075b4 */ /* 0x0009e40008009000 */
[----:B----4-:R-:W-:Y:S05]  /*14910*/  @!P2 BRA `(.L_x_187) ;  /* 0x000000000004a947 */ /* 0x010fea0003800000 */
[----:B------:R-:W-:Y:S01]  /*14920*/  BPT.TRAP 0x1 ;  /* 0x000000040000795c */ /* 0x000fe20000300000 */
.L_x_187:
[----:B---3--:R-:W3:Y:S02]  /*14930*/  LDC R2, c[0x0][0x828] ;  /* 0x00020a00ff027b82 */ /* 0x008ee40000000800 */
[----:B---3--:R4:W-:Y:S02]  /*14940*/  SYNCS.ARRIVE.TRANS64.RED.A0TR RZ, [UR5+0x344c8], R2 ;  /* 0x0344c802ffff79a7 */ /* 0x0089e40008300405 */
.L_x_186:
[----:B------:R-:W-:Y:S05]  /*14950*/  BSYNC B0 ;  /* 0x0000000000007941 */ /* 0x000fea0003800000 */
.L_x_185:
[----:B------:R-:W-:Y:S05]  /*14960*/  @!P2 BRA `(.L_x_188) ;  /* 0x000000000004a947 */ /* 0x000fea0003800000 */
[----:B------:R-:W-:Y:S01]  /*14970*/  BPT.TRAP 0x1 ;  /* 0x000000040000795c */ /* 0x000fe20000300000 */
.L_x_188:
[----:B------:R-:W-:Y:S02]  /*14980*/  UIADD3 UR25, UR5, 0x344c8, URZ ;  /* 0x000344c805197890 */ /* 0x000fe4000fffe03f */
[----:B------:R-:W-:Y:S02]  /*14990*/  UIADD3 UR31, UR19, 0x20, URZ ;  /* 0x00000020131f7890 */ /* 0x000fe4000fffe03f */
[----:B------:R-:W-:-:S09]  /*149a0*/  UPRMT UR7, UR41, 0x654, UR25 ;  /* 0x0000065429077896 */ /* 0x000fd20008000019 */
[----:B------:R-:W-:Y:S01]  /*149b0*/  SYNCS.ARRIVE.TRANS64.RED.A1T0 RZ, [UR7], RZ ;  /* 0x000000ffffff79a7 */ /* 0x000fe20008100407 */
[----:B------:R-:W-:Y:S05]  /*149c0*/  @!P2 BRA `(.L_x_189) ;  /* 0x000000000004a947 */ /* 0x000fea0003800000 */
[----:B------:R-:W-:Y:S01]  /*149d0*/  BPT.TRAP 0x1 ;  /* 0x000000040000795c */ /* 0x000fe20000300000 */
.L_x_189:
[----:B------:R-:W1:Y:S02]  /*149e0*/  SYNCS.PHASECHK.TRANS64.TRYWAIT P1, [UR5+0x344f0], R8 ;  /* 0x0344f008ff0075a7 */ /* 0x000e640008020145 */
[----:B-1----:R-:W-:Y:S05]  /*149f0*/  @!P1 BRA `(.L_x_190) ;  /* 0x0000006000989947 */ /* 0x002fea0003800000 */
.L_x_388:
[----:B------:R-:W-:Y:S04]  /*14a00*/  BSSY B0, `(.L_x_191) ;  /* 0x000000c000007945 */ /* 0x000fe80003800000 */
[----:B------:R-:W-:Y:S05]  /*14a10*/  @P0 BRA `(.L_x_192) ;  /* 0x0000000000280947 */ /* 0x000fea0003800000 */
[----:B------:R-:W-:Y:S02]  /*14a20*/  UIADD3 UR28, UR5, 0x32000, URZ ;  /* 0x00032000051c7890 */ /* 0x000fe4000fffe03f */
[----:B------:R-:W-:Y:S01]  /*14a30*/  UIADD3 UR29, UR5, 0x344d0, URZ ;  /* 0x000344d0051d7890 */ /* 0x000fe2000fffe03f */
[----:B------:R-:W-:Y:S01]  /*14a40*/  UMOV UR14, 0x0 ;  /* 0x00000000000e7882 */ /* 0x000fe20000000000 */
[----:B------:R-:W-:Y:S01]  /*14a50*/  UMOV UR15, 0x10000000 ;  /* 0x10000000000f7882 */ /* 0x000fe20000000000 */
[----:B------:R-:W-:-:S06]  /*14a60*/  UMOV UR30, UR18 ;  /* 0x00000012001e7c82 */ /* 0x000fcc0008000000 */
[----:B------:R1:W-:Y:S02]  /*14a70*/  UTMALDG.2D [UR28], [UR8], desc[UR14] ;  /* 0x00000e1c080075b4 */ /* 0x0003e40008009000 */
[----:B-1----:R-:W-:Y:S05]  /*14a80*/  @!P2 BRA `(.L_x_193) ;  /* 0x000000000004a947 */ /* 0x002fea0003800000 */
[----:B------:R-:W-:Y:S01]  /*14a90*/  BPT.TRAP 0x1 ;  /* 0x000000040000795c */ /* 0x000fe20000300000 */
.L_x_193:
[----:B---34-:R-:W1:Y:S02]  /*14aa0*/  LDC R2, c[0x0][0x828] ;  /* 0x00020a00ff027b82 */ /* 0x018e640000000800 */
[----:B-1----:R1:W-:Y:S02]  /*14ab0*/  SYNCS.ARRIVE.TRANS64.RED.A0TR RZ, [UR5+0x344d0], R2 ;  /* 0x0344d002ffff79a7 */ /* 0x0023e40008300405 */
.L_x_192:
[----:B------:R-:W-:Y:S05]  /*14ac0*/  BSYNC B0 ;  /* 0x0000000000007941 */ /* 0x000fea0003800000 */
.L_x_191:
[----:B------:R-:W-:Y:S05]  /*14ad0*/  @!P2 BRA `(.L_x_194) ;  /* 0x000000000004a947 */ /* 0x000fea0003800000 */
[----:B------:R-:W-:Y:S01]  /*14ae0*/  BPT.TRAP 0x1 ;  /* 0x000000040000795c */ /* 0x000fe20000300000 */
.L_x_194:
[----:B------:R-:W-:-:S04]  /*14af0*/  UIADD3 UR29, UR5, 0x344d0, URZ ;  /* 0x000344d0051d7890 */ /* 0x000fc8000fffe03f */
[----:B------:R-:W-:-:S09]  /*14b00*/  UPRMT UR14, UR41, 0x654, UR29 ;  /* 0x00000654290e7896 */ /* 0x000fd2000800001d */
[----:B------:R-:W-:Y:S01]  /*14b10*/  SYNCS.ARRIVE.TRANS64.RED.A1T0 RZ, [UR14], RZ ;  /* 0x000000ffffff79a7 */ /* 0x000fe2000810040e */
[----:B------:R-:W-:Y:S05]  /*14b20*/  @!P2 BRA `(.L_x_195) ;  /* 0x000000000004a947 */ /* 0x000fea0003800000 */
[----:B------:R-:W-:Y:S01]  /*14b30*/  BPT.TRAP 0x1 ;  /* 0x000000040000795c */ /* 0x000fe20000300000 */
.L_x_195:
[----:B------:R-:W1:Y:S02]  /*14b40*/  SYNCS.PHASECHK.TRANS64.TRYWAIT P1, [UR5+0x344f8], R8 ;  /* 0x0344f808ff0075a7 */ /* 0x000e640008020145 */
[----:B-1----:R-:W-:Y:S05]  /*14b50*/  @!P1 BRA `(.L_x_196) ;  /* 0x0000006000589947 */ /* 0x002fea0003800000 */
.L_x_389:
        /* <DEDUP_REMOVED lines=11> */
.L_x_199:
[----:B---34-:R-:W1:Y:S02]  /*14c10*/  LDC R2, c[0x0][0x828] ;  /* 0x00020a00ff027b82 */ /* 0x018e640000000800 */
[----:B-1----:R1:W-:Y:S02]  /*14c20*/  SYNCS.ARRIVE.TRANS64.RED.A0TR RZ, [UR5+0x344d8], R2 ;  /* 0x0344d802ffff79a7 */ /* 0x0023e40008300405 */
.L_x_198:
[----:B------:R-:W-:Y:S05]  /*14c30*/  BSYNC B0 ;  /* 0x0000000000007941 */ /* 0x000fea0003800000 */
.L_x_197:
[----:B------:R-:W-:Y:S05]  /*14c40*/  @!P2 BRA `(.L_x_200) ;  /* 0x000000000004a947 */ /* 0x000fea0003800000 */
[----:B------:R-:W-:Y:S01]  /*14c50*/  BPT.TRAP 0x1 ;  /* 0x000000040000795c */ /* 0x000fe20000300000 */
.L_x_200:
[----:B------:R-:W-:Y:S02]  /*14c60*/  UIADD3 UR33, UR5, 0x344d8, URZ ;  /* 0x000344d805217890 */ /* 0x000fe4000fffe03f */
[----:B------:R-:W-:Y:S02]  /*14c70*/  UIADD3 UR23, UR19, 0x40, URZ ;  /* 0x0000004013177890 */ /* 0x000fe4000fffe03f */
[----:B------:R-:W-:-:S09]  /*14c80*/  UPRMT UR15, UR41, 0x654, UR33 ;  /* 0x00000654290f7896 */ /* 0x000fd20008000021 */
[----:B------:R-:W-:Y:S01]  /*14c90*/  SYNCS.ARRIVE.TRANS64.RED.A1T0 RZ, [UR15], RZ ;  /* 0x000000ffffff79a7 */ /* 0x000fe2000810040f */
[----:B------:R-:W-:Y:S05]  /*14ca0*/  @!P2 BRA `(.L_x_201) ;  /* 0x000000000004a947 */ /* 0x000fea0003800000 */
[----:B------:R-:W-:Y:S01]  /*14cb0*/  BPT.TRAP 0x1 ;  /* 0x000000040000795c */ /* 0x000fe20000300000 */
.L_x_201:
[----:B-1-34-:R-:W-:-:S04]  /*14cc0*/  SHF.L.U32 R2, RZ, 0x1f, RZ ;  /* 0x0000001fff027819 */ /* 0x01afc800000006ff */
[----:B------:R-:W1:Y:S02]  /*14cd0*/  SYNCS.PHASECHK.TRANS64.TRYWAIT P1, [UR5+0x344e0], R2 ;  /* 0x0344e002ff0075a7 */ /* 0x000e640008020145 */
[----:B-1----:R-:W-:Y:S05]  /*14ce0*/  @!P1 BRA `(.L_x_202) ;  /* 0x00000060000c9947 */ /* 0x002fea0003800000 */
.L_x_390:
[----:B------:R-:W-:Y:S04]  /*14cf0*/  BSSY B0, `(.L_x_203) ;  /* 0x000000b000007945 */ /* 0x000fe80003800000 */
[----:B------:R-:W-:Y:S05]  /*14d00*/  @P0 BRA `(.L_x_204) ;  /* 0x0000000000240947 */ /* 0x000fea0003800000 */
[----:B------:R-:W-:Y:S01]  /*14d10*/  UIADD3 UR20, UR5, 0x30000, URZ ;  /* 0x0003000005147890 */ /* 0x000fe2000fffe03f */
[----:B------:R-:W-:Y:S01]  /*14d20*/  UMOV UR16, 0x0 ;  /* 0x0000000000107882 */ /* 0x000fe20000000000 */
[----:B------:R-:W-:Y:S01]  /*14d30*/  UMOV UR17, 0x10000000 ;  /* 0x1000000000117882 */ /* 0x000fe20000000000 */
[----:B------:R-:W-:-:S06]  /*14d40*/  UMOV UR22, UR18 ;  /* 0x0000001200167c82 */ /* 0x000fcc0008000000 */
[----:B------:R3:W-:Y:S02]  /*14d50*/  UTMALDG.2D [UR20], [UR8], desc[UR16] ;  /* 0x00001014080075b4 */ /* 0x0007e40008009000 */
[----:B---3--:R-:W-:Y:S05]  /*14d60*/  @!P2 BRA `(.L_x_205) ;  /* 0x000000000004a947 */ /* 0x008fea0003800000 */
[----:B------:R-:W-:Y:S01]  /*14d70*/  BPT.TRAP 0x1 ;  /* 0x000000040000795c */ /* 0x000fe20000300000 */
.L_x_205:
[----:B-12---:R-:W1:Y:S02]  /*14d80*/  LDC R3, c[0x0][0x828] ;  /* 0x00020a00ff037b82 */ /* 0x006e640000000800 */
[----:B-1----:R3:W-:Y:S02]  /*14d90*/  SYNCS.ARRIVE.TRANS64.RED.A0TR RZ, [UR5+0x344c0], R3 ;  /* 0x0344c003ffff79a7 */ /* 0x0027e40008300405 */
.L_x_204:
[----:B------:R-:W-:Y:S05]  /*14da0*/  BSYNC B0 ;  /* 0x0000000000007941 */ /* 0x000fea0003800000 */
.L_x_203:
[----:B------:R-:W-:Y:S05]  /*14db0*/  @!P2 BRA `(.L_x_206) ;  /* 0x000000000004a947 */ /* 0x000fea0003800000 */
[----:B------:R-:W-:Y:S01]  /*14dc0*/  BPT.TRAP 0x1 ;  /* 0x000000040000795c */ /* 0x000fe20000300000 */
.L_x_206:
[----:B------:R-:W-:Y:S01]  /*14dd0*/  SYNCS.ARRIVE.TRANS64.RED.A1T0 RZ, [UR6], RZ ;  /* 0x000000ffffff79a7 */ /* 0x000fe20008100406 */
[----:B------:R-:W-:Y:S05]  /*14de0*/  @!P2 BRA `(.L_x_207) ;  /* 0x000000000004a947 */ /* 0x000fea0003800000 */
[----:B------:R-:W-:Y:S01]  /*14df0*/  BPT.TRAP 0x1 ;  /* 0x000000040000795c */ /* 0x000fe20000300000 */
.L_x_207:
[----:B------:R-:W4:Y:S02]  /*14e00*/  SYNCS.PHASECHK.TRANS64.TRYWAIT P1, [UR5+0x344e8], R2 ;  /* 0x0344e802ff0075a7 */ /* 0x000f240008020145 */
[----:B----4-:R-:W-:Y:S05]  /*14e10*/  @!P1 BRA `(.L_x_208) ;  /* 0x0000005c00d89947 */ /* 0x010fea0003800000 */
.L_x_391:
        /* <DEDUP_REMOVED lines=10> */
.L_x_211:
[----:B-123--:R-:W1:Y:S02]  /*14ec0*/  LDC R3, c[0x0][0x828] ;  /* 0x00020a00ff037b82 */ /* 0x00ee640000000800 */
[----:B-1----:R4:W-:Y:S02]  /*14ed0*/  SYNCS.ARRIVE.TRANS64.RED.A0TR RZ, [UR5+0x344c8], R3 ;  /* 0x0344c803ffff79a7 */ /* 0x0029e40008300405 */
.L_x_210:
[----:B------:R-:W-:Y:S05]  /*14ee0*/  BSYNC B0 ;  /* 0x0000000000007941 */ /* 0x000fea0003800000 */
.L_x_209:
[----:B------:R-:W-:Y:S05]  /*14ef0*/  @!P2 BRA `(.L_x_212) ;  /* 0x000000000004a947 */ /* 0x000fea0003800000 */
[----:B------:R-:W-:Y:S01]  /*14f00*/  BPT.TRAP 0x1 ;  /* 0x000000040000795c */ /* 0x000fe20000300000 */
.L_x_212:
[----:B------:R-:W-:Y:S01]  /*14f10*/  SYNCS.ARRIVE.TRANS64.RED.A1T0 RZ, [UR7], RZ ;  /* 0x000000ffffff79a7 */ /* 0x000fe20008100407 */
[----:B------:R-:W-:Y:S01]  /*14f20*/  UIADD3 UR31, UR19, 0x60, URZ ;  /* 0x00000060131f7890 */ /* 0x000fe2000fffe03f */
[----:B------:R-:W-:Y:S11]  /*14f30*/  @!P2 BRA `(.L_x_213) ;  /* 0x000000000004a947 */ /* 0x000ff60003800000 */
[----:B------:R-:W-:Y:S01]  /*14f40*/  BPT.TRAP 0x1 ;  /* 0x000000040000795c */ /* 0x000fe20000300000 */
.L_x_213:
[----:B------:R-:W1:Y:S02]  /*14f50*/  SYNCS.PHASECHK.TRANS64.TRYWAIT P1, [UR5+0x344f0], R2 ;  /* 0x0344f002ff0075a7 */ /* 0x000e640008020145 */
[----:B-1----:R-:W-:Y:S05]  /*14f60*/  @!P1 BRA `(.L_x_214) ;  /* 0x0000005c009c9947 */ /* 0x002fea0003800000 */
.L_x_392:
[----:B------:R-:W-:Y:S04]  /*14f70*/  BSSY B0, `(.L_x_215) ;  /* 0x000000b000007945 */ /* 0x000fe80003800000 */
[----:B------:R-:W-:Y:S05]  /*14f80*/  @P0 BRA `(.L_x_216) ;  /* 0x0000000000240947 */ /* 0x000fea0003800000 */
[----:B------:R-:W-:Y:S01]  /*14f90*/  UIADD3 UR28, UR5, 0x32000, URZ ;  /* 0x00032000051c7890 */ /* 0x000fe2000fffe03f */
[----:B------:R-:W-:Y:S01]  /*14fa0*/  UMOV UR16, 0x0 ;  /* 0x0000000000107882 */ /* 0x000fe20000000000 */
[----:B------:R-:W-:Y:S01]  /*14fb0*/  UMOV UR17, 0x10000000 ;  /* 0x1000000000117882 */ /* 0x000fe20000000000 */
[----:B------:R-:W-:-:S06]  /*14fc0*/  UMOV UR30, UR18 ;  /* 0x00000012001e7c82 */ /* 0x000fcc0008000000 */
[----:B------:R1:W-:Y:S02]  /*14fd0*/  UTMALDG.2D [UR28], [UR8], desc[UR16] ;  /* 0x0000101c080075b4 */ /* 0x0003e40008009000 */
[----:B-1----:R-:W-:Y:S05]  /*14fe0*/  @!P2 BRA `(.L_x_217) ;  /* 0x000000000004a947 */ /* 0x002fea0003800000 */
[----:B------:R-:W-:Y:S01]  /*14ff0*/  BPT.TRAP 0x1 ;  /* 0x000000040000795c */ /* 0x000fe20000300000 */
.L_x_217:
[----:B--234-:R-:W1:Y:S02]  /*15000*/  LDC R3, c[0x0][0x828] ;  /* 0x00020a00ff037b82 */ /* 0x01ce640000000800 */
[----:B-1----:R1:W-:Y:S02]  /*15010*/  SYNCS.ARRIVE.TRANS64.RED.A0TR RZ, [UR5+0x344d0], R3 ;  /* 0x0344d003ffff79a7 */ /* 0x0023e40008300405 */
.L_x_216:
[----:B------:R-:W-:Y:S05]  /*15020*/  BSYNC B0 ;  /* 0x0000000000007941 */ /* 0x000fea0003800000 */
.L_x_215:
[----:B------:R-:W-:Y:S05]  /*15030*/  @!P2 BRA `(.L_x_218) ;  /* 0x000000000004a947 */ /* 0x000fea0003800000 */
[----:B------:R-:W-:Y:S01]  /*15040*/  BPT.TRAP 0x1 ;  /* 0x000000040000795c */ /* 0x000fe20000300000 */
.L_x_218:
[----:B------:R-:W-:Y:S01]  /*15050*/  SYNCS.ARRIVE.TRANS64.RED.A1T0 RZ, [UR14], RZ ;  /* 0x000000ffffff79a7 */ /* 0x000fe2000810040e */
[----:B------:R-:W-:Y:S05]  /*15060*/  @!P2 BRA `(.L_x_219) ;  /* 0x000000000004a947 */ /* 0x000fea0003800000 */
[----:B------:R-:W-:Y:S01]  /*15070*/  BPT.TRAP 0x1 ;  /* 0x000000040000795c */ /* 0x000fe20000300000 */
.L_x_219:
[----:B------:R-:W1:Y:S02]  /*15080*/  SYNCS.PHASECHK.TRANS64.TRYWAIT P1, [UR5+0x344f8], R2 ;  /* 0x0344f802ff0075a7 */ /* 0x000e640008020145 */
[----:B-1----:R-:W-:Y:S05]  /*15090*/  @!P1 BRA `(.L_x_220) ;  /* 0x0000005c00689947 */ /* 0x002fea0003800000 */
.L_x_393:
        /* <DEDUP_REMOVED lines=10> */
.L_x_223:
[----:B--234-:R-:W1:Y:S02]  /*15140*/  LDC R3, c[0x0][0x828] ;  /* 0x00020a00ff037b82 */ /* 0x01ce640000000800 */
[----:B-1----:R1:W-:Y:S02]  /*15150*/  SYNCS.ARRIVE.TRANS64.RED.A0TR RZ, [UR5+0x344d8], R3 ;  /* 0x0344d803ffff79a7 */ /* 0x0023e40008300405 */
.L_x_222:
[----:B------:R-:W-:Y:S05]  /*15160*/  BSYNC B0 ;  /* 0x0000000000007941 */ /* 0x000fea0003800000 */
.L_x_221:
[----:B------:R-:W-:Y:S05]  /*15170*/  @!P2 BRA `(.L_x_224) ;  /* 0x000000000004a947 */ /* 0x000fea0003800000 */
[----:B------:R-:W-:Y:S01]  /*15180*/  BPT.TRAP 0x1 ;  /* 0x000000040000795c */ /* 0x000fe20000300000 */
.L_x_224:
[----:B------:R-:W-:Y:S01]  /*15190*/  SYNCS.ARRIVE.TRANS64.RED.A1T0 RZ, [UR15], RZ ;  /* 0x000000ffffff79a7 */ /* 0x000fe2000810040f */
[----:B------:R-:W-:Y:S01]  /*151a0*/  UIADD3 UR23, UR19, 0x80, URZ ;  /* 0x0000008013177890 */ /* 0x000fe2000fffe03f */
[----:B------:R-:W-:Y:S11]  /*151b0*/  @!P2 BRA `(.L_x_225) ;  /* 0x000000000004a947 */ /* 0x000ff60003800000 */
[----:B------:R-:W-:Y:S01]  /*151c0*/  BPT.TRAP 0x1 ;  /* 0x000000040000795c */ /* 0x000fe20000300000 */
.L_x_225:
[----:B------:R-:W1:Y:S02]  /*151d0*/  SYNCS.PHASECHK.TRANS64.TRYWAIT P1, [UR5+0x344e0], R8 ;  /* 0x0344e008ff0075a7 */ /* 0x000e640008020145 */
[----:B-1----:R-:W-:Y:S05]  /*151e0*/  @!P1 BRA `(.L_x_226) ;  /* 0x0000005c002c9947 */ /* 0x002fea0003800000 */
.L_x_394:
        /* <DEDUP_REMOVED lines=9> */
.L_x_229:
[----:B--234-:R-:W1:Y:S02]  /*15280*/  LDC R3, c[0x0][0x828] ;  /* 0x00020a00ff037b82 */ /* 0x01ce640000000800 */
[----:B-1----:R1:W-:Y:S02]  /*15290*/  SYNCS.ARRIVE.TRANS64.RED.A0TR RZ, [UR5+0x344c0], R3 ;  /* 0x0344c003ffff79a7 */ /* 0x0023e40008300405 */
.L_x_228:
[----:B------:R-:W-:Y:S05]  /*152a0*/  BSYNC B0 ;  /* 0x0000000000007941 */ /* 0x000fea0003800000 */
.L_x_227:
[----:B------:R-:W-:Y:S05]  /*152b0*/  @!P2 BRA `(.L_x_230) ;  /* 0x000000000004a947 */ /* 0x000fea0003800000 */
[----:B------:R-:W-:Y:S01]  /*152c0*/  BPT.TRAP 0x1 ;  /* 0x000000040000795c */ /* 0x000fe20000300000 */
.L_x_230:
[----:B------:R-:W-:Y:S01]  /*152d0*/  SYNCS.ARRIVE.TRANS64.RED.A1T0 RZ, [UR6], RZ ;  /* 0x000000ffffff79a7 */ /* 0x000fe20008100406 */
[----:B------:R-:W-:Y:S05]  /*152e0*/  @!P2 BRA `(.L_x_231) ;  /* 0x000000000004a947 */ /* 0x000fea0003800000 */
[----:B------:R-:W-:Y:S01]  /*152f0*/  BPT.TRAP 0x1 ;  /* 0x000000040000795c */ /* 0x000fe20000300000 */
.L_x_231:
[----:B------:R-:W1:Y:S02]  /*15300*/  SYNCS.PHASECHK.TRANS64.TRYWAIT P1, [UR5+0x344e8], R8 ;  /* 0x0344e808ff0075a7 */ /* 0x000e640008020145 */
[----:B-1----:R-:W-:Y:S05]  /*15310*/  @!P1 BRA `(.L_x_232) ;  /* 0x0000005800f89947 */ /* 0x002fea0003800000 */
.L_x_395:
        /* <DEDUP_REMOVED lines=10> */
.L_x_235:
[----:B--234-:R-:W1:Y:S02]  /*153c0*/  LDC R3, c[0x0][0x828] ;  /* 0x00020a00ff037b82 */ /* 0x01ce640000000800 */
[----:B-1----:R1:W-:Y:S02]  /*153d0*/  SYNCS.ARRIVE.TRANS64.RED.A0TR RZ, [UR5+0x344c8], R3 ;  /* 0x0344c803ffff79a7 */ /* 0x0023e40008300405 */
.L_x_234:
[----:B------:R-:W-:Y:S05]  /*153e0*/  BSYNC B0 ;  /* 0x0000000000007941 */ /* 0x000fea0003800000 */
.L_x_233:
[----:B------:R-:W-:Y:S05]  /*153f0*/  @!P2 BRA `(.L_x_236) ;  /* 0x000000000004a947 */ /* 0x000fea0003800000 */
[----:B------:R-:W-:Y:S01]  /*15400*/  BPT.TRAP 0x1 ;  /* 0x000000040000795c */ /* 0x000fe20000300000 */
.L_x_236:
[----:B------:R-:W-:Y:S01]  /*15410*/  SYNCS.ARRIVE.TRANS64.RED.A1T0 RZ, [UR7], RZ ;  /* 0x000000ffffff79a7 */ /* 0x000fe20008100407 */
[----:B------:R-:W-:Y:S01]  /*15420*/  UIADD3 UR31, UR19, 0xa0, URZ ;  /* 0x000000a0131f7890 */ /* 0x000fe2000fffe03f */
[----:B------:R-:W-:Y:S11]  /*15430*/  @!P2 BRA `(.L_x_237) ;  /* 0x000000000004a947 */ /* 0x000ff60003800000 */
[----:B------:R-:W-:Y:S01]  /*15440*/  BPT.TRAP 0x1 ;  /* 0x000000040000795c */ /* 0x000fe20000300000 */
.L_x_237:
[----:B------:R-:W1:Y:S02]  /*15450*/  SYNCS.PHASECHK.TRANS64.TRYWAIT P1, [UR5+0x344f0], R8 ;  /* 0x0344f008ff0075a7 */ /* 0x000e640008020145 */
[----:B-1----:R-:W-:Y:S05]  /*15460*/  @!P1 BRA `(.L_x_238) ;  /* 0x0000005800bc9947 */ /* 0x002fea0003800000 */
.L_x_396:
        /* <DEDUP_REMOVED lines=9> */
.L_x_241:
[----:B--234-:R-:W1:Y:S02]  /*15500*/  LDC R3, c[0x0][0x828] ;  /* 0x00020a00ff037b82 */ /* 0x01ce640000000800 */
[----:B-1----:R1:W-:Y:S02]  /*15510*/  SYNCS.ARRIVE.TRANS64.RED.A0TR RZ, [UR5+0x344d0], R3 ;  /* 0x0344d003ffff79a7 */ /* 0x0023e40008300405 */
.L_x_240:
[----:B------:R-:W-:Y:S05]  /*15520*/  BSYNC B0 ;  /* 0x0000000000007941 */ /* 0x000fea0003800000 */
.L_x_239:
[----:B------:R-:W-:Y:S05]  /*15530*/  @!P2 BRA `(.L_x_242) ;  /* 0x000000000004a947 */ /* 0x000fea0003800000 */
[----:B------:R-:W-:Y:S01]  /*15540*/  BPT.TRAP 0x1 ;  /* 0x000000040000795c */ /* 0x000fe20000300000 */
.L_x_242:
[----:B------:R-:W-:Y:S01]  /*15550*/  SYNCS.ARRIVE.TRANS64.RED.A1T0 RZ, [UR14], RZ ;  /* 0x000000ffffff79a7 */ /* 0x000fe2000810040e */
[----:B------:R-:W-:Y:S05]  /*15560*/  @!P2 BRA `(.L_x_243) ;  /* 0x000000000004a947 */ /* 0x000fea0003800000 */
[----:B------:R-:W-:Y:S01]  /*15570*/  BPT.TRAP 0x1 ;  /* 0x000000040000795c */ /* 0x000fe20000300000 */
.L_x_243:
[----:B------:R-:W1:Y:S02]  /*15580*/  SYNCS.PHASECHK.TRANS64.TRYWAIT P1, [UR5+0x344f8], R8 ;  /* 0x0344f808ff0075a7 */ /* 0x000e640008020145 */
[----:B-1----:R-:W-:Y:S05]  /*15590*/  @!P1 BRA `(.L_x_244) ;  /* 0x0000005800889947 */ /* 0x002fea0003800000 */
.L_x_397:
        /* <DEDUP_REMOVED lines=10> */
.L_x_247:
[----:B--234-:R-:W1:Y:S02]  /*15640*/  LDC R3, c[0x0][0x828] ;  /* 0x00020a00ff037b82 */ /* 0x01ce640000000800 */
[----:B-1----:R1:W-:Y:S02]  /*15650*/  SYNCS.ARRIVE.TRANS64.RED.A0TR RZ, [UR5+0x344d8], R3 ;  /* 0x0344d803ffff79a7 */ /* 0x0023e40008300405 */
.L_x_246:
[----:B------:R-:W-:Y:S05]  /*15660*/  BSYNC B0 ;  /* 0x0000000000007941 */ /* 0x000fea0003800000 */
.L_x_245:
[----:B------:R-:W-:Y:S05]  /*15670*/  @!P2 BRA `(.L_x_248) ;  /* 0x000000000004a947 */ /* 0x000fea0003800000 */
[----:B------:R-:W-:Y:S01]  /*15680*/  BPT.TRAP 0x1 ;  /* 0x000000040000795c */ /* 0x000fe20000300000 */
.L_x_248:
[----:B------:R-:W-:Y:S01]  /*15690*/  SYNCS.ARRIVE.TRANS64.RED.A1T0 RZ, [UR15], RZ ;  /* 0x000000ffffff79a7 */ /* 0x000fe2000810040f */
[----:B------:R-:W-:Y:S01]  /*156a0*/  UIADD3 UR23, UR19, 0xc0, URZ ;  /* 0x000000c013177890 */ /* 0x000fe2000fffe03f */
[----:B------:R-:W-:Y:S11]  /*156b0*/  @!P2 BRA `(.L_x_249) ;  /* 0x000000000004a947 */ /* 0x000ff60003800000 */
[----:B------:R-:W-:Y:S01]  /*156c0*/  BPT.TRAP 0x1 ;  /* 0x000000040000795c */ /* 0x000fe20000300000 */
.L_x_249:
[----:B------:R-:W1:Y:S02]  /*156d0*/  SYNCS.PHASECHK.TRANS64.TRYWAIT P1, [UR5+0x344e0], R2 ;  /* 0x0344e002ff0075a7 */ /* 0x000e640008020145 */
[----:B-1----:R-:W-:Y:S05]  /*156e0*/  @!P1 BRA `(.L_x_250) ;  /* 0x00000058004c9947 */ /* 0x002fea0003800000 */
.L_x_398:
        /* <DEDUP_REMOVED lines=9> */
.L_x_253:
[----:B--234-:R-:W1:Y:S02]  /*15780*/  LDC R3, c[0x0][0x828] ;  /* 0x00020a00ff037b82 */ /* 0x01ce640000000800 */
[----:B-1----:R1:W-:Y:S02]  /*15790*/  SYNCS.ARRIVE.TRANS64.RED.A0TR RZ, [UR5+0x344c0], R3 ;  /* 0x0344c003ffff79a7 */ /* 0x0023e40008300405 */
.L_x_252:
[----:B------:R-:W-:Y:S05]  /*157a0*/  BSYNC B0 ;  /* 0x0000000000007941 */ /* 0x000fea0003800000 */
.L_x_251:
[----:B------:R-:W-:Y:S05]  /*157b0*/  @!P2 BRA `(.L_x_254) ;  /* 0x000000000004a947 */ /* 0x000fea0003800000 */
[----:B------:R-:W-:Y:S01]  /*157c0*/  BPT.TRAP 0x1 ;  /* 0x000000040000795c */ /* 0x000fe20000300000 */
.L_x_254:
[----:B------:R-:W-:Y:S01]  /*157d0*/  SYNCS.ARRIVE.TRANS64.RED.A1T0 RZ, [UR6], RZ ;  /* 0x000000ffffff79a7 */ /* 0x000fe20008100406 */
[----:B------:R-:W-:Y:S05]  /*157e0*/  @!P2 BRA `(.L_x_255) ;  /* 0x000000000004a947 */ /* 0x000fea0003800000 */
[----:B------:R-:W-:Y:S01]  /*157f0*/  BPT.TRAP 0x1 ;  /* 0x000000040000795c */ /* 0x000fe20000300000 */
.L_x_255:
[----:B------:R-:W1:Y:S02]  /*15800*/  SYNCS.PHASECHK.TRANS64.TRYWAIT P1, [UR5+0x344e8], R2 ;  /* 0x0344e802ff0075a7 */ /* 0x000e640008020145 */
[----:B-1----:R-:W-:Y:S05]  /*15810*/  @!P1 BRA `(.L_x_256) ;  /* 0x0000005800189947 */ /* 0x002fea0003800000 */
.L_x_399:
        /* <DEDUP_REMOVED lines=10> */
.L_x_259:
[----:B--234-:R-:W1:Y:S02]  /*158c0*/  LDC R3, c[0x0][0x828] ;  /* 0x00020a00ff037b82 */ /* 0x01ce640000000800 */
[----:B-1----:R1:W-:Y:S02]  /*158d0*/  SYNCS.ARRIVE.TRANS64.RED.A0TR RZ, [UR5+0x344c8], R3 ;  /* 0x0344c803ffff79a7 */ /* 0x0023e40008300405 */
.L_x_258:
[----:B------:R-:W-:Y:S05]  /*158e0*/  BSYNC B0 ;  /* 0x0000000000007941 */ /* 0x000fea0003800000 */
.L_x_257:
[----:B------:R-:W-:Y:S05]  /*158f0*/  @!P2 BRA `(.L_x_260) ;  /* 0x000000000004a947 */ /* 0x000fea0003800000 */
[----:B------:R-:W-:Y:S01]  /*15900*/  BPT.TRAP 0x1 ;  /* 0x000000040000795c */ /* 0x000fe20000300000 */
.L_x_260:
[----:B------:R-:W-:Y:S01]  /*15910*/  SYNCS.ARRIVE.TRANS64.RED.A1T0 RZ, [UR7], RZ ;  /* 0x000000ffffff79a7 */ /* 0x000fe20008100407 */
[----:B------:R-:W-:Y:S01]  /*15920*/  UIADD3 UR19, UR19, 0xe0, URZ ;  /* 0x000000e013137890 */ /* 0x000fe2000fffe03f */
[----:B------:R-:W-:Y:S11]  /*15930*/  @!P2 BRA `(.L_x_261) ;  /* 0x000000000004a947 */ /* 0x000ff60003800000 */
[----:B------:R-:W-:Y:S01]  /*15940*/  BPT.TRAP 0x1 ;  /* 0x000000040000795c */ /* 0x000fe20000300000 */
.L_x_261:
[----:B------:R-:W1:Y:S02]  /*15950*/  SYNCS.PHASECHK.TRANS64.TRYWAIT P1, [UR5+0x344f0], R2 ;  /* 0x0344f002ff0075a7 */ /* 0x000e640008020145 */
[----:B-1----:R-:W-:Y:S05]  /*15960*/  @!P1 BRA `(.L_x_262) ;  /* 0x0000005400dc9947 */ /* 0x002fea0003800000 */
.L_x_400:
        /* <DEDUP_REMOVED lines=9> */
.L_x_265:
[----:B--234-:R-:W1:Y:S02]  /*15a00*/  LDC R3, c[0x0][0x828] ;  /* 0x00020a00ff037b82 */ /* 0x01ce640000000800 */
[----:B-1----:R1:W-:Y:S02]  /*15a10*/  SYNCS.ARRIVE.TRANS64.RED.A0TR RZ, [UR5+0x344d0], R3 ;  /* 0x0344d003ffff79a7 */ /* 0x0023e40008300405 */
.L_x_264:
[----:B------:R-:W-:Y:S05]  /*15a20*/  BSYNC B0 ;  /* 0x0000000000007941 */ /* 0x000fea0003800000 */
.L_x_263:
[----:B------:R-:W-:Y:S05]  /*15a30*/  @!P2 BRA `(.L_x_266) ;  /* 0x000000000004a947 */ /* 0x000fea0003800000 */
[----:B------:R-:W-:Y:S01]  /*15a40*/  BPT.TRAP 0x1 ;  /* 0x000000040000795c */ /* 0x000fe20000300000 */
.L_x_266:
[----:B------:R-:W-:Y:S01]  /*15a50*/  SYNCS.ARRIVE.TRANS64.RED.A1T0 RZ, [UR14], RZ ;  /* 0x000000ffffff79a7 */ /* 0x000fe2000810040e */
[----:B------:R-:W-:Y:S05]  /*15a60*/  @!P2 BRA `(.L_x_267) ;  /* 0x000000000004a947 */ /* 0x000fea0003800000 */
[----:B------:R-:W-:Y:S01]  /*15a70*/  BPT.TRAP 0x1 ;  /* 0x000000040000795c */ /* 0x000fe20000300000 */
.L_x_267:
[----:B------:R-:W1:Y:S02]  /*15a80*/  SYNCS.PHASECHK.TRANS64.TRYWAIT P1, [UR5+0x344f8], R2 ;  /* 0x0344f802ff0075a7 */ /* 0x000e640008020145 */
[----:B-1----:R-:W-:Y:S05]  /*15a90*/  @!P1 BRA `(.L_x_268) ;  /* 0x0000005400a89947 */ /* 0x002fea0003800000 */
.L_x_401:
[----:B------:R-:W-:Y:S04]  /*15aa0*/  BSSY B0, `(.L_x_269) ;  /* 0x000000d000007945 */ /* 0x000fe80003800000 */
[----:B------:R-:W-:Y:S05]  /*15ab0*/  @P0 BRA `(.L_x_270) ;  /* 0x00000000002c0947 */ /* 0x000fea0003800000 */
[----:B------:R-:W-:Y:S02]  /*15ac0*/  UIADD3 UR22, UR18, 0x40, URZ ;  /* 0x0000004012167890 */ /* 0x000fe4000fffe03f */
[----:B------:R-:W-:Y:S01]  /*15ad0*/  UIADD3 UR20, UR5, 0x33000, URZ ;  /* 0x0003300005147890 */ /* 0x000fe2000fffe03f */
[----:B------:R-:W-:Y:S01]  /*15ae0*/  UMOV UR6, 0x0 ;  /* 0x0000000000067882 */ /* 0x000fe20000000000 */
[----:B------:R-:W-:Y:S01]  /*15af0*/  UMOV UR7, 0x10000000 ;  /* 0x1000000000077882 */ /* 0x000fe20000000000 */
[----:B------:R-:W-:Y:S01]  /*15b00*/  UMOV UR21, UR33 ;  /* 0x0000002100157c82 */ /* 0x000fe20008000000 */
[----:B------:R-:W-:-:S05]  /*15b10*/  UMOV UR23, UR19 ;  /* 0x0000001300177c82 */ /* 0x000fca0008000000 */
[----:B------:R1:W-:Y:S02]  /*15b20*/  UTMALDG.2D [UR20], [UR8], desc[UR6] ;  /* 0x00000614080075b4 */ /* 0x0003e40008009000 */
[----:B-1----:R-:W-:Y:S05]  /*15b30*/  @!P2 BRA `(.L_x_271) ;  /* 0x000000000004a947 */ /* 0x002fea0003800000 */
[----:B------:R-:W-:Y:S01]  /*15b40*/  BPT.TRAP 0x1 ;  /* 0x000000040000795c */ /* 0x000fe20000300000 */
.L_x_271:
[----:B------:R-:W1:Y:S02]  /*15b50*/  LDC R2, c[0x0][0x828] ;  /* 0x00020a00ff027b82 */ /* 0x000e640000000800 */
[----:B-1----:R1:W-:Y:S02]  /*15b60*/  SYNCS.ARRIVE.TRANS64.RED.A0TR RZ, [UR5+0x344d8], R2 ;  /* 0x0344d802ffff79a7 */ /* 0x0023e40008300405 */
.L_x_270:
[----:B------:R-:W-:Y:S05]  /*15b70*/  BSYNC B0 ;  /* 0x0000000000007941 */ /* 0x000fea0003800000 */
.L_x_269:
[----:B------:R-:W-:Y:S05]  /*15b80*/  @!P2 BRA `(.L_x_272) ;  /* 0x000000000004a947 */ /* 0x000fea0003800000 */
[----:B------:R-:W-:Y:S01]  /*15b90*/  BPT.TRAP 0x1 ;  /* 0x000000040000795c */ /* 0x000fe20000300000 */
.L_x_272:
[----:B------:R-:W-:Y:S01]  /*15ba0*/  ISETP.NE.AND P0, PT, R7, RZ, PT ;  /* 0x000000ff0700720c */ /* 0x000fe20003f05270 */
[----:B------:R-:W-:Y:S01]  /*15bb0*/  SYNCS.ARRIVE.TRANS64.RED.A1T0 RZ, [UR15], RZ ;  /* 0x000000ffffff79a7 */ /* 0x000fe2000810040f */
[CC--:B------:R-:W-:Y:S02]  /*15bc0*/  ISETP.NE.AND P3, PT, R18.reuse, R6.reuse, PT ;  /* 0x000000061200720c */ /* 0x0c0fe40003f65270 */
[----:B------:R-:W-:-:S13]  /*15bd0*/  ISETP.EQ.OR P0, PT, R18, R6, !P0 ;  /* 0x000000061200720c */ /* 0x000fda0004702670 */
[----:B------:R-:W-:Y:S05]  /*15be0*/  @P0 BRA `(.L_x_273) ;  /* 0x0000000400040947 */ /* 0x000fea0003800000 */
[----:B------:R-:W-:Y:S01]  /*15bf0*/  ELECT P0, URZ, PT ;  /* 0x00000000003f782f */ /* 0x000fe20003800000 */
[----:B------:R-:W-:-:S12]  /*15c00*/  BSSY B0, `(.L_x_274) ;  /* 0x0000032000007945 */ /* 0x000fd80003800000 */
[----:B------:R-:W-:Y:S05]  /*15c10*/  @!P0 BRA `(.L_x_275) ;  /* 0x0000000000c08947 */ /* 0x000fea0003800000 */
[----:B-1234-:R-:W1:Y:S08]  /*15c20*/  LDC.64 R2, c[0x0][0x290] ;  /* 0x0000a400ff027b82 */ /* 0x01ee700000000a00 */
[----:B------:R-:W2:Y:S08]  /*15c30*/  LDC.64 R10, c[0x0][0x808] ;  /* 0x00020200ff0a7b82 */ /* 0x000eb00000000a00 */
[----:B------:R-:W3:Y:S01]  /*15c40*/  LDC.64 R14, c[0x0][0x810] ;  /* 0x00020400ff0e7b82 */ /* 0x000ee20000000a00 */
[----:B-1----:R-:W-:-:S05]  /*15c50*/  IMAD.WIDE R2, R6, 0xc, R2 ;  /* 0x0000000c06027825 */ /* 0x002fca00078e0202 */
[----:B------:R1:W5:Y:S04]  /*15c60*/  LDG.E R12, desc[UR38][R2.64] ;  /* 0x00000026020c7981 */ /* 0x000368000c1e1900 */
[----:B-----5:R1:W5:Y:S01]  /*15c70*/  LDG.E R13, desc[UR38][R2.64+0x4] ;  /* 0x00000426020d7981 */ /* 0x020362000c1e1900 */
[----:B--2---:R-:W-:Y:S02]  /*15c80*/  ISETP.NE.U32.AND P0, PT, R10, RZ, PT ;  /* 0x000000ff0a00720c */ /* 0x004fe40003f05070 */
[----:B------:R-:W-:Y:S02]  /*15c90*/  SHF.R.S32.HI R9, RZ, 0x1f, R6 ;  /* 0x0000001fff097819 */ /* 0x000fe40000011406 */
[----:B------:R-:W-:Y:S02]  /*15ca0*/  ISETP.NE.AND.EX P0, PT, R11, RZ, PT, P0 ;  /* 0x000000ff0b00720c */ /* 0x000fe40003f05300 */
[----:B---3--:R-:W-:-:S04]  /*15cb0*/  ISETP.NE.U32.AND P1, PT, R14, RZ, PT ;  /* 0x000000ff0e00720c */ /* 0x008fc80003f25070 */
[----:B------:R-:W-:-:S07]  /*15cc0*/  ISETP.NE.AND.EX P1, PT, R15, RZ, PT, P1 ;  /* 0x000000ff0f00720c */ /* 0x000fce0003f25310 */
[----:B-1----:R-:W-:Y:S06]  /*15cd0*/  @!P0 BRA `(.L_x_276) ;  /* 0x0000000000108947 */ /* 0x002fec0003800000 */
[----:B------:R-:W-:-:S04]  /*15ce0*/  LEA R2, P0, R6, R10, 0x3 ;  /* 0x0000000a06027211 */ /* 0x000fc800078018ff */
[----:B------:R-:W-:-:S06]  /*15cf0*/  LEA.HI.X R3, R6, R11, R9, 0x3, P0 ;  /* 0x0000000b06037211 */ /* 0x000fcc00000f1c09 */
[----:B------:R-:W2:Y:S04]  /*15d00*/  LDG.E.64 R2, desc[UR38][R2.64] ;  /* 0x0000002602027981 */ /* 0x000ea8000c1e1b00 */
[----:B--2---:R1:W-:Y:S02]  /*15d10*/  STS.64 [UR4], R2 ;  /* 0x00000002ff007988 */ /* 0x0043e40008000a04 */
.L_x_276:
[----:B------:R-:W-:Y:S05]  /*15d20*/  @!P1 BRA `(.L_x_275) ;  /* 0x00000000007c9947 */ /* 0x000fea0003800000 */
[----:B-1----:R-:W-:-:S04]  /*15d30*/  LEA R2, P0, R6, R14, 0x3 ;  /* 0x0000000e06027211 */ /* 0x002fc800078018ff */
[----:B------:R-:W-:Y:S02]  /*15d40*/  LEA.HI.X R3, R6, R15, R9, 0x3, P0 ;  /* 0x0000000f06037211 */ /* 0x000fe400000f1c09 */
[----:B------:R-:W1:Y:S04]  /*15d50*/  LDS R9, [UR4+0x1c] ;  /* 0x00001c04ff097984 */ /* 0x000e680008000800 */
[----:B------:R-:W2:Y:S01]  /*15d60*/  LDG.E.64 R2, desc[UR38][R2.64] ;  /* 0x0000002602027981 */ /* 0x000ea2000c1e1b00 */
[----:B------:R-:W-:Y:S01]  /*15d70*/  MOV R18, UR4 ;  /* 0x0000000400127c02 */ /* 0x000fe20008000f00 */
[----:B-----5:R-:W-:Y:S01]  /*15d80*/  VIADD R13, R13, 0xffffffff ;  /* 0xffffffff0d0d7836 */ /* 0x020fe20000000000 */
[----:B------:R-:W-:Y:S02]  /*15d90*/  IADD3 R12, R12, -0x1, RZ ;  /* 0xffffffff0c0c7810 */ /* 0x000fe40007ffe0ff */
[----:B------:R-:W-:-:S02]  /*15da0*/  CS2R R14, SRZ ;  /* 0x00000000000e7805 */ /* 0x000fc4000001ff00 */
[----:B------:R-:W-:Y:S01]  /*15db0*/  SHF.R.U64 R18, R18, 0x4, RZ ;  /* 0x0000000412127819 */ /* 0x000fe200000012ff */
[----:B------:R-:W-:Y:S04]  /*15dc0*/  STS [UR4+0x30], RZ ;  /* 0x000030ffff007988 */ /* 0x000fe80008000804 */
[----:B------:R-:W-:Y:S04]  /*15dd0*/  STS.128 [UR4+0x20], R12 ;  /* 0x0000200cff007988 */ /* 0x000fe80008000c04 */
        /* <DEDUP_REMOVED lines=10> */
[----:B------:R-:W-:Y:S04]  /*15e80*/  STS [UR4+0x1c], R9 ;  /* 0x00001c09ff007988 */ /* 0x000fe80008000804 */
[----:B------:R-:W1:Y:S02]  /*15e90*/  LDS R10, [UR4+0x1c] ;  /* 0x00001c04ff0a7984 */ /* 0x000e640008000800 */
[----:B-1----:R-:W-:-:S05]  /*15ea0*/  LOP3.LUT R10, R10, 0xf0, RZ, 0xb8, !PT ;  /* 0x000000f00a0a7812 */ /* 0x002fca00078eb8ff */
[----:B------:R-:W-:Y:S04]  /*15eb0*/  STS [UR4+0x1c], R10 ;  /* 0x00001c0aff007988 */ /* 0x000fe80008000804 */
[----:B------:R-:W1:Y:S02]  /*15ec0*/  LDS R11, [UR4+0x1c] ;  /* 0x00001c04ff0b7984 */ /* 0x000e640008000800 */
[----:B-1----:R-:W-:-:S05]  /*15ed0*/  LOP3.LUT R19, R11, 0xf00, RZ, 0xb8, !PT ;  /* 0x00000f000b137812 */ /* 0x002fca00078eb8ff */
[----:B------:R-:W-:Y:S04]  /*15ee0*/  STS.64 [UR4+0x18], R18 ;  /* 0x00001812ff007988 */ /* 0x000fe80008000a04 */
[----:B------:R-:W1:Y:S02]  /*15ef0*/  LDS R11, [UR4+0x1c] ;  /* 0x00001c04ff0b7984 */ /* 0x000e640008000800 */
[----:B-1----:R-:W-:-:S05]  /*15f00*/  LOP3.LUT R2, R11, 0xf000, RZ, 0xb8, !PT ;  /* 0x0000f0000b027812 */ /* 0x002fca00078eb8ff */
[----:B------:R1:W-:Y:S02]  /*15f10*/  STS [UR4+0x1c], R2 ;  /* 0x00001c02ff007988 */ /* 0x0003e40008000804 */
.L_x_275:
[----:B------:R-:W-:Y:S05]  /*15f20*/  BSYNC B0 ;  /* 0x0000000000007941 */ /* 0x000fea0003800000 */
.L_x_274:
[----:B-1----:R-:W1:Y:S01]  /*15f30*/  S2R R2, SR_LANEID ;  /* 0x0000000000027919 */ /* 0x002e620000000000 */
[----:B------:R-:W-:Y:S01]  /*15f40*/  NOP ;  /* 0x0000000000007918 */ /* 0x000fe20000000000 */
[----:B------:R-:W-:Y:S01]  /*15f50*/  ELECT P0, URZ, PT ;  /* 0x00000000003f782f */ /* 0x000fe20003800000 */
[----:B------:R-:W-:Y:S01]  /*15f60*/  BSSY B0, `(.L_x_277) ;  /* 0x0000008000007945 */ /* 0x000fe20003800000 */
[----:B-1----:R-:W-:-:S04]  /*15f70*/  SHF.L.U32 R10, R2, 0x2, RZ ;  /* 0x00000002020a7819 */ /* 0x002fc800000006ff */
[----:B------:R-:W-:Y:S01]  /*15f80*/  IADD3 R2, P1, R10, UR8, RZ ;  /* 0x000000080a027c10 */ /* 0x000fe2000ff3e0ff */
[----:B------:R1:W1:Y:S04]  /*15f90*/  LDS R9, [R10+UR4] ;  /* 0x000000040a097984 */ /* 0x0002680008000800 */
[----:B--234-:R-:W-:Y:S02]  /*15fa0*/  IMAD.X R3, RZ, RZ, UR9, P1 ;  /* 0x00000009ff037e24 */ /* 0x01cfe400088e06ff */
[----:B------:R-:W-:Y:S06]  /*15fb0*/  @!P0 BRA `(.L_x_278) ;  /* 0x0000000000088947 */ /* 0x000fec0003800000 */
[----:B------:R0:W-:Y:S01]  /*15fc0*/  UTMACMDFLUSH ;  /* 0x00000000000079b7 */ /* 0x0001e20000000000 */
[----:B------:R-:W-:-:S04]  /*15fd0*/  DEPBAR.LE SB0, 0x0 ;  /* 0x000080000000791a */ /* 0x000fc80000000000 */
.L_x_278:
[----:B------:R-:W-:Y:S05]  /*15fe0*/  BSYNC B0 ;  /* 0x0000000000007941 */ /* 0x000fea0003800000 */
.L_x_277:
[----:B-1----:R1:W5:Y:S02]  /*15ff0*/  ATOMG.E.EXCH.STRONG.GPU PT, RZ, [R2], R9 ;  /* 0x0000000902ff73a8 */ /* 0x00236400041ee100 */
.L_x_273:
[----:B-1----:R-:W2:Y:S01]  /*16000*/  LDL.LU R2, [R1+0x200] ;  /* 0x0002000001027983 */ /* 0x002ea20000300800 */
[----:B------:R-:W-:Y:S01]  /*16010*/  ISETP.NE.AND P1, PT, R7, RZ, PT ;  /* 0x000000ff0700720c */ /* 0x000fe20003f25270 */
[----:B------:R-:W-:Y:S01]  /*16020*/  IMAD.MOV.U32 R16, RZ, RZ, R4 ;  /* 0x000000ffff107224 */ /* 0x000fe200078e0004 */
[----:B------:R-:W-:Y:S01]  /*16030*/  MOV R17, R5 ;  /* 0x0000000500117202 */ /* 0x000fe20000000f00 */
[----:B------:R-:W-:Y:S01]  /*16040*/  IMAD.MOV.U32 R18, RZ, RZ, R6 ;  /* 0x000000ffff127224 */ /* 0x000fe200078e0006 */
[----:B--234-:R-:W-:Y:S02]  /*16050*/  IADD3 R3, R2, 0x1, RZ ;  /* 0x0000000102037810 */ /* 0x01cfe40007ffe0ff */
[----:B------:R-:W-:Y:S02]  /*16060*/  SEL R2, RZ, 0x1, !P3 ;  /* 0x00000001ff027807 */ /* 0x000fe40005800000 */
[----:B------:R-:W-:-:S04]  /*16070*/  ISETP.NE.AND P0, PT, R3, 0x8, PT ;  /* 0x000000080300780c */ /* 0x000fc80003f05270 */
[----:B------:R-:W-:Y:S02]  /*16080*/  SEL R3, R3, RZ, P0 ;  /* 0x000000ff03037207 */ /* 0x000fe40000000000 */
[----:B------:R-:W-:-:S03]  /*16090*/  SEL R9, RZ, 0x1, P0 ;  /* 0x00000001ff097807 */ /* 0x000fc60000000000 */
[----:B------:R1:W-:Y:S01]  /*160a0*/  STL [R1+0x200], R3 ;  /* 0x0002000301007387 */ /* 0x0003e20000100800 */
[----:B------:R-:W-:Y:S01]  /*160b0*/  LOP3.LUT R0, R0, R9, RZ, 0x3c, !PT ;  /* 0x0000000900007212 */ /* 0x000fe200078e3cff */
[----:B------:R-:W-:Y:S06]  /*160c0*/  @P1 BRA `(.L_x_279) ;  /* 0xffffffe000a81947 */ /* 0x000fec000383ffff */
[----:B-----5:R-:W-:Y:S01]  /*160d0*/  ELECT P0, URZ, PT ;  /* 0x00000000003f782f */ /* 0x020fe20003800000 */
[----:B------:R-:W-:-:S12]  /*160e0*/  BSSY B0, `(.L_x_280) ;  /* 0x0000017000007945 */ /* 0x000fd80003800000 */
[----:B------:R-:W-:Y:S05]  /*160f0*/  @!P0 BRA `(.L_x_281) ;  /* 0x0000000000548947 */ /* 0x000fea0003800000 */
[----:B------:R-:W-:Y:S05]  /*16100*/  @!P2 BRA `(.L_x_282) ;  /* 0x000000000004a947 */ /* 0x000fea0003800000 */
[----:B------:R-:W-:Y:S01]  /*16110*/  BPT.TRAP 0x1 ;  /* 0x000000040000795c */ /* 0x000fe20000300000 */
.L_x_282:
[----:B------:R-:W2:Y:S02]  /*16120*/  SYNCS.PHASECHK.TRANS64.TRYWAIT P0, [UR5+0x344e0], R8 ;  /* 0x0344e008ff0075a7 */ /* 0x000ea40008000145 */
[----:B--2---:R-:W-:Y:S05]  /*16130*/  @!P0 BRA `(.L_x_283) ;  /* 0x0000005000188947 */ /* 0x004fea0003800000 */
.L_x_402:
[----:B------:R-:W-:Y:S05]  /*16140*/  @!P2 BRA `(.L_x_284) ;  /* 0x000000000004a947 */ /* 0x000fea0003800000 */
[----:B------:R-:W-:Y:S01]  /*16150*/  BPT.TRAP 0x1 ;  /* 0x000000040000795c */ /* 0x000fe20000300000 */
.L_x_284:
[----:B------:R-:W2:Y:S02]  /*16160*/  SYNCS.PHASECHK.TRANS64.TRYWAIT P0, [UR5+0x344e8], R8 ;  /* 0x0344e808ff0075a7 */ /* 0x000ea40008000145 */
[----:B--2---:R-:W-:Y:S05]  /*16170*/  @!P0 BRA `(.L_x_285) ;  /* 0x0000005000208947 */ /* 0x004fea0003800000 */
.L_x_403:
[----:B------:R-:W-:Y:S05]  /*16180*/  @!P2 BRA `(.L_x_286) ;  /* 0x000000000004a947 */ /* 0x000fea0003800000 */
[----:B------:R-:W-:Y:S01]  /*16190*/  BPT.TRAP 0x1 ;  /* 0x000000040000795c */ /* 0x000fe20000300000 */
.L_x_286:
[----:B------:R-:W2:Y:S02]  /*161a0*/  SYNCS.PHASECHK.TRANS64.TRYWAIT P0, [UR5+0x344f0], R8 ;  /* 0x0344f008ff0075a7 */ /* 0x000ea40008000145 */
[----:B--2---:R-:W-:Y:S05]  /*161b0*/  @!P0 BRA `(.L_x_287) ;  /* 0x0000005000288947 */ /* 0x004fea0003800000 */
.L_x_404:
[----:B------:R-:W-:Y:S05]  /*161c0*/  @!P2 BRA `(.L_x_288) ;  /* 0x000000000004a947 */ /* 0x000fea0003800000 */
[----:B------:R-:W-:Y:S01]  /*161d0*/  BPT.TRAP 0x1 ;  /* 0x000000040000795c */ /* 0x000fe20000300000 */
.L_x_288:
[----:B------:R-:W-:-:S04]  /*161e0*/  MOV R0, 0x1 ;  /* 0x0000000100007802 */ /* 0x000fc80000000f00 */
[----:B------:R-:W-:-:S07]  /*161f0*/  SHF.L.U32 R0, R0, 0x1f, RZ ;  /* 0x0000001f00007819 */ /* 0x000fce00000006ff */
.L_x_289:
[----:B-1----:R-:W-:-:S04]  /*16200*/  IMAD.U32 R3, RZ, RZ, UR5 ;  /* 0x00000005ff037e24 */ /* 0x002fc8000f8e00ff */
[----:B------:R1:W2:Y:S03]  /*16210*/  SYNCS.PHASECHK.TRANS64.TRYWAIT P0, [R3+URZ+0x344f8], R0 ;  /* 0x0344f800030075a7 */ /* 0x0002a6000800017f */
[----:B--2---:R-:W-:Y:S05]  /*16220*/  @!P0 NANOSLEEP.SYNCS 0x989680 ;  /* 0x009896800000895d */ /* 0x004fea0003900000 */
[----:B------:R-:W2:Y:S02]  /*16230*/  @!P0 SYNCS.PHASECHK.TRANS64 P0, [R3+URZ+0x344f8], R0 ;  /* 0x0344f800030085a7 */ /* 0x000ea4000800007f */
[----:B--2---:R-:W-:Y:S05]  /*16240*/  @!P0 BRA `(.L_x_289) ;  /* 0xfffffffc00ec8947 */ /* 0x004fea000383ffff */
.L_x_281:
[----:B------:R-:W-:Y:S05]  /*16250*/  BSYNC B0 ;  /* 0x0000000000007941 */ /* 0x000fea0003800000 */
.L_x_280:
[----:B------:R-:W-:Y:S05]  /*16260*/  EXIT ;  /* 0x000000000000794d */ /* 0x000fea0003800000 */
.L_x_162:
[----:B------:R-:W1:Y:S01]  /*16270*/  S2UR UR4, SR_CTAID.Y ;  /* 0x00000000000479c3 */ /* 0x000e620000002600 */
[----:B------:R-:W3:Y:S01]  /*16280*/  S2R R0, SR_LANEID ;  /* 0x0000000000007919 */ /* 0x000ee20000000000 */
[----:B------:R-:W-:Y:S01]  /*16290*/  ELECT P0, URZ, PT ;  /* 0x00000000003f782f */ /* 0x000fe20003800000 */
[----:B------:R-:W-:Y:S01]  /*162a0*/  BSSY B0, `(.L_x_290) ;  /* 0x000003b000007945 */ /* 0x000fe20003800000 */
[----:B------:R-:W-:Y:S01]  /*162b0*/  ULDC.64 UR12, c[0x0][0x508] ;  /* 0x00014200000c7ab9 */ /* 0x000fe20000000a00 */
[----:B-1----:R-:W-:-:S04]  /*162c0*/  UIMAD UR4, UR4, UR60, UR58 ;  /* 0x0000003c040472a4 */ /* 0x002fc8000f8e023a */
[----:B------:R-:W-:-:S06]  /*162d0*/  UIMAD.WIDE UR12, UR4, 0x80, UR12 ;  /* 0x00000080040c78a5 */ /* 0x000fcc000f8e020c */
[----:B------:R-:W-:Y:S06]  /*162e0*/  @!P0 BRA `(.L_x_291) ;  /* 0x0000000000d88947 */ /* 0x000fec0003800000 */
[----:B------:R1:W-:Y:S01]  /*162f0*/  STL [R1+0x208], R13 ;  /* 0x0002080d01007387 */ /* 0x0003e20000100800 */
[----:B------:R-:W4:Y:S01]  /*16300*/  LDC.64 R14, c[0x0][0x358] ;  /* 0x0000d600ff0e7b82 */ /* 0x000f220000000a00 */
[----:B------:R-:W-:Y:S02]  /*16310*/  UMOV UR4, 0x400 ;  /* 0x0000040000047882 */ /* 0x000fe40000000000 */
[----:B------:R3:W-:Y:S01]  /*16320*/  STL [R1+0x204], R11 ;  /* 0x0002040b01007387 */ /* 0x0007e20000100800 */
[----:B--2---:R-:W-:-:S04]  /*16330*/  ULEA UR4, UR41, UR4, 0x18 ;  /* 0x0000000429047291 */ /* 0x004fc8000f8ec03f */
[----:B------:R-:W2:Y:S08]  /*16340*/  LDC.64 R8, c[0x0][0x340] ;  /* 0x0000d000ff087b82 */ /* 0x000eb00000000a00 */
[----:B-1----:R-:W4:Y:S08]  /*16350*/  LDC.64 R12, c[0x0][0x350] ;  /* 0x0000d400ff0c7b82 */ /* 0x002f300000000a00 */
[----:B---3--:R-:W2:Y:S08]  /*16360*/  LDC.64 R10, c[0x0][0x348] ;  /* 0x0000d200ff0a7b82 */ /* 0x008eb00000000a00 */
[----:B------:R-:W1:Y:S01]  /*16370*/  LDC.64 R32, c[0x0][0x300] ;  /* 0x0000c000ff207b82 */ /* 0x000e620000000a00 */
[----:B----4-:R3:W-:Y:S07]  /*16380*/  STS.128 [UR4+0x34650], R12 ;  /* 0x0346500cff007988 */ /* 0x0107ee0008000c04 */
[----:B------:R-:W1:Y:S01]  /*16390*/  LDC.64 R34, c[0x0][0x308] ;  /* 0x0000c200ff227b82 */ /* 0x000e620000000a00 */
[----:B--2---:R2:W-:Y:S07]  /*163a0*/  STS.128 [UR4+0x34640], R8 ;  /* 0x03464008ff007988 */ /* 0x0045ee0008000c04 */
[----:B------:R-:W4:Y:S08]  /*163b0*/  LDC.64 R28, c[0x0][0x310] ;  /* 0x0000c400ff1c7b82 */ /* 0x000f300000000a00 */
[----:B---3--:R-:W3:Y:S08]  /*163c0*/  LDC.64 R12, c[0x0][0x420] ;  /* 0x00010800ff0c7b82 */ /* 0x008ef00000000a00 */
[----:B------:R-:W3:Y:S01]  /*163d0*/  LDC.64 R14, c[0x0][0x428] ;  /* 0x00010a00ff0e7b82 */ /* 0x000ee20000000a00 */
[----:B-1----:R-:W-:Y:S07]  /*163e0*/  STS.128 [UR4+0x34600], R32 ;  /* 0x03460020ff007988 */ /* 0x002fee0008000c04 */
[----:B--2---:R-:W1:Y:S08]  /*163f0*/  LDC.64 R8, c[0x0][0x430] ;  /* 0x00010c00ff087b82 */ /* 0x004e700000000a00 */
[----:B------:R-:W1:Y:S01]  /*16400*/  LDC.64 R10, c[0x0][0x438] ;  /* 0x00010e00ff0a7b82 */ /* 0x000e620000000a00 */
[----:B---3--:R2:W-:Y:S07]  /*16410*/  STS.128 [UR4+0x346a0], R12 ;  /* 0x0346a00cff007988 */ /* 0x0085ee0008000c04 */
[----:B------:R-:W4:Y:S08]  /*16420*/  LDC.64 R30, c[0x0][0x318] ;  /* 0x0000c600ff1e7b82 */ /* 0x000f300000000a00 */
[----:B------:R-:W3:Y:S01]  /*16430*/  LDC.64 R24, c[0x0][0x320] ;  /* 0x0000c800ff187b82 */ /* 0x000ee20000000a00 */
[----:B--2---:R2:W5:Y:S07]  /*16440*/  LDL.LU R13, [R1+0x208] ;  /* 0x00020800010d7983 */ /* 0x00456e0000300800 */
[----:B------:R-:W3:Y:S01]  /*16450*/  LDC.64 R26, c[0x0][0x328] ;  /* 0x0000ca00ff1a7b82 */ /* 0x000ee20000000a00 */
[----:B-1----:R1:W-:Y:S07]  /*16460*/  STS.128 [UR4+0x346b0], R8 ;  /* 0x0346b008ff007988 */ /* 0x0023ee0008000c04 */
[----:B------:R-:W2:Y:S01]  /*16470*/  LDC.64 R4, c[0x0][0x330] ;  /* 0x0000cc00ff047b82 */ /* 0x000ea20000000a00 */
[----:B----4-:R4:W-:Y:S04]  /*16480*/  STS.128 [UR4+0x34610], R28 ;  /* 0x0346101cff007988 */ /* 0x0109e80008000c04 */
[----:B-1----:R1:W5:Y:S03]  /*16490*/  LDL.LU R11, [R1+0x204] ;  /* 0x00020400010b7983 */ /* 0x0023660000300800 */
[----:B------:R-:W2:Y:S01]  /*164a0*/  LDC.64 R6, c[0x0][0x338] ;  /* 0x0000ce00ff067b82 */ /* 0x000ea20000000a00 */
[----:B---3--:R3:W-:Y:S07]  /*164b0*/  STS.128 [UR4+0x34620], R24 ;  /* 0x03462018ff007988 */ /* 0x0087ee0008000c04 */
[----:B------:R-:W1:Y:S08]  /*164c0*/  LDC.64 R32, c[0x0][0x360] ;  /* 0x0000d800ff207b82 */ /* 0x000e700000000a00 */
[----:B------:R-:W1:Y:S01]  /*164d0*/  LDC.64 R34, c[0x0][0x368] ;  /* 0x0000da00ff227b82 */ /* 0x000e620000000a00 */
[----:B--2---:R2:W-:Y:S07]  /*164e0*/  STS.128 [UR4+0x34630], R4 ;  /* 0x03463004ff007988 */ /* 0x0045ee0008000c04 */
[----:B----4-:R-:W4:Y:S08]  /*164f0*/  LDC.64 R28, c[0x0][0x370] ;  /* 0x0000dc00ff1c7b82 */ /* 0x010f300000000a00 */
[----:B------:R-:W4:Y:S08]  /*16500*/  LDC.64 R30, c[0x0][0x378] ;  /* 0x0000de00ff1e7b82 */ /* 0x000f300000000a00 */
[----:B---3--:R-:W3:Y:S01]  /*16510*/  LDC.64 R24, c[0x0][0x400] ;  /* 0x00010000ff187b82 */ /* 0x008ee20000000a00 */
[----:B-1----:R1:W-:Y:S07]  /*16520*/  STS.128 [UR4+0x34660], R32 ;  /* 0x03466020ff007988 */ /* 0x0023ee0008000c04 */
[----:B------:R-:W3:Y:S08]  /*16530*/  LDC.64 R26, c[0x0][0x408] ;  /* 0x00010200ff1a7b82 */ /* 0x000ef00000000a00 */
[----:B--2---:R-:W2:Y:S01]  /*16540*/  LDC.64 R4, c[0x0][0x410] ;  /* 0x00010400ff047b82 */ /* 0x004ea20000000a00 */
[----:B----4-:R4:W-:Y:S07]  /*16550*/  STS.128 [UR4+0x34670], R28 ;  /* 0x0346701cff007988 */ /* 0x0109ee0008000c04 */
[----:B------:R-:W2:Y:S01]  /*16560*/  LDC.64 R6, c[0x0][0x418] ;  /* 0x00010600ff067b82 */ /* 0x000ea20000000a00 */
[----:B---3--:R3:W-:Y:S07]  /*16570*/  STS.128 [UR4+0x34680], R24 ;  /* 0x03468018ff007988 */ /* 0x0087ee0008000c04 */
[----:B-1----:R-:W1:Y:S08]  /*16580*/  LDC.64 R32, c[0x0][0x440] ;  /* 0x00011000ff207b82 */ /* 0x002e700000000a00 */
[----:B------:R-:W1:Y:S01]  /*16590*/  LDC.64 R34, c[0x0][0x448] ;  /* 0x00011200ff227b82 */ /* 0x000e620000000a00 */
[----:B--2---:R2:W-:Y:S07]  /*165a0*/  STS.128 [UR4+0x34690], R4 ;  /* 0x03469004ff007988 */ /* 0x0045ee0008000c04 */
[----:B----4-:R-:W4:Y:S08]  /*165b0*/  LDC.64 R28, c[0x0][0x450] ;  /* 0x00011400ff1c7b82 */ /* 0x010f300000000a00 */
[----:B------:R-:W4:Y:S08]  /*165c0*/  LDC.64 R30, c[0x0][0x458] ;  /* 0x00011600ff1e7b82 */ /* 0x000f300000000a00 */
[----:B---3--:R-:W3:Y:S08]  /*165d0*/  LDC.64 R24, c[0x0][0x460] ;  /* 0x00011800ff187b82 */ /* 0x008ef00000000a00 */
[----:B------:R-:W3:Y:S08]  /*165e0*/  LDC.64 R26, c[0x0][0x468] ;  /* 0x00011a00ff1a7b82 */ /* 0x000ef00000000a00 */
[----:B--2---:R-:W2:Y:S08]  /*165f0*/  LDC.64 R4, c[0x0][0x470] ;  /* 0x00011c00ff047b82 */ /* 0x004eb00000000a00 */
[----:B------:R-:W2:Y:S01]  /*16600*/  LDC.64 R6, c[0x0][0x478] ;  /* 0x00011e00ff067b82 */ /* 0x000ea20000000a00 */
[----:B-1----:R1:W-:Y:S04]  /*16610*/  STS.128 [UR4+0x346c0], R32 ;  /* 0x0346c020ff007988 */ /* 0x0023e80008000c04 */
[----:B----4-:R1:W-:Y:S04]  /*16620*/  STS.128 [UR4+0x346d0], R28 ;  /* 0x0346d01cff007988 */ /* 0x0103e80008000c04 */
[----:B---3--:R1:W-:Y:S04]  /*16630*/  STS.128 [UR4+0x346e0], R24 ;  /* 0x0346e018ff007988 */ /* 0x0083e80008000c04 */
[----:B--2---:R1:W-:Y:S02]  /*16640*/  STS.128 [UR4+0x346f0], R4 ;  /* 0x0346f004ff007988 */ /* 0x0043e40008000c04 */
.L_x_291:
[----:B--2---:R-:W-:Y:S05]  /*16650*/  BSYNC B0 ;  /* 0x0000000000007941 */ /* 0x004fea0003800000 */
.L_x_290:
[----:B------:R-:W-:Y:S01]  /*16660*/  ELECT P0, URZ, PT ;  /* 0x00000000003f782f */ /* 0x000fe20003800000 */
[----:B------:R-:W-:Y:S01]  /*16670*/  NOP ;  /* 0x0000000000007918 */ /* 0x000fe20000000000 */
[----:B------:R-:W-:Y:S11]  /*16680*/  BSSY B0, `(.L_x_292) ;  /* 0x000004a000007945 */ /* 0x000ff60003800000 */
[----:B------:R-:W-:Y:S05]  /*16690*/  @!P0 BRA `(.L_x_293) ;  /* 0x0000000400208947 */ /* 0x000fea0003800000 */
[----:B-1----:R-:W1:Y:S08]  /*166a0*/  LDC.64 R4, c[0x0][0x518] ;  /* 0x00014600ff047b82 */ /* 0x002e700000000a00 */
[----:B------:R-:W2:Y:S08]  /*166b0*/  LDC.64 R2, c[0x0][0x528] ;  /* 0x00014a00ff027b82 */ /* 0x000eb00000000a00 */
[----:B------:R-:W4:Y:S01]  /*166c0*/  LDC.64 R8, c[0x0][0x510] ;  /* 0x00014400ff087b82 */ /* 0x000f220000000a00 */
[----:B-1----:R-:W-:-:S07]  /*166d0*/  IMAD.WIDE R4, R18, 0x8, R4 ;  /* 0x0000000812047825 */ /* 0x002fce00078e0204 */
[----:B------:R-:W1:Y:S01]  /*166e0*/  LDC.64 R6, c[0x0][0x520] ;  /* 0x00014800ff067b82 */ /* 0x000e620000000a00 */
[----:B------:R-:W3:Y:S01]  /*166f0*/  LDG.E.64 R4, desc[UR38][R4.64] ;  /* 0x0000002604047981 */ /* 0x000ee2000c1e1b00 */
[----:B--2---:R-:W-:-:S06]  /*16700*/  IMAD.WIDE R2, R18, 0x8, R2 ;  /* 0x0000000812027825 */ /* 0x004fcc00078e0202 */
[----:B------:R-:W2:Y:S01]  /*16710*/  LDG.E.64 R2, desc[UR38][R2.64] ;  /* 0x0000002602027981 */ /* 0x000ea2000c1e1b00 */
[----:B----4-:R-:W-:-:S06]  /*16720*/  IMAD.WIDE R8, R18, 0x8, R8 ;  /* 0x0000000812087825 */ /* 0x010fcc00078e0208 */
[----:B------:R-:W4:Y:S01]  /*16730*/  LDG.E.64 R8, desc[UR38][R8.64] ;  /* 0x0000002608087981 */ /* 0x000f22000c1e1b00 */
[----:B-1----:R-:W-:-:S06]  /*16740*/  IMAD.WIDE R6, R18, 0x8, R6 ;  /* 0x0000000812067825 */ /* 0x002fcc00078e0206 */
[----:B------:R-:W4:Y:S01]  /*16750*/  LDG.E.64 R6, desc[UR38][R6.64] ;  /* 0x0000002606067981 */ /* 0x000f22000c1e1b00 */
[----:B------:R-:W-:Y:S02]  /*16760*/  UMOV UR4, 0x400 ;  /* 0x0000040000047882 */ /* 0x000fe40000000000 */
[----:B------:R-:W-:-:S09]  /*16770*/  ULEA UR4, UR41, UR4, 0x18 ;  /* 0x0000000429047291 */ /* 0x000fd2000f8ec03f */
[----:B------:R-:W1:Y:S04]  /*16780*/  LDS R10, [UR4+0x3461c] ;  /* 0x03461c04ff0a7984 */ /* 0x000e680008000800 */
[----:B------:R-:W1:Y:S01]  /*16790*/  LDS R12, [UR4+0x3469c] ;  /* 0x03469c04ff0c7984 */ /* 0x000e620008000800 */
[----:B------:R-:W-:Y:S02]  /*167a0*/  UIADD3 UR6, UR4, 0x34680, URZ ;  /* 0x0003468004067890 */ /* 0x000fe4000fffe03f */
[----:B------:R-:W-:-:S04]  /*167b0*/  UIADD3 UR5, UR4, 0x34600, URZ ;  /* 0x0003460004057890 */ /* 0x000fc8000fffe03f */
[----:B------:R-:W-:Y:S02]  /*167c0*/  IMAD.U32 R24, RZ, RZ, UR6 ;  /* 0x00000006ff187e24 */ /* 0x000fe4000f8e00ff */
[----:B------:R-:W-:-:S03]  /*167d0*/  MOV R22, UR5 ;  /* 0x0000000500167c02 */ /* 0x000fc60008000f00 */
[----:B------:R-:W-:Y:S02]  /*167e0*/  SHF.R.U64 R24, R24, 0x4, RZ ;  /* 0x0000000418187819 */ /* 0x000fe400000012ff */
[----:B------:R-:W-:Y:S02]  /*167f0*/  SHF.R.U64 R22, R22, 0x4, RZ ;  /* 0x0000000416167819 */ /* 0x000fe400000012ff */
[----:B-----5:R-:W-:Y:S01]  /*16800*/  IADD3 R13, R13, -0x1, RZ ;  /* 0xffffffff0d0d7810 */ /* 0x020fe20007ffe0ff */
[----:B------:R-:W-:Y:S04]  /*16810*/  STS [UR4+0x34690], R24 ;  /* 0x03469018ff007988 */ /* 0x000fe80008000804 */
[----:B------:R-:W-:Y:S04]  /*16820*/  STS [UR4+0x34610], R22 ;  /* 0x03461016ff007988 */ /* 0x000fe80008000804 */
[----:B------:R-:W-:Y:S04]  /*16830*/  STS [UR4+0x34614], R22 ;  /* 0x03461416ff007988 */ /* 0x000fe80008000804 */
[----:B------:R-:W-:Y:S04]  /*16840*/  STS [UR4+0x34694], R24 ;  /* 0x03469418ff007988 */ /* 0x000fe80008000804 */
[----:B------:R-:W-:Y:S04]  /*16850*/  STS [UR4+0x34630], RZ ;  /* 0x034630ffff007988 */ /* 0x000fe80008000804 */
[----:B------:R-:W-:Y:S01]  /*16860*/  STS [UR4+0x346b0], RZ ;  /* 0x0346b0ffff007988 */ /* 0x000fe20008000804 */
[----:B---3--:R-:W-:-:S04]  /*16870*/  SHF.L.U64.HI R5, R4, 0x1, R5 ;  /* 0x0000000104057819 */ /* 0x008fc80000010205 */
[----:B------:R-:W-:Y:S02]  /*16880*/  LOP3.LUT R5, R5, 0x1fffffff, RZ, 0xc0, !PT ;  /* 0x1fffffff05057812 */ /* 0x000fe400078ec0ff */
[----:B--2---:R-:W-:Y:S02]  /*16890*/  SHF.L.U64.HI R3, R2, 0x1, R3 ;  /* 0x0000000102037819 */ /* 0x004fe40000010203 */
[----:B------:R-:W-:Y:S02]  /*168a0*/  SHF.R.U32.HI R15, RZ, 0x4, R5 ;  /* 0x00000004ff0f7819 */ /* 0x000fe40000011605 */
[----:B------:R-:W-:Y:S02]  /*168b0*/  LOP3.LUT R3, R3, 0x1fffffff, RZ, 0xc0, !PT ;  /* 0x1fffffff03037812 */ /* 0x000fe400078ec0ff */
[----:B-1----:R-:W-:Y:S02]  /*168c0*/  LOP3.LUT R10, R10, 0xf, R15, 0xb8, !PT ;  /* 0x0000000f0a0a7812 */ /* 0x002fe400078eb80f */
[----:B------:R-:W-:-:S04]  /*168d0*/  SHF.R.U32.HI R15, RZ, 0x4, R3 ;  /* 0x00000004ff0f7819 */ /* 0x000fc80000011603 */
[----:B------:R-:W-:Y:S01]  /*168e0*/  LOP3.LUT R14, R12, 0xf, R15, 0xb8, !PT ;  /* 0x0000000f0c0e7812 */ /* 0x000fe200078eb80f */
[----:B------:R-:W-:Y:S04]  /*168f0*/  STS [UR4+0x3461c], R10 ;  /* 0x03461c0aff007988 */ /* 0x000fe80008000804 */
[----:B------:R-:W-:Y:S04]  /*16900*/  STS [UR4+0x3469c], R14 ;  /* 0x03469c0eff007988 */ /* 0x000fe80008000804 */
[----:B------:R-:W1:Y:S04]  /*16910*/  LDS R12, [UR4+0x3461c] ;  /* 0x03461c04ff0c7984 */ /* 0x000e680008000800 */
[----:B------:R-:W2:Y:S01]  /*16920*/  LDS R15, [UR4+0x3469c] ;  /* 0x03469c04ff0f7984 */ /* 0x000ea20008000800 */
[----:B-1----:R-:W-:-:S02]  /*16930*/  LOP3.LUT R12, R12, 0xf0, RZ, 0xb8, !PT ;  /* 0x000000f00c0c7812 */ /* 0x002fc400078eb8ff */
[----:B--2---:R-:W-:-:S03]  /*16940*/  LOP3.LUT R15, R15, 0xf0, RZ, 0xb8, !PT ;  /* 0x000000f00f0f7812 */ /* 0x004fc600078eb8ff */
[----:B------:R-:W-:Y:S04]  /*16950*/  STS [UR4+0x3461c], R12 ;  /* 0x03461c0cff007988 */ /* 0x000fe80008000804 */
[----:B------:R-:W-:Y:S04]  /*16960*/  STS [UR4+0x3469c], R15 ;  /* 0x03469c0fff007988 */ /* 0x000fe80008000804 */
[----:B------:R-:W1:Y:S04]  /*16970*/  LDS R23, [UR4+0x3461c] ;  /* 0x03461c04ff177984 */ /* 0x000e680008000800 */
[----:B------:R-:W2:Y:S01]  /*16980*/  LDS R25, [UR4+0x3469c] ;  /* 0x03469c04ff197984 */ /* 0x000ea20008000800 */
[----:B-1----:R-:W-:-:S02]  /*16990*/  LOP3.LUT R23, R23, 0xf00, RZ, 0xb8, !PT ;  /* 0x00000f0017177812 */ /* 0x002fc400078eb8ff */
[----:B--2---:R-:W-:-:S03]  /*169a0*/  LOP3.LUT R25, R25, 0xf00, RZ, 0xb8, !PT ;  /* 0x00000f0019197812 */ /* 0x004fc600078eb8ff */
[----:B------:R-:W-:Y:S04]  /*169b0*/  STS.64 [UR4+0x34618], R22 ;  /* 0x03461816ff007988 */ /* 0x000fe80008000a04 */
[----:B------:R-:W-:Y:S04]  /*169c0*/  STS.64 [UR4+0x34698], R24 ;  /* 0x03469818ff007988 */ /* 0x000fe80008000a04 */
[----:B------:R-:W1:Y:S04]  /*169d0*/  LDS R21, [UR4+0x3461c] ;  /* 0x03461c04ff157984 */ /* 0x000e680008000800 */
[----:B------:R-:W2:Y:S01]  /*169e0*/  LDS R10, [UR4+0x3469c] ;  /* 0x03469c04ff0a7984 */ /* 0x000ea20008000800 */
[----:B------:R-:W-:Y:S01]  /*169f0*/  IMAD.SHL.U32 R4, R4, 0x2, RZ ;  /* 0x0000000204047824 */ /* 0x000fe200078e00ff */
[----:B------:R-:W-:Y:S01]  /*16a00*/  SHF.L.U32 R2, R2, 0x1, RZ ;  /* 0x0000000102027819 */ /* 0x000fe200000006ff */
[----:B------:R-:W-:Y:S01]  /*16a10*/  VIADD R12, R11, 0xffffffff ;  /* 0xffffffff0b0c7836 */ /* 0x000fe20000000000 */
[----:B------:R-:W-:-:S02]  /*16a20*/  CS2R R14, SRZ ;  /* 0x00000000000e7805 */ /* 0x000fc4000001ff00 */
[----:B------:R-:W-:Y:S02]  /*16a30*/  LOP3.LUT R2, R2, 0xfffffffe, RZ, 0xc0, !PT ;  /* 0xfffffffe02027812 */ /* 0x000fe400078ec0ff */
[----:B------:R-:W-:Y:S01]  /*16a40*/  LOP3.LUT R4, R4, 0xfffffffe, RZ, 0xc0, !PT ;  /* 0xfffffffe04047812 */ /* 0x000fe200078ec0ff */
[----:B------:R3:W-:Y:S01]  /*16a50*/  STS.128 [UR4+0x34620], R12 ;  /* 0x0346200cff007988 */ /* 0x0007e20008000c04 */
[----:B------:R-:W-:Y:S02]  /*16a60*/  SHF.R.U64 R3, R2, 0x4, R3 ;  /* 0x0000000402037819 */ /* 0x000fe40000001203 */
[----:B------:R-:W-:Y:S01]  /*16a70*/  SHF.R.U64 R5, R4, 0x4, R5 ;  /* 0x0000000404057819 */ /* 0x000fe20000001205 */
[----:B----4-:R4:W-:Y:S04]  /*16a80*/  STS.64 [UR4+0x34600], R8 ;  /* 0x03460008ff007988 */ /* 0x0109e80008000a04 */
[----:B------:R4:W-:Y:S01]  /*16a90*/  STS [UR4+0x3460c], R5 ;  /* 0x03460c05ff007988 */ /* 0x0009e20008000804 */
[----:B---3--:R-:W-:-:S03]  /*16aa0*/  IADD3 R13, R19, -0x1, RZ ;  /* 0xffffffff130d7810 */ /* 0x008fc60007ffe0ff */
[----:B------:R4:W-:Y:S04]  /*16ab0*/  STS [UR4+0x3468c], R3 ;  /* 0x03468c03ff007988 */ /* 0x0009e80008000804 */
[----:B------:R4:W-:Y:S01]  /*16ac0*/  STS.128 [UR4+0x346a0], R12 ;  /* 0x0346a00cff007988 */ /* 0x0009e20008000c04 */
[----:B-1----:R-:W-:Y:S02]  /*16ad0*/  LOP3.LUT R2, R21, 0xf000, RZ, 0xb8, !PT ;  /* 0x0000f00015027812 */ /* 0x002fe400078eb8ff */
[----:B--2---:R-:W-:Y:S01]  /*16ae0*/  LOP3.LUT R10, R10, 0xf000, RZ, 0xb8, !PT ;  /* 0x0000f0000a0a7812 */ /* 0x004fe200078eb8ff */
[----:B------:R4:W-:Y:S04]  /*16af0*/  STS.64 [UR4+0x34680], R6 ;  /* 0x03468006ff007988 */ /* 0x0009e80008000a04 */
[----:B------:R4:W-:Y:S04]  /*16b00*/  STS [UR4+0x3461c], R2 ;  /* 0x03461c02ff007988 */ /* 0x0009e80008000804 */
[----:B------:R4:W-:Y:S02]  /*16b10*/  STS [UR4+0x3469c], R10 ;  /* 0x03469c0aff007988 */ /* 0x0009e40008000804 */
.L_x_293:
[----:B------:R-:W-:Y:S05]  /*16b20*/  BSYNC B0 ;  /* 0x0000000000007941 */ /* 0x000fea0003800000 */
.L_x_292:
[----:B------:R-:W-:Y:S01]  /*16b30*/  ELECT P0, URZ, PT ;  /* 0x00000000003f782f */ /* 0x000fe20003800000 */
[----:B------:R-:W-:Y:S01]  /*16b40*/  NOP ;  /* 0x0000000000007918 */ /* 0x000fe20000000000 */
[----:B------:R-:W-:Y:S11]  /*16b50*/  BSSY B0, `(.L_x_294) ;  /* 0x0000004000007945 */ /* 0x000ff60003800000 */
[----:B------:R-:W-:Y:S05]  /*16b60*/  @!P0 BRA `(.L_x_295) ;  /* 0x0000000000088947 */ /* 0x000fea0003800000 */
[----:B------:R0:W-:Y:S01]  /*16b70*/  UTMACMDFLUSH ;  /* 0x00000000000079b7 */ /* 0x0001e20000000000 */
[----:B------:R-:W-:-:S04]  /*16b80*/  DEPBAR.LE SB0, 0x0 ;  /* 0x000080000000791a */ /* 0x000fc80000000000 */
.L_x_295:
[----:B------:R-:W-:Y:S05]  /*16b90*/  BSYNC B0 ;  /* 0x0000000000007941 */ /* 0x000fea0003800000 */
.L_x_294:
[----:B------:R-:W-:Y:S01]  /*16ba0*/  UMOV UR4, 0x400 ;  /* 0x0000040000047882 */ /* 0x000fe20000000000 */
[----:B---3--:R-:W-:Y:S01]  /*16bb0*/  IMAD.SHL.U32 R0, R0, 0x4, RZ ;  /* 0x0000000400007824 */ /* 0x008fe200078e00ff */
[----:B------:R-:W-:Y:S01]  /*16bc0*/  ULEA UR17, UR41, UR4, 0x18 ;  /* 0x0000000429117291 */ /* 0x000fe2000f8ec03f */
[----:B------:R-:W-:-:S03]  /*16bd0*/  ULDC UR14, c[0x0][0x884] ;  /* 0x00022100000e7ab9 */ /* 0x000fc60000000800 */
[----:B------:R-:W-:Y:S01]  /*16be0*/  UIADD3 UR20, UR17, 0x34600, URZ ;  /* 0x0003460011147890 */ /* 0x000fe2000fffe03f */
[----:B-1----:R-:W-:Y:S01]  /*16bf0*/  IADD3 R4, P0, R0, UR12, RZ ;  /* 0x0000000c00047c10 */ /* 0x002fe2000ff1e0ff */
[----:B------:R-:W-:Y:S01]  /*16c00*/  UIMAD.WIDE UR14, UR14, 0x80, UR12 ;  /* 0x000000800e0e78a5 */ /* 0x000fe2000f8e020c */
[----:B----4-:R-:W-:Y:S02]  /*16c10*/  IMAD.MOV.U32 R6, RZ, RZ, 0x1 ;  /* 0x00000001ff067424 */ /* 0x010fe400078e00ff */
[----:B------:R-:W-:-:S03]  /*16c20*/  IADD3.X R5, RZ, UR13, RZ, P0, !PT ;  /* 0x0000000dff057c10 */ /* 0x000fc600087fe4ff */
[----:B------:R-:W-:Y:S01]  /*16c30*/  IADD3 R2, P1, R0, UR14, RZ ;  /* 0x0000000e00027c10 */ /* 0x000fe2000ff3e0ff */
[----:B------:R-:W1:Y:S04]  /*16c40*/  LDS R7, [R0+UR20] ;  /* 0x0000001400077984 */ /* 0x000e680008000800 */
[----:B------:R2:W3:Y:S01]  /*16c50*/  LDS R9, [R0+UR20+0x80] ;  /* 0x0000801400097984 */ /* 0x0004e20008000800 */
[----:B------:R-:W-:Y:S01]  /*16c60*/  IMAD.X R3, RZ, RZ, UR15, P1 ;  /* 0x0000000fff037e24 */ /* 0x000fe200088e06ff */
[----:B------:R-:W-:Y:S01]  /*16c70*/  MOV R8, 0x1 ;  /* 0x0000000100087802 */ /* 0x000fe20000000f00 */
[----:B------:R-:W-:Y:S01]  /*16c80*/  BSSY B0, `(.L_x_296) ;  /* 0x00000f1000007945 */ /* 0x000fe20003800000 */
[----:B------:R-:W-:Y:S01]  /*16c90*/  USHF.L.U32 UR4, UR41, 0x7, URZ ;  /* 0x0000000729047899 */ /* 0x000fe2000800063f */
[----:B------:R-:W-:Y:S01]  /*16ca0*/  IMAD.MOV.U32 R10, RZ, RZ, 0x1 ;  /* 0x00000001ff0a7424 */ /* 0x000fe200078e00ff */
[----:B------:R-:W-:-:S02]  /*16cb0*/  MOV R19, RZ ;  /* 0x000000ff00137202 */ /* 0x000fc40000000f00 */
[----:B--2---:R-:W-:Y:S01]  /*16cc0*/  MOV R0, RZ ;  /* 0x000000ff00007202 */ /* 0x004fe20000000f00 */
[----:B------:R-:W-:Y:S02]  /*16cd0*/  USHF.L.U32 UR18, UR41, 0xd, URZ ;  /* 0x0000000d29127899 */ /* 0x000fe4000800063f */
[----:B------:R-:W-:Y:S02]  /*16ce0*/  ULOP3.LUT UR22, UR59, 0x1, URZ, 0xfc, !UPT ;  /* 0x000000013b167892 */ /* 0x000fe4000f8efc3f */
[----:B------:R-:W-:Y:S02]  /*16cf0*/  ULOP3.LUT UR19, UR40, 0x2, URZ, 0xfc, !UPT ;  /* 0x0000000228137892 */ /* 0x000fe4000f8efc3f */
[----:B------:R-:W-:Y:S02]  /*16d00*/  ULOP3.LUT UR16, UR4, 0x80, URZ, 0xc0, !UPT ;  /* 0x0000008004107892 */ /* 0x000fe4000f8ec03f */
[----:B------:R-:W-:Y:S01]  /*16d10*/  UIADD3 UR21, UR17, 0x34680, URZ ;  /* 0x0003468011157890 */ /* 0x000fe2000fffe03f */
[----:B-1----:R-:W5:Y:S04]  /*16d20*/  ATOMG.E.EXCH.STRONG.GPU PT, RZ, [R4], R7 ;  /* 0x0000000704ff73a8 */ /* 0x002f6800041ee100 */
[----:B---3--:R1:W5:Y:S02]  /*16d30*/  ATOMG.E.EXCH.STRONG.GPU PT, RZ, [R2], R9 ;  /* 0x0000000902ff73a8 */ /* 0x00836400041ee100 */
[----:B-1----:R-:W-:-:S02]  /*16d40*/  PRMT R2, R6, 0x7610, R2 ;  /* 0x0000761006027816 */ /* 0x002fc40000000002 */
[----:B------:R-:W-:-:S07]  /*16d50*/  PRMT R3, R8, 0x7610, R3 ;  /* 0x0000761008037816 */ /* 0x000fce0000000003 */
.L_x_315:
[----:B------:R-:W-:Y:S01]  /*16d60*/  LOP3.LUT P0, RZ, R3, 0xff, RZ, 0xc0, !PT ;  /* 0x000000ff03ff7812 */ /* 0x000fe2000780c0ff */
[----:B-1---5:R-:W-:Y:S01]  /*16d70*/  VIADD R4, R11, 0x3f ;  /* 0x0000003f0b047836 */ /* 0x022fe20000000000 */
[----:B------:R-:W-:Y:S05]  /*16d80*/  YIELD ;  /* 0x0000000000007946 */ /* 0x000fea0003800000 */
[----:B------:R-:W-:Y:S01]  /*16d90*/  SHF.R.S32.HI R5, RZ, 0x1f, R4 ;  /* 0x0000001fff057819 */ /* 0x000fe20000011404 */
[----:B------:R-:W-:Y:S03]  /*16da0*/  BSSY B1, `(.L_x_297) ;  /* 0x0000008000017945 */ /* 0x000fe60003800000 */
[----:B------:R-:W-:-:S02]  /*16db0*/  LEA.HI R5, R5, R4, RZ, 0x6 ;  /* 0x0000000405057211 */ /* 0x000fc400078f30ff */
[----:B------:R-:W-:Y:S05]  /*16dc0*/  @!P0 BRA `(.L_x_298) ;  /* 0x0000000000148947 */ /* 0x000fea0003800000 */
[----:B------:R-:W-:-:S04]  /*16dd0*/  DEPBAR {5,4,3,2,1,0} ;  /* 0x0000003f0000791a */ /* 0x000fc80000000000 */
[----:B------:R1:W-:Y:S01]  /*16de0*/  UTMACCTL.IV [UR12] ;  /* 0x000000000c0079b9 */ /* 0x0003e20008000000 */
[----:B------:R-:W-:-:S04]  /*16df0*/  DEPBAR {5,4,3,2,1,0} ;  /* 0x0000003f0000791a */ /* 0x000fc80000000000 */
[----:B------:R1:W-:Y:S02]  /*16e00*/  UTMACCTL.IV [UR14] ;  /* 0x000000000e0079b9 */ /* 0x0003e40008000000 */
[----:B-1----:R-:W-:Y:S01]  /*16e10*/  NOP ;  /* 0x0000000000007918 */ /* 0x002fe20000000000 */
.L_x_298:
[----:B------:R-:W-:Y:S05]  /*16e20*/  BSYNC B1 ;  /* 0x0000000000017941 */ /* 0x000fea0003800000 */
.L_x_297:
[----:B------:R-:W-:Y:S01]  /*16e30*/  UMOV UR4, 0xffffffff ;  /* 0xffffffff00047882 */ /* 0x000fe20000000000 */
[----:B------:R-:W-:Y:S02]  /*16e40*/  SHF.R.S32.HI R7, RZ, 0x6, R5 ;  /* 0x00000006ff077819 */ /* 0x000fe40000011405 */
[----:B------:R-:W-:Y:S05]  /*16e50*/  BRA.DIV UR4, `(.L_x_299) ;  /* 0x0000004604187947 */ /* 0x000fea000b800000 */
[----:B------:R-:W-:-:S13]  /*16e60*/  ELECT P6, URZ, PT ;  /* 0x00000000003f782f */ /* 0x000fda00038c0000 */
.L_x_407:
[----:B------:R-:W-:Y:S01]  /*16e70*/  ISETP.LT.OR P6, PT, R11, 0x1, !P6 ;  /* 0x000000010b00780c */ /* 0x000fe200077c1670 */
[----:B------:R-:W-:-:S12]  /*16e80*/  BSSY B1, `(.L_x_300) ;  /* 0x0000030000017945 */ /* 0x000fd80003800000 */
[----:B------:R-:W-:Y:S05]  /*16e90*/  @P6 BRA `(.L_x_301) ;  /* 0x0000000000b86947 */ /* 0x000fea0003800000 */
[----:B------:R-:W-:Y:S01]  /*16ea0*/  LEA R17, R17, UR16, 0x8 ;  /* 0x0000001011117c11 */ /* 0x000fe2000f8e40ff */
[----:B------:R-:W-:Y:S01]  /*16eb0*/  VIADD R9, R7, 0x1 ;  /* 0x0000000107097836 */ /* 0x000fe20000000000 */
[----:B------:R-:W-:Y:S01]  /*16ec0*/  SHF.L.U32 R16, R16, 0x7, RZ ;  /* 0x0000000710107819 */ /* 0x000fe200000006ff */
[----:B------:R-:W-:Y:S01]  /*16ed0*/  IMAD.MOV.U32 R3, RZ, RZ, R10 ;  /* 0x000000ffff037224 */ /* 0x000fe200078e000a */
[----:B------:R-:W-:Y:S02]  /*16ee0*/  MOV R12, RZ ;  /* 0x000000ff000c7202 */ /* 0x000fe40000000f00 */
[----:B------:R-:W-:-:S07]  /*16ef0*/  MOV R4, R0 ;  /* 0x0000000000047202 */ /* 0x000fce0000000f00 */
.L_x_304:
[----:B-1----:R-:W-:Y:S01]  /*16f00*/  LEA R8, R4, UR17, 0x3 ;  /* 0x0000001104087c11 */ /* 0x002fe2000f8e18ff */
[----:B------:R-:W-:Y:S05]  /*16f10*/  YIELD ;  /* 0x0000000000007946 */ /* 0x000fea0003800000 */
[----:B------:R-:W-:Y:S02]  /*16f20*/  SHF.L.U32 R5, R3, 0x1f, RZ ;  /* 0x0000001f03057819 */ /* 0x000fe400000006ff */
[----:B------:R-:W-:Y:S02]  /*16f30*/  LOP3.LUT P1, RZ, R20, 0x7f, RZ, 0xc0, !PT ;  /* 0x0000007f14ff7812 */ /* 0x000fe4000782c0ff */
[----:B------:R-:W1:Y:S11]  /*16f40*/  SYNCS.PHASECHK.TRANS64.TRYWAIT P0, [R8+URZ+0x344a0], R5 ;  /* 0x0344a005080075a7 */ /* 0x000e76000800017f */
[----:B------:R-:W2:Y:S01]  /*16f50*/  @!P1 LDC R6, c[0x0][0x500] ;  /* 0x00014000ff069b82 */ /* 0x000ea20000000800 */
[----:B-1----:R-:W-:Y:S05]  /*16f60*/  @!P0 BRA `(.L_x_302) ;  /* 0x0000004000f48947 */ /* 0x002fea0003800000 */
.L_x_408:
[----:B------:R-:W-:Y:S01]  /*16f70*/  UPRMT UR4, UR19, 0x9910, URZ ;  /* 0x0000991013047896 */ /* 0x000fe2000800003f */
[----:B--2---:R2:W-:Y:S03]  /*16f80*/  @!P1 SYNCS.ARRIVE.TRANS64 RZ, [R8+URZ+0x34480], R6 ;  /* 0x0344800608ff99a7 */ /* 0x0045e6000800003f */
[----:B------:R-:W-:-:S06]  /*16f90*/  UISETP.NE.AND UP0, UPT, UR4, 0x2, UPT ;  /* 0x000000020400788c */ /* 0x000fcc000bf05270 */
[----:B------:R-:W-:-:S13]  /*16fa0*/  PLOP3.LUT P0, PT, PT, PT, UP0, 0x80, 0x0 ;  /* 0x000000000000781c */ /* 0x000fda0003f0f008 */
[----:B--2---:R-:W-:Y:S05]  /*16fb0*/  @P0 BRA `(.L_x_303) ;  /* 0x0000000000040947 */ /* 0x004fea0003800000 */
[----:B------:R-:W-:Y:S01]  /*16fc0*/  BPT.TRAP 0x1 ;  /* 0x000000040000795c */ /* 0x000fe20000300000 */
.L_x_303:
[C---:B------:R-:W-:Y:S01]  /*16fd0*/  R2UR UR8, R4.reuse ;  /* 0x00000000040872ca */ /* 0x040fe200000e0000 */
[----:B------:R-:W-:Y:S01]  /*16fe0*/  VIADD R4, R4, 0x1 ;  /* 0x0000000104047836 */ /* 0x000fe20000000000 */
[----:B------:R-:W-:Y:S01]  /*16ff0*/  R2UR UR9, R8 ;  /* 0x00000000080972ca */ /* 0x000fe200000e0000 */
[----:B------:R-:W-:Y:S01]  /*17000*/  UMOV UR24, 0x0 ;  /* 0x0000000000187882 */ /* 0x000fe20000000000 */
[----:B------:R-:W-:Y:S01]  /*17010*/  IADD3 R9, R9, -0x1, RZ ;  /* 0xffffffff09097810 */ /* 0x000fe20007ffe0ff */
[----:B------:R-:W-:Y:S01]  /*17020*/  UMOV UR25, 0x10000000 ;  /* 0x1000000000197882 */ /* 0x000fe20000000000 */
[----:B------:R-:W-:Y:S01]  /*17030*/  R2UR UR10, R12 ;  /* 0x000000000c0a72ca */ /* 0x000fe200000e0000 */
[----:B------:R-:W-:Y:S01]  /*17040*/  UMOV UR23, 0x30000 ;  /* 0x0003000000177882 */ /* 0x000fe20000000000 */
[----:B------:R-:W-:Y:S01]  /*17050*/  R2UR UR11, R16 ;  /* 0x00000000100b72ca */ /* 0x000fe200000e0000 */
[----:B------:R-:W-:Y:S01]  /*17060*/  VIADD R12, R12, 0x40 ;  /* 0x000000400c0c7836 */ /* 0x000fe20000000000 */
[----:B------:R-:W-:-:S02]  /*17070*/  R2UR UR7, R17 ;  /* 0x00000000110772ca */ /* 0x000fc400000e0000 */
[----:B------:R-:W-:Y:S01]  /*17080*/  ISETP.GT.AND P1, PT, R9, 0x1, PT ;  /* 0x000000010900780c */ /* 0x000fe20003f24270 */
[----:B------:R-:W-:Y:S01]  /*17090*/  USHF.L.U32 UR8, UR8, 0xe, URZ ;  /* 0x0000000e08087899 */ /* 0x000fe2000800063f */
[C---:B------:R-:W-:Y:S01]  /*170a0*/  ISETP.NE.AND P0, PT, R4.reuse, 0x4, PT ;  /* 0x000000040400780c */ /* 0x040fe20003f05270 */
[----:B------:R-:W-:Y:S02]  /*170b0*/  UIADD3 UR9, UR9, 0x34480, URZ ;  /* 0x0003448009097890 */ /* 0x000fe4000fffe03f */
[----:B------:R-:W-:Y:S01]  /*170c0*/  ULOP3.LUT UR4, UR8, 0x2000, UR18, 0xf8, !UPT ;  /* 0x0000200008047892 */ /* 0x000fe2000f8ef812 */
[----:B------:R-:W-:Y:S01]  /*170d0*/  SEL R6, RZ, 0x1, P0 ;  /* 0x00000001ff067807 */ /* 0x000fe20000000000 */
[----:B------:R-:W-:Y:S01]  /*170e0*/  UIADD3 UR8, UR17, UR8, URZ ;  /* 0x0000000811087290 */ /* 0x000fe2000fffe03f */
[----:B------:R-:W-:Y:S01]  /*170f0*/  SEL R4, R4, RZ, P0 ;  /* 0x000000ff04047207 */ /* 0x000fe20000000000 */
[----:B------:R-:W-:Y:S01]  /*17100*/  ULEA UR4, UR4, UR17, 0x1 ;  /* 0x0000001104047291 */ /* 0x000fe2000f8e083f */
[----:B------:R-:W-:Y:S01]  /*17110*/  LOP3.LUT R3, R3, R6, RZ, 0x3c, !PT ;  /* 0x0000000603037212 */ /* 0x000fe200078e3cff */
[----:B------:R-:W-:Y:S01]  /*17120*/  UMOV UR6, UR10 ;  /* 0x0000000a00067c82 */ /* 0x000fe20008000000 */
[----:B------:R-:W-:Y:S01]  /*17130*/  UMOV UR5, UR9 ;  /* 0x0000000900057c82 */ /* 0x000fe20008000000 */
[----:B------:R-:W-:-:S03]  /*17140*/  UIADD3 UR4, UR4, 0x10000, URZ ;  /* 0x0001000004047890 */ /* 0x000fc6000fffe03f */
[----:B------:R2:W-:Y:S06]  /*17150*/  UTMALDG.2D [UR8], [UR12], desc[UR24] ;  /* 0x000018080c0075b4 */ /* 0x0005ec0008009000 */
[----:B------:R2:W-:Y:S02]  /*17160*/  UTMALDG.2D.MULTICAST [UR4], [UR14], UR23, desc[UR24] ;  /* 0x000018040e0073b4 */ /* 0x0005e40008009817 */
[----:B--2---:R-:W-:Y:S05]  /*17170*/  @P1 BRA `(.L_x_304) ;  /* 0xfffffffc00601947 */ /* 0x004fea000383ffff */
.L_x_301:
[----:B------:R-:W-:Y:S05]  /*17180*/  BSYNC B1 ;  /* 0x0000000000017941 */ /* 0x000fea0003800000 */
.L_x_300:
[----:B------:R-:W-:Y:S02]  /*17190*/  IADD3 R0, R7, R0, RZ ;  /* 0x0000000007007210 */ /* 0x000fe40007ffe0ff */
[----:B------:R-:W-:Y:S02]  /*171a0*/  LOP3.LUT P0, RZ, R2, 0xff, RZ, 0xc0, !PT ;  /* 0x000000ff02ff7812 */ /* 0x000fe4000780c0ff */
[----:B------:R-:W-:-:S04]  /*171b0*/  SHF.R.U32.HI R2, RZ, 0x2, R0 ;  /* 0x00000002ff027819 */ /* 0x000fc80000011600 */
[----:B------:R-:W-:-:S04]  /*171c0*/  LOP3.LUT R2, R2, 0x1, RZ, 0xc0, !PT ;  /* 0x0000000102027812 */ /* 0x000fc800078ec0ff */
[----:B------:R-:W-:Y:S01]  /*171d0*/  ISETP.NE.U32.AND P1, PT, R2, 0x1, PT ;  /* 0x000000010200780c */ /* 0x000fe20003f25070 */
[----:B------:R-:W-:Y:S02]  /*171e0*/  IMAD.U32 R2, RZ, RZ, UR22 ;  /* 0x00000016ff027e24 */ /* 0x000fe4000f8e00ff */
[----:B------:R-:W-:Y:S01]  /*171f0*/  @P0 SYNCS.ARRIVE.TRANS64.A1T0 RZ, [UR17+0x34508], RZ ;  /* 0x034508ffffff09a7 */ /* 0x000fe20008100011 */
[----:B------:R-:W-:Y:S02]  /*17200*/  ISETP.GT.U32.AND P0, PT, R0, 0x3, PT ;  /* 0x000000030000780c */ /* 0x000fe40003f04070 */
[----:B------:R-:W-:Y:S02]  /*17210*/  ISETP.NE.AND P2, PT, R2, 0x3, PT ;  /* 0x000000030200780c */ /* 0x000fe40003f45270 */
[C---:B------:R-:W-:Y:S02]  /*17220*/  ISETP.LT.U32.AND P0, PT, R7.reuse, 0x4, P0 ;  /* 0x000000040700780c */ /* 0x040fe40000701070 */
[----:B------:R-:W-:-:S02]  /*17230*/  ISETP.GT.U32.AND P1, PT, R7, 0x3, !P1 ;  /* 0x000000030700780c */ /* 0x000fc40004f24070 */
[----:B------:R-:W-:Y:S02]  /*17240*/  SEL R3, RZ, 0x1, !P0 ;  /* 0x00000001ff037807 */ /* 0x000fe40004000000 */
[----:B------:R-:W-:Y:S02]  /*17250*/  SEL R2, RZ, 0x1, !P1 ;  /* 0x00000001ff027807 */ /* 0x000fe40004800000 */
[----:B------:R-:W-:Y:S02]  /*17260*/  LOP3.LUT R0, R0, 0x3, RZ, 0xc0, !PT ;  /* 0x0000000300007812 */ /* 0x000fe400078ec0ff */
[----:B------:R-:W-:Y:S01]  /*17270*/  LOP3.LUT R10, R2, R10, R3, 0x96, !PT ;  /* 0x0000000a020a7212 */ /* 0x000fe200078e9603 */
[----:B------:R-:W-:Y:S06]  /*17280*/  @!P2 BRA `(.L_x_305) ;  /* 0x000000000004a947 */ /* 0x000fec0003800000 */
[----:B------:R-:W-:Y:S01]  /*17290*/  BPT.TRAP 0x1 ;  /* 0x000000040000795c */ /* 0x000fe20000300000 */
.L_x_305:
[----:B------:R-:W2:Y:S01]  /*172a0*/  LDL R4, [R1+0x200] ;  /* 0x0002000001047983 */ /* 0x000ea20000100800 */
[----:B------:R-:W-:Y:S01]  /*172b0*/  SHF.L.U32 R2, R19, 0x1f, RZ ;  /* 0x0000001f13027819 */ /* 0x000fe200000006ff */
[----:B------:R-:W-:Y:S01]  /*172c0*/  BSSY B1, `(.L_x_306) ;  /* 0x0000005000017945 */ /* 0x000fe20003800000 */
[C---:B--2---:R-:W-:Y:S02]  /*172d0*/  LEA R3, R4.reuse, UR17, 0x3 ;  /* 0x0000001104037c11 */ /* 0x044fe4000f8e18ff */
[----:B------:R-:W-:Y:S02]  /*172e0*/  LEA R4, R4, UR17, 0x4 ;  /* 0x0000001104047c11 */ /* 0x000fe4000f8e20ff */
[----:B------:R-:W2:Y:S02]  /*172f0*/  SYNCS.PHASECHK.TRANS64.TRYWAIT P0, [R3+URZ+0x34400], R2 ;  /* 0x03440002030075a7 */ /* 0x000ea4000800017f */
[----:B--2---:R-:W-:Y:S05]  /*17300*/  @!P0 BRA `(.L_x_307) ;  /* 0x0000004000208947 */ /* 0x004fea0003800000 */
.L_x_409:
[----:B------:R-:W-:Y:S05]  /*17310*/  BSYNC B1 ;  /* 0x0000000000017941 */ /* 0x000fea0003800000 */
.L_x_306:
[----:B-1----:R-:W1:Y:S01]  /*17320*/  LDS.128 R4, [R4+0x34530] ;  /* 0x0345300004047984 */ /* 0x002e620000000c00 */
[----:B------:R-:W-:Y:S01]  /*17330*/  @!PT LDS RZ, [RZ] ;  /* 0x00000000fffff984 */ /* 0x000fe20000000800 */
[----:B------:R-:W-:Y:S01]  /*17340*/  @!PT LDS RZ, [RZ] ;  /* 0x00000000fffff984 */ /* 0x000fe20000000800 */
[----:B------:R-:W-:Y:S01]  /*17350*/  @!PT LDS RZ, [RZ] ;  /* 0x00000000fffff984 */ /* 0x000fe20000000800 */
[----:B------:R-:W-:Y:S01]  /*17360*/  @!PT LDS RZ, [RZ] ;  /* 0x00000000fffff984 */ /* 0x000fe20000000800 */
[----:B------:R3:W-:Y:S06]  /*17370*/  MEMBAR.ALL.CTA ;  /* 0x0000000000007992 */ /* 0x0007ec0000008000 */
[----:B---3--:R-:W3:Y:S01]  /*17380*/  FENCE.VIEW.ASYNC.S ;  /* 0x00000000000073c6 */ /* 0x008ee20000000000 */
[----:B-1----:R-:W-:Y:S01]  /*17390*/  MOV R17, R5 ;  /* 0x0000000500117202 */ /* 0x002fe20000000f00 */
[----:B------:R-:W-:Y:S01]  /*173a0*/  IMAD.MOV.U32 R16, RZ, RZ, R4 ;  /* 0x000000ffff107224 */ /* 0x000fe200078e0004 */
[----:B---3--:R-:W-:Y:S06]  /*173b0*/  @!P2 BRA `(.L_x_308) ;  /* 0x000000000004a947 */ /* 0x008fec0003800000 */
[----:B------:R-:W-:Y:S01]  /*173c0*/  BPT.TRAP 0x1 ;  /* 0x000000040000795c */ /* 0x000fe20000300000 */
.L_x_308:
[----:B------:R-:W1:Y:S01]  /*173d0*/  S2R R5, SR_CgaCtaId ;  /* 0x0000000000057919 */ /* 0x000e620000008800 */
[----:B------:R-:W-:Y:S02]  /*173e0*/  ISETP.NE.AND P0, PT, R7, RZ, PT ;  /* 0x000000ff0700720c */ /* 0x000fe40003f05270 */
[----:B--2---:R-:W-:Y:S02]  /*173f0*/  IADD3 R2, R3, 0x34440, RZ ;  /* 0x0003444003027810 */ /* 0x004fe40007ffe0ff */
[CC--:B------:R-:W-:Y:S02]  /*17400*/  ISETP.EQ.OR P0, PT, R6.reuse, R18.reuse, !P0 ;  /* 0x000000120600720c */ /* 0x0c0fe40004702670 */
[----:B------:R-:W-:Y:S02]  /*17410*/  ISETP.NE.AND P1, PT, R6, R18, PT ;  /* 0x000000120600720c */ /* 0x000fe40003f25270 */
[----:B-1----:R-:W-:-:S04]  /*17420*/  PRMT R2, R5, 0x654, R2 ;  /* 0x0000065405027816 */ /* 0x002fc80000000002 */
[----:B------:R1:W-:Y:S05]  /*17430*/  SYNCS.ARRIVE.TRANS64.RED.A1T0 RZ, [R2+URZ], RZ ;  /* 0x000000ff02ff79a7 */ /* 0x0003ea000810043f */
[----:B------:R-:W-:Y:S05]  /*17440*/  @P0 BRA `(.L_x_309) ;  /* 0x0000000400a40947 */ /* 0x000fea0003800000 */
[----:B-1----:R-:W1:Y:S02]  /*17450*/  LDC.64 R2, c[0x0][0x290] ;  /* 0x0000a400ff027b82 */ /* 0x002e640000000a00 */
[----:B-1----:R-:W-:-:S05]  /*17460*/  IMAD.WIDE R2, R6, 0xc, R2 ;  /* 0x0000000c06027825 */ /* 0x002fca00078e0202 */
[----:B------:R1:W5:Y:S01]  /*17470*/  LDG.E R11, desc[UR38][R2.64+0x8] ;  /* 0x00000826020b7981 */ /* 0x000362000c1e1900 */
[----:B------:R-:W-:-:S03]  /*17480*/  UMOV UR4, 0xffffffff ;  /* 0xffffffff00047882 */ /* 0x000fc60000000000 */
[----:B------:R-:W-:Y:S05]  /*17490*/  BRA.DIV UR4, `(.L_x_310) ;  /* 0x0000003e04d07947 */ /* 0x000fea000b800000 */
[----:B------:R-:W-:-:S13]  /*174a0*/  ELECT P6, URZ, PT ;  /* 0x00000000003f782f */ /* 0x000fda00038c0000 */
.L_x_412:
[----:B------:R-:W-:Y:S04]  /*174b0*/  BSSY B1, `(.L_x_311) ;  /* 0x000004f000017945 */ /* 0x000fe80003800000 */
[----:B------:R-:W-:Y:S05]  /*174c0*/  @!P6 BRA `(.L_x_312) ;  /* 0x000000040034e947 */ /* 0x000fea0003800000 */
[C---:B------:R-:W-:Y:S01]  /*174d0*/  IMAD.SHL.U32 R21, R6.reuse, 0x8, RZ ;  /* 0x0000000806157824 */ /* 0x040fe200078e00ff */
[----:B------:R-:W-:Y:S01]  /*174e0*/  SHF.R.S32.HI R5, RZ, 0x1f, R6 ;  /* 0x0000001fff057819 */ /* 0x000fe20000011406 */
[----:B------:R-:W-:Y:S01]  /*174f0*/  ULDC.64 UR4, c[0x0][0x510] ;  /* 0x0001440000047ab9 */ /* 0x000fe20000000a00 */
[----:B------:R-:W-:Y:S01]  /*17500*/  ULDC.64 UR6, c[0x0][0x520] ;  /* 0x0001480000067ab9 */ /* 0x000fe20000000a00 */
[----:B------:R-:W2:Y:S01]  /*17510*/  LDG.E R18, desc[UR38][R2.64] ;  /* 0x0000002602127981 */ /* 0x000ea2000c1e1900 */
[----:B------:R-:W-:Y:S02]  /*17520*/  SHF.L.U64.HI R22, R6, 0x3, R5 ;  /* 0x0000000306167819 */ /* 0x000fe40000010205 */
[C---:B------:R-:W-:Y:S02]  /*17530*/  IADD3 R8, P0, R21.reuse, UR4, RZ ;  /* 0x0000000415087c10 */ /* 0x040fe4000ff1e0ff */
[----:B------:R-:W-:Y:S02]  /*17540*/  IADD3 R4, P2, R21, UR6, RZ ;  /* 0x0000000615047c10 */ /* 0x000fe4000ff5e0ff */
[C---:B------:R-:W-:Y:S01]  /*17550*/  IADD3.X R9, R22.reuse, UR5, RZ, P0, !PT ;  /* 0x0000000516097c10 */ /* 0x040fe200087fe4ff */
[----:B------:R-:W-:Y:S01]  /*17560*/  ULDC.64 UR4, c[0x0][0x518] ;  /* 0x0001460000047ab9 */ /* 0x000fe20000000a00 */
[----:B------:R-:W-:-:S03]  /*17570*/  IADD3.X R5, R22, UR7, RZ, P2, !PT ;  /* 0x0000000716057c10 */ /* 0x000fc600097fe4ff */
[----:B------:R-:W3:Y:S04]  /*17580*/  LDG.E.64 R14, desc[UR38][R8.64] ;  /* 0x00000026080e7981 */ /* 0x000ee8000c1e1b00 */
[----:B------:R4:W2:Y:S02]  /*17590*/  LDG.E.64 R12, desc[UR38][R4.64] ;  /* 0x00000026040c7981 */ /* 0x0008a4000c1e1b00 */
[----:B----4-:R-:W-:-:S04]  /*175a0*/  IADD3 R4, P0, R21, UR4, RZ ;  /* 0x0000000415047c10 */ /* 0x010fc8000ff1e0ff */
[----:B------:R-:W-:Y:S01]  /*175b0*/  IADD3.X R5, R22, UR5, RZ, P0, !PT ;  /* 0x0000000516057c10 */ /* 0x000fe200087fe4ff */
[----:B------:R-:W-:-:S04]  /*175c0*/  ULDC.64 UR4, c[0x0][0x528] ;  /* 0x00014a0000047ab9 */ /* 0x000fc80000000a00 */
[----:B------:R4:W2:Y:S02]  /*175d0*/  LDG.E.64 R8, desc[UR38][R4.64] ;  /* 0x0000002604087981 */ /* 0x0008a4000c1e1b00 */
[----:B----4-:R-:W-:-:S04]  /*175e0*/  IADD3 R4, P0, R21, UR4, RZ ;  /* 0x0000000415047c10 */ /* 0x010fc8000ff1e0ff */
[----:B------:R-:W-:-:S06]  /*175f0*/  IADD3.X R5, R22, UR5, RZ, P0, !PT ;  /* 0x0000000516057c10 */ /* 0x000fcc00087fe4ff */
[----:B------:R-:W4:Y:S04]  /*17600*/  LDG.E.64 R4, desc[UR38][R4.64] ;  /* 0x0000002604047981 */ /* 0x000f28000c1e1b00 */
[----:B---3--:R-:W-:Y:S04]  /*17610*/  STS.64 [UR20], R14 ;  /* 0x0000000eff007988 */ /* 0x008fe80008000a14 */
[----:B--2---:R-:W-:Y:S04]  /*17620*/  STS.64 [UR21], R12 ;  /* 0x0000000cff007988 */ /* 0x004fe80008000a15 */
[----:B------:R-:W2:Y:S01]  /*17630*/  LDS R21, [UR20+0x1c] ;  /* 0x00001c14ff157984 */ /* 0x000ea20008000800 */
[----:B------:R-:W-:-:S03]  /*17640*/  SHF.L.U64.HI R26, R8, 0x1, R9 ;  /* 0x00000001081a7819 */ /* 0x000fc60000010209 */
[----:B------:R1:W3:Y:S01]  /*17650*/  LDG.E R9, desc[UR38][R2.64+0x4] ;  /* 0x0000042602097981 */ /* 0x0002e2000c1e1900 */
[----:B------:R-:W-:-:S04]  /*17660*/  LOP3.LUT R26, R26, 0x1fffffff, RZ, 0xc0, !PT ;  /* 0x1fffffff1a1a7812 */ /* 0x000fc800078ec0ff */
[----:B------:R-:W-:-:S04]  /*17670*/  SHF.R.U32.HI R22, RZ, 0x4, R26 ;  /* 0x00000004ff167819 */ /* 0x000fc8000001161a */
[----:B--2---:R-:W-:-:S05]  /*17680*/  LOP3.LUT R21, R21, 0xf, R22, 0xb8, !PT ;  /* 0x0000000f15157812 */ /* 0x004fca00078eb816 */
[----:B------:R-:W-:Y:S04]  /*17690*/  STS [UR20+0x1c], R21 ;  /* 0x00001c15ff007988 */ /* 0x000fe80008000814 */
[----:B------:R-:W2:Y:S02]  /*176a0*/  LDS R24, [UR20+0x1c] ;  /* 0x00001c14ff187984 */ /* 0x000ea40008000800 */
[----:B--2---:R-:W-:-:S05]  /*176b0*/  LOP3.LUT R24, R24, 0xf0, RZ, 0xb8, !PT ;  /* 0x000000f018187812 */ /* 0x004fca00078eb8ff */
[----:B------:R-:W-:Y:S04]  /*176c0*/  STS [UR20+0x1c], R24 ;  /* 0x00001c18ff007988 */ /* 0x000fe80008000814 */
[----:B------:R-:W2:Y:S01]  /*176d0*/  LDS R23, [UR20+0x1c] ;  /* 0x00001c14ff177984 */ /* 0x000ea20008000800 */
[----:B------:R-:W-:-:S04]  /*176e0*/  MOV R22, UR20 ;  /* 0x0000001400167c02 */ /* 0x000fc80008000f00 */
[----:B------:R-:W-:Y:S02]  /*176f0*/  SHF.R.U64 R22, R22, 0x4, RZ ;  /* 0x0000000416167819 */ /* 0x000fe400000012ff */
[----:B--2---:R-:W-:-:S05]  /*17700*/  LOP3.LUT R23, R23, 0xf00, RZ, 0xb8, !PT ;  /* 0x00000f0017177812 */ /* 0x004fca00078eb8ff */
[----:B------:R-:W-:Y:S04]  /*17710*/  STS.64 [UR20+0x18], R22 ;  /* 0x00001816ff007988 */ /* 0x000fe80008000a14 */
[----:B------:R-:W1:Y:S01]  /*17720*/  LDS R25, [UR20+0x1c] ;  /* 0x00001c14ff197984 */ /* 0x000e620008000800 */
[----:B------:R-:W-:Y:S01]  /*17730*/  IMAD.SHL.U32 R21, R8, 0x2, RZ ;  /* 0x0000000208157824 */ /* 0x000fe200078e00ff */
[----:B-----5:R-:W-:-:S04]  /*17740*/  IADD3 R12, R11, -0x1, RZ ;  /* 0xffffffff0b0c7810 */ /* 0x020fc80007ffe0ff */
[----:B------:R-:W-:Y:S02]  /*17750*/  LOP3.LUT R21, R21, 0xfffffffe, RZ, 0xc0, !PT ;  /* 0xfffffffe15157812 */ /* 0x000fe400078ec0ff */
[----:B------:R-:W-:Y:S01]  /*17760*/  CS2R R14, SRZ ;  /* 0x00000000000e7805 */ /* 0x000fe2000001ff00 */
[----:B------:R-:W-:Y:S01]  /*17770*/  VIADD R13, R18, 0xffffffff ;  /* 0xffffffff120d7836 */ /* 0x000fe20000000000 */
[----:B------:R-:W-:Y:S01]  /*17780*/  SHF.R.U64 R21, R21, 0x4, R26 ;  /* 0x0000000415157819 */ /* 0x000fe2000000121a */
[----:B------:R-:W-:Y:S04]  /*17790*/  STS [UR20+0x10], R22 ;  /* 0x00001016ff007988 */ /* 0x000fe80008000814 */
[----:B------:R-:W-:Y:S04]  /*177a0*/  STS [UR20+0x14], R22 ;  /* 0x00001416ff007988 */ /* 0x000fe80008000814 */
[----:B------:R-:W-:Y:S04]  /*177b0*/  STS.128 [UR20+0x20], R12 ;  /* 0x0000200cff007988 */ /* 0x000fe80008000c14 */
[----:B------:R-:W-:Y:S04]  /*177c0*/  STS [UR20+0xc], R21 ;  /* 0x00000c15ff007988 */ /* 0x000fe80008000814 */
[----:B------:R-:W-:Y:S01]  /*177d0*/  STS [UR20+0x30], RZ ;  /* 0x000030ffff007988 */ /* 0x000fe20008000814 */
[----:B-1----:R-:W-:-:S05]  /*177e0*/  LOP3.LUT R2, R25, 0xf000, RZ, 0xb8, !PT ;  /* 0x0000f00019027812 */ /* 0x002fca00078eb8ff */
[----:B------:R-:W-:Y:S04]  /*177f0*/  STS [UR20+0x1c], R2 ;  /* 0x00001c02ff007988 */ /* 0x000fe80008000814 */
[----:B------:R-:W1:Y:S01]  /*17800*/  LDS R3, [UR21+0x1c] ;  /* 0x00001c15ff037984 */ /* 0x000e620008000800 */
[----:B----4-:R-:W-:-:S04]  /*17810*/  SHF.L.U64.HI R18, R4, 0x1, R5 ;  /* 0x0000000104127819 */ /* 0x010fc80000010205 */
[----:B------:R-:W-:-:S04]  /*17820*/  LOP3.LUT R18, R18, 0x1fffffff, RZ, 0xc0, !PT ;  /* 0x1fffffff12127812 */ /* 0x000fc800078ec0ff */
[----:B------:R-:W-:-:S04]  /*17830*/  SHF.R.U32.HI R8, RZ, 0x4, R18 ;  /* 0x00000004ff087819 */ /* 0x000fc80000011612 */
[----:B-1----:R-:W-:-:S05]  /*17840*/  LOP3.LUT R5, R3, 0xf, R8, 0xb8, !PT ;  /* 0x0000000f03057812 */ /* 0x002fca00078eb808 */
[----:B------:R-:W-:Y:S04]  /*17850*/  STS [UR21+0x1c], R5 ;  /* 0x00001c05ff007988 */ /* 0x000fe80008000815 */
[----:B------:R-:W1:Y:S02]  /*17860*/  LDS R8, [UR21+0x1c] ;  /* 0x00001c15ff087984 */ /* 0x000e640008000800 */
[----:B-1----:R-:W-:-:S05]  /*17870*/  LOP3.LUT R8, R8, 0xf0, RZ, 0xb8, !PT ;  /* 0x000000f008087812 */ /* 0x002fca00078eb8ff */
[----:B------:R-:W-:Y:S04]  /*17880*/  STS [UR21+0x1c], R8 ;  /* 0x00001c08ff007988 */ /* 0x000fe80008000815 */
[----:B------:R-:W1:Y:S01]  /*17890*/  LDS R3, [UR21+0x1c] ;  /* 0x00001c15ff037984 */ /* 0x000e620008000800 */
[----:B------:R-:W-:-:S04]  /*178a0*/  MOV R2, UR21 ;  /* 0x0000001500027c02 */ /* 0x000fc80008000f00 */
[----:B------:R-:W-:Y:S02]  /*178b0*/  SHF.R.U64 R2, R2, 0x4, RZ ;  /* 0x0000000402027819 */ /* 0x000fe400000012ff */
[----:B-1----:R-:W-:-:S05]  /*178c0*/  LOP3.LUT R3, R3, 0xf00, RZ, 0xb8, !PT ;  /* 0x00000f0003037812 */ /* 0x002fca00078eb8ff */
[----:B------:R-:W-:Y:S04]  /*178d0*/  STS.64 [UR21+0x18], R2 ;  /* 0x00001802ff007988 */ /* 0x000fe80008000a15 */
[----:B------:R-:W1:Y:S01]  /*178e0*/  LDS R21, [UR21+0x1c] ;  /* 0x00001c15ff157984 */ /* 0x000e620008000800 */
[----:B------:R-:W-:Y:S01]  /*178f0*/  IMAD.SHL.U32 R4, R4, 0x2, RZ ;  /* 0x0000000204047824 */ /* 0x000fe200078e00ff */
[----:B---3--:R-:W-:-:S04]  /*17900*/  IADD3 R13, R9, -0x1, RZ ;  /* 0xffffffff090d7810 */ /* 0x008fc80007ffe0ff */
[----:B------:R-:W-:-:S04]  /*17910*/  LOP3.LUT R5, R4, 0xfffffffe, RZ, 0xc0, !PT ;  /* 0xfffffffe04057812 */ /* 0x000fc800078ec0ff */
[----:B------:R-:W-:Y:S01]  /*17920*/  SHF.R.U64 R5, R5, 0x4, R18 ;  /* 0x0000000405057819 */ /* 0x000fe20000001212 */
[----:B------:R2:W-:Y:S04]  /*17930*/  STS.128 [UR21+0x20], R12 ;  /* 0x0000200cff007988 */ /* 0x0005e80008000c15 */
[----:B------:R2:W-:Y:S04]  /*17940*/  STS [UR21+0xc], R5 ;  /* 0x00000c05ff007988 */ /* 0x0005e80008000815 */
[----:B------:R2:W-:Y:S04]  /*17950*/  STS [UR21+0x10], R2 ;  /* 0x00001002ff007988 */ /* 0x0005e80008000815 */
[----:B------:R2:W-:Y:S04]  /*17960*/  STS [UR21+0x14], R2 ;  /* 0x00001402ff007988 */ /* 0x0005e80008000815 */
[----:B------:R-:W-:Y:S01]  /*17970*/  STS [UR21+0x30], RZ ;  /* 0x000030ffff007988 */ /* 0x000fe20008000815 */
[----:B-1----:R-:W-:-:S05]  /*17980*/  LOP3.LUT R4, R21, 0xf000, RZ, 0xb8, !PT ;  /* 0x0000f00015047812 */ /* 0x002fca00078eb8ff */
[----:B------:R2:W-:Y:S02]  /*17990*/  STS [UR21+0x1c], R4 ;  /* 0x00001c04ff007988 */ /* 0x0005e40008000815 */
.L_x_312:
[----:B------:R-:W-:Y:S05]  /*179a0*/  BSYNC B1 ;  /* 0x0000000000017941 */ /* 0x000fea0003800000 */
.L_x_311:
[----:B------:R-:W-:-:S03]  /*179b0*/  UMOV UR4, 0xffffffff ;  /* 0xffffffff00047882 */ /* 0x000fc60000000000 */
[----:B------:R-:W-:Y:S05]  /*179c0*/  BRA.DIV UR4, `(.L_x_313) ;  /* 0x0000003a04a47947 */ /* 0x000fea000b800000 */
[----:B------:R-:W-:Y:S01]  /*179d0*/  ELECT P6, URZ, PT ;  /* 0x00000000003f782f */ /* 0x000fe200038c0000 */
[----:B------:R-:W-:-:S12]  /*179e0*/  NOP ;  /* 0x0000000000007918 */ /* 0x000fd80000000000 */
.L_x_416:
[----:B-12---:R-:W1:Y:S02]  /*179f0*/  S2R R2, SR_LANEID ;  /* 0x0000000000027919 */ /* 0x006e640000000000 */
[----:B-1----:R-:W-:-:S05]  /*17a00*/  IMAD.SHL.U32 R8, R2, 0x4, RZ ;  /* 0x0000000402087824 */ /* 0x002fca00078e00ff */
[----:B------:R1:W2:Y:S01]  /*17a10*/  LDS R9, [R8+UR20] ;  /* 0x0000001408097984 */ /* 0x0002a20008000800 */
[C---:B------:R-:W-:Y:S02]  /*17a20*/  IADD3 R4, P0, R8.reuse, UR12, RZ ;  /* 0x0000000c08047c10 */ /* 0x040fe4000ff1e0ff */
[----:B------:R-:W-:Y:S01]  /*17a30*/  IADD3 R2, P2, R8, UR14, RZ ;  /* 0x0000000e08027c10 */ /* 0x000fe2000ff5e0ff */
[----:B------:R1:W3:Y:S01]  /*17a40*/  LDS R13, [R8+UR20+0x80] ;  /* 0x00008014080d7984 */ /* 0x0002e20008000800 */
[----:B------:R-:W-:Y:S11]  /*17a50*/  @!P6 BRA `(.L_x_314) ;  /* 0x000000000008e947 */ /* 0x000ff60003800000 */
[----:B------:R0:W-:Y:S01]  /*17a60*/  UTMACMDFLUSH ;  /* 0x00000000000079b7 */ /* 0x0001e20000000000 */
[----:B------:R-:W-:-:S04]  /*17a70*/  DEPBAR.LE SB0, 0x0 ;  /* 0x000080000000791a */ /* 0x000fc80000000000 */
.L_x_314:
[----:B------:R-:W-:Y:S01]  /*17a80*/  IADD3.X R5, RZ, UR13, RZ, P0, !PT ;  /* 0x0000000dff057c10 */ /* 0x000fe200087fe4ff */
[----:B------:R-:W-:Y:S01]  /*17a90*/  IMAD.X R3, RZ, RZ, UR15, P2 ;  /* 0x0000000fff037e24 */ /* 0x000fe200090e06ff */
[----:B------:R-:W-:Y:S05]  /*17aa0*/  WARPSYNC.ALL ;  /* 0x0000000000007948 */ /* 0x000fea0003800000 */
[----:B--2---:R2:W5:Y:S04]  /*17ab0*/  ATOMG.E.EXCH.STRONG.GPU PT, RZ, [R4], R9 ;  /* 0x0000000904ff73a8 */ /* 0x00456800041ee100 */
[----:B---3--:R2:W5:Y:S01]  /*17ac0*/  ATOMG.E.EXCH.STRONG.GPU PT, RZ, [R2], R13 ;  /* 0x0000000d02ff73a8 */ /* 0x00856200041ee100 */
[----:B------:R-:W-:-:S07]  /*17ad0*/  MOV R18, R6 ;  /* 0x0000000600127202 */ /* 0x000fce0000000f00 */
.L_x_309:
[----:B-12---:R-:W2:Y:S01]  /*17ae0*/  LDL.LU R2, [R1+0x200] ;  /* 0x0002000001027983 */ /* 0x006ea20000300800 */
[----:B------:R-:W-:Y:S02]  /*17af0*/  ISETP.NE.AND P2, PT, R7, RZ, PT ;  /* 0x000000ff0700720c */ /* 0x000fe40003f45270 */
[----:B------:R-:W-:Y:S01]  /*17b00*/  SEL R3, RZ, 0x1, !P1 ;  /* 0x00000001ff037807 */ /* 0x000fe20004800000 */
[----:B--2---:R-:W-:-:S05]  /*17b10*/  VIADD R4, R2, 0x1 ;  /* 0x0000000102047836 */ /* 0x004fca0000000000 */
[----:B------:R-:W-:-:S04]  /*17b20*/  ISETP.NE.AND P0, PT, R4, 0x8, PT ;  /* 0x000000080400780c */ /* 0x000fc80003f05270 */
[----:B------:R-:W-:Y:S02]  /*17b30*/  SEL R4, R4, RZ, P0 ;  /* 0x000000ff04047207 */ /* 0x000fe40000000000 */
[----:B------:R-:W-:-:S03]  /*17b40*/  SEL R2, RZ, 0x1, P0 ;  /* 0x00000001ff027807 */ /* 0x000fc60000000000 */
[----:B------:R1:W-:Y:S01]  /*17b50*/  STL [R1+0x200], R4 ;  /* 0x0002000401007387 */ /* 0x0003e20000100800 */
[----:B------:R-:W-:Y:S02]  /*17b60*/  LOP3.LUT R19, R19, R2, RZ, 0x3c, !PT ;  /* 0x0000000213137212 */ /* 0x000fe400078e3cff */
[----:B------:R-:W-:Y:S01]  /*17b70*/  PRMT R2, RZ, 0x7610, R2 ;  /* 0x00007610ff027816 */ /* 0x000fe20000000002 */
[----:B------:R-:W-:Y:S06]  /*17b80*/  @P2 BRA `(.L_x_315) ;  /* 0xfffffff000742947 */ /* 0x000fec000383ffff */
[----:B------:R-:W-:Y:S05]  /*17b90*/  BSYNC B0 ;  /* 0x0000000000007941 */ /* 0x000fea0003800000 */
.L_x_296:
[----:B------:R-:W-:-:S03]  /*17ba0*/  UMOV UR4, 0xffffffff ;  /* 0xffffffff00047882 */ /* 0x000fc60000000000 */
[----:B------:R-:W-:Y:S05]  /*17bb0*/  BRA.DIV UR4, `(.L_x_316) ;  /* 0x0000003a04587947 */ /* 0x000fea000b800000 */
[----:B-----5:R-:W-:-:S13]  /*17bc0*/  ELECT P6, URZ, PT ;  /* 0x00000000003f782f */ /* 0x020fda00038c0000 */
.L_x_419:
[----:B------:R-:W-:Y:S04]  /*17bd0*/  BSSY B0, `(.L_x_317) ;  /* 0x000002a000007945 */ /* 0x000fe80003800000 */
[----:B------:R-:W-:Y:S05]  /*17be0*/  @!P6 BRA `(.L_x_318) ;  /* 0x0000000000a0e947 */ /* 0x000fea0003800000 */
[----:B------:R-:W-:-:S04]  /*17bf0*/  ULOP3.LUT UR4, UR40, 0x2, URZ, 0xfc, !UPT ;  /* 0x0000000228047892 */ /* 0x000fc8000f8efc3f */
[----:B------:R-:W-:-:S06]  /*17c00*/  UISETP.NE.AND UP0, UPT, UR4, 0x3, UPT ;  /* 0x000000030400788c */ /* 0x000fcc000bf05270 */
[----:B------:R-:W-:-:S13]  /*17c10*/  PLOP3.LUT P0, PT, PT, PT, UP0, 0x80, 0x0 ;  /* 0x000000000000781c */ /* 0x000fda0003f0f008 */
[----:B------:R-:W-:Y:S05]  /*17c20*/  @!P0 BRA `(.L_x_319) ;  /* 0x0000000000048947 */ /* 0x000fea0003800000 */
[----:B------:R-:W-:Y:S01]  /*17c30*/  BPT.TRAP 0x1 ;  /* 0x000000040000795c */ /* 0x000fe20000300000 */
.L_x_319:
[----:B------:R-:W-:Y:S02]  /*17c40*/  MOV R3, UR17 ;  /* 0x0000001100037c02 */ /* 0x000fe40008000f00 */
[----:B------:R-:W-:-:S03]  /*17c50*/  SHF.L.U32 R2, R10, 0x1f, RZ ;  /* 0x0000001f0a027819 */ /* 0x000fc600000006ff */
[----:B------:R-:W-:-:S05]  /*17c60*/  VIADD R3, R3, 0x344a0 ;  /* 0x000344a003037836 */ /* 0x000fca0000000000 */
[C---:B------:R-:W-:Y:S01]  /*17c70*/  LEA R7, R0.reuse, R3, 0x3 ;  /* 0x0000000300077211 */ /* 0x040fe200078e18ff */
[----:B------:R-:W-:-:S03]  /*17c80*/  VIADD R0, R0, 0x1 ;  /* 0x0000000100007836 */ /* 0x000fc60000000000 */
[----:B------:R-:W2:Y:S02]  /*17c90*/  SYNCS.PHASECHK.TRANS64.TRYWAIT P0, [R7+URZ], R2 ;  /* 0x00000002070075a7 */ /* 0x000ea4000800017f */
[----:B------:R-:W-:-:S04]  /*17ca0*/  ISETP.NE.AND P1, PT, R0, 0x4, PT ;  /* 0x000000040000780c */ /* 0x000fc80003f25270 */
[----:B------:R-:W-:Y:S02]  /*17cb0*/  SEL R5, RZ, 0x1, P1 ;  /* 0x00000001ff057807 */ /* 0x000fe40000800000 */
[----:B------:R-:W-:Y:S02]  /*17cc0*/  SEL R0, R0, RZ, P1 ;  /* 0x000000ff00007207 */ /* 0x000fe40000800000 */
[----:B------:R-:W-:Y:S02]  /*17cd0*/  LOP3.LUT R5, R10, R5, RZ, 0x3c, !PT ;  /* 0x000000050a057212 */ /* 0x000fe400078e3cff */
[----:B------:R-:W-:Y:S02]  /*17ce0*/  LEA R9, R0, R3, 0x3 ;  /* 0x0000000300097211 */ /* 0x000fe400078e18ff */
[----:B-1----:R-:W-:Y:S01]  /*17cf0*/  SHF.L.U32 R4, R5, 0x1f, RZ ;  /* 0x0000001f05047819 */ /* 0x002fe200000006ff */
[----:B--2---:R-:W-:Y:S06]  /*17d00*/  @!P0 BRA `(.L_x_320) ;  /* 0x0000003800248947 */ /* 0x004fec0003800000 */
.L_x_420:
[----:B------:R-:W2:Y:S01]  /*17d10*/  SYNCS.PHASECHK.TRANS64.TRYWAIT P0, [R9+URZ], R4 ;  /* 0x00000004090075a7 */ /* 0x000ea2000800017f */
[----:B------:R-:W-:-:S05]  /*17d20*/  VIADD R0, R0, 0x1 ;  /* 0x0000000100007836 */ /* 0x000fca0000000000 */
[----:B------:R-:W-:-:S04]  /*17d30*/  ISETP.NE.AND P1, PT, R0, 0x4, PT ;  /* 0x000000040000780c */ /* 0x000fc80003f25270 */
[----:B-1----:R-:W-:Y:S02]  /*17d40*/  SEL R2, RZ, 0x1, P1 ;  /* 0x00000001ff027807 */ /* 0x002fe40000800000 */
[----:B------:R-:W-:Y:S02]  /*17d50*/  SEL R0, R0, RZ, P1 ;  /* 0x000000ff00007207 */ /* 0x000fe40000800000 */
[----:B------:R-:W-:Y:S02]  /*17d60*/  LOP3.LUT R7, R5, R2, RZ, 0x3c, !PT ;  /* 0x0000000205077212 */ /* 0x000fe400078e3cff */
[----:B------:R-:W-:Y:S02]  /*17d70*/  LEA R6, R0, R3, 0x3 ;  /* 0x0000000300067211 */ /* 0x000fe400078e18ff */
[----:B------:R-:W-:Y:S01]  /*17d80*/  SHF.L.U32 R5, R7, 0x1f, RZ ;  /* 0x0000001f07057819 */ /* 0x000fe200000006ff */
[----:B--2---:R-:W-:Y:S06]  /*17d90*/  @!P0 BRA `(.L_x_321) ;  /* 0x0000003800148947 */ /* 0x004fec0003800000 */
.L_x_421:
[----:B------:R-:W2:Y:S01]  /*17da0*/  SYNCS.PHASECHK.TRANS64.TRYWAIT P0, [R6+URZ], R5 ;  /* 0x00000005060075a7 */ /* 0x000ea2000800017f */
[----:B------:R-:W-:-:S05]  /*17db0*/  VIADD R0, R0, 0x1 ;  /* 0x0000000100007836 */ /* 0x000fca0000000000 */
[----:B------:R-:W-:-:S04]  /*17dc0*/  ISETP.NE.AND P1, PT, R0, 0x4, PT ;  /* 0x000000040000780c */ /* 0x000fc80003f25270 */
[----:B------:R-:W-:Y:S02]  /*17dd0*/  SEL R2, RZ, 0x1, P1 ;  /* 0x00000001ff027807 */ /* 0x000fe40000800000 */
[----:B------:R-:W-:Y:S02]  /*17de0*/  SEL R0, R0, RZ, P1 ;  /* 0x000000ff00007207 */ /* 0x000fe40000800000 */
[----:B------:R-:W-:Y:S01]  /*17df0*/  LOP3.LUT R2, R7, R2, RZ, 0x3c, !PT ;  /* 0x0000000207027212 */ /* 0x000fe200078e3cff */
[----:B--2---:R-:W-:Y:S06]  /*17e00*/  @!P0 BRA `(.L_x_322) ;  /* 0x00000038000c8947 */ /* 0x004fec0003800000 */
.L_x_422:
[----:B------:R-:W-:Y:S02]  /*17e10*/  LEA R3, R0, R3, 0x3 ;  /* 0x0000000300037211 */ /* 0x000fe400078e18ff */
[----:B------:R-:W-:-:S07]  /*17e20*/  SHF.L.U32 R0, R2, 0x1f, RZ ;  /* 0x0000001f02007819 */ /* 0x000fce00000006ff */
.L_x_323:
[----:B---3--:R3:W4:Y:S02]  /*17e30*/  SYNCS.PHASECHK.TRANS64.TRYWAIT P0, [R3+URZ], R0 ;  /* 0x00000000030075a7 */ /* 0x008724000800017f */
[----:B----4-:R-:W-:Y:S05]  /*17e40*/  @!P0 NANOSLEEP.SYNCS 0x989680 ;  /* 0x009896800000895d */ /* 0x010fea0003900000 */
[----:B------:R-:W4:Y:S02]  /*17e50*/  @!P0 SYNCS.PHASECHK.TRANS64 P0, [R3+URZ], R0 ;  /* 0x00000000030085a7 */ /* 0x000f24000800007f */
[----:B----4-:R-:W-:Y:S05]  /*17e60*/  @!P0 BRA `(.L_x_323) ;  /* 0xfffffffc00f08947 */ /* 0x010fea000383ffff */
.L_x_318:
[----:B------:R-:W-:Y:S05]  /*17e70*/  BSYNC B0 ;  /* 0x0000000000007941 */ /* 0x000fea0003800000 */
.L_x_317:
[----:B------:R-:W-:Y:S05]  /*17e80*/  EXIT ;  /* 0x000000000000794d */ /* 0x000fea0003800000 */
.L_x_161:
[----:B------:R-:W-:Y:S01]  /*17e90*/  PLOP3.LUT P1, PT, PT, PT, UP3, 0x80, 0x0 ;  /* 0x000000000000781c */ /* 0x000fe20003f2f038 */
[----:B------:R-:W-:Y:S01]  /*17ea0*/  ULDC UR20, c[0x0][0x14] ;  /* 0x0000050000147ab9 */ /* 0x000fe20000000800 */
[----:B------:R-:W-:Y:S01]  /*17eb0*/  ULDC UR18, c[0x0][0x10] ;  /* 0x0000040000127ab9 */ /* 0x000fe20000000800 */
[----:B------:R-:W-:Y:S01]  /*17ec0*/  ULDC.64 UR12, c[0x0][0x8c8] ;  /* 0x00023200000c7ab9 */ /* 0x000fe20000000a00 */
[----:B------:R-:W-:Y:S01]  /*17ed0*/  UIMAD.WIDE.U32 UR18, UR60, UR18, URZ ;  /* 0x000000123c1272a5 */ /* 0x000fe2000f8e003f */
[----:B------:R-:W-:Y:S01]  /*17ee0*/  IMAD.MOV.U32 R14, RZ, RZ, 0x1 ;  /* 0x00000001ff0e7424 */ /* 0x000fe200078e00ff */
[----:B------:R-:W-:Y:S01]  /*17ef0*/  ULDC.64 UR14, c[0x0][0x8e0] ;  /* 0x00023800000e7ab9 */ /* 0x000fe20000000a00 */
[----:B------:R-:W-:Y:S01]  /*17f00*/  UIADD3 UR11, UP1, UR12, -0x1, URZ ;  /* 0xffffffff0c0b7890 */ /* 0x000fe2000ff3e03f */
[----:B------:R-:W-:Y:S01]  /*17f10*/  MOV R13, RZ ;  /* 0x000000ff000d7202 */ /* 0x000fe20000000f00 */
[----:B------:R-:W-:Y:S01]  /*17f20*/  ULDC UR21, c[0x0][0x904] ;  /* 0x0002410000157ab9 */ /* 0x000fe20000000800 */
[----:B------:R-:W-:Y:S01]  /*17f30*/  UMOV UR22, 0xffffffff ;  /* 0xffffffff00167882 */ /* 0x000fe20000000000 */
[----:B------:R-:W-:-:S02]  /*17f40*/  UIADD3 UR12, UP2, UR14, -0x1, URZ ;  /* 0xffffffff0e0c7890 */ /* 0x000fc4000ff5e03f */
[----:B------:R-:W1:Y:S01]  /*17f50*/  @P1 S2R R2, SR_CTAID.Y ;  /* 0x0000000000021919 */ /* 0x000e620000002600 */
[----:B------:R-:W-:Y:S02]  /*17f60*/  UIMAD.WIDE.U32 UR26, UR18, UR20, URZ ;  /* 0x00000014121a72a5 */ /* 0x000fe4000f8e003f */
[----:B------:R-:W-:Y:S02]  /*17f70*/  USHF.L.U32 UR22, UR22, UR21, URZ ;  /* 0x0000001516167299 */ /* 0x000fe4000800063f */
[----:B------:R-:W-:Y:S01]  /*17f80*/  UIMAD UR20, UR19, UR20, URZ ;  /* 0x00000014131472a4 */ /* 0x000fe2000f8e023f */
[----:B------:R-:W-:Y:S01]  /*17f90*/  ULDC UR35, c[0x0][0x8a8] ;  /* 0x00022a0000237ab9 */ /* 0x000fe20000000800 */
[----:B------:R-:W-:Y:S01]  /*17fa0*/  UMOV UR23, 0x1 ;  /* 0x0000000100177882 */ /* 0x000fe20000000000 */
[----:B------:R-:W-:Y:S02]  /*17fb0*/  UIADD3.X UR14, UR15, -0x1, URZ, UP2, !UPT ;  /* 0xffffffff0f0e7890 */ /* 0x000fe400097fe43f */
[----:B------:R-:W-:-:S02]  /*17fc0*/  UIADD3.X UR13, UR13, -0x1, URZ, UP1, !UPT ;  /* 0xffffffff0d0d7890 */ /* 0x000fc40008ffe43f */
[----:B------:R-:W-:Y:S02]  /*17fd0*/  ULOP3.LUT UR15, UR59, 0x2, URZ, 0xfc, !UPT ;  /* 0x000000023b0f7892 */ /* 0x000fe4000f8efc3f */
[----:B------:R-:W-:Y:S02]  /*17fe0*/  UIADD3 UR16, UR9, -0x1, URZ ;  /* 0xffffffff09107890 */ /* 0x000fe4000fffe03f */
[----:B------:R-:W-:Y:S02]  /*17ff0*/  UIADD3 UR17, UR10, -0x1, URZ ;  /* 0xffffffff0a117890 */ /* 0x000fe4000fffe03f */
[----:B------:R-:W-:Y:S02]  /*18000*/  UIADD3 UR35, UR35, -0x1, URZ ;  /* 0xffffffff23237890 */ /* 0x000fe4000fffe03f */
[----:B------:R-:W-:Y:S02]  /*18010*/  USHF.L.U32 UR18, UR23, UR21, URZ ;  /* 0x0000001517127299 */ /* 0x000fe4000800063f */
[----:B------:R-:W-:-:S02]  /*18020*/  ULOP3.LUT UR19, URZ, UR22, URZ, 0x33, !UPT ;  /* 0x000000163f137292 */ /* 0x000fc4000f8e333f */
[----:B------:R-:W-:Y:S01]  /*18030*/  UIADD3 UR20, UR27, UR20, URZ ;  /* 0x000000141b147290 */ /* 0x000fe2000fffe03f */
[----:B-1----:R-:W-:-:S15]  /*18040*/  @P1 R2UR UR58, R2 ;  /* 0x00000000023a12ca */ /* 0x002fde00000e0000 */
.L_x_344:
[----:B------:R-:W1:Y:S01]  /*18050*/  LDC.64 R2, c[0x0][0x8f8] ;  /* 0x00023e00ff027b82 */ /* 0x000e620000000a00 */
[----:B------:R-:W-:Y:S01]  /*18060*/  UIADD3 UR8, UP1, UR8, UR26, URZ ;  /* 0x0000001a08087290 */ /* 0x000fe2000ff3e03f */
[----:B------:R-:W-:Y:S01]  /*18070*/  ISETP.NE.AND P2, PT, R15, RZ, PT ;  /* 0x000000ff0f00720c */ /* 0x000fe20003f45270 */
[----:B------:R-:W-:Y:S01]  /*18080*/  UMOV UR21, 0xffffffff ;  /* 0xffffffff00157882 */ /* 0x000fe20000000000 */
[----:B------:R-:W-:Y:S01]  /*18090*/  UMOV UR22, 0xffffffff ;  /* 0xffffffff00167882 */ /* 0x000fe20000000000 */
[----:B------:R-:W-:Y:S01]  /*180a0*/  UIADD3.X UR7, UR7, UR20, URZ, UP1, !UPT ;  /* 0x0000001407077290 */ /* 0x000fe20008ffe43f */
[----:B------:R-:W-:Y:S01]  /*180b0*/  MOV R19, RZ ;  /* 0x000000ff00137202 */ /* 0x000fe20000000f00 */
[----:B------:R-:W-:Y:S01]  /*180c0*/  UMOV UR23, 0xffffffff ;  /* 0xffffffff00177882 */ /* 0x000fe20000000000 */
[----:B-1----:R-:W-:-:S03]  /*180d0*/  ISETP.LE.U32.AND P1, PT, R2, UR8, PT ;  /* 0x0000000802007c0c */ /* 0x002fc6000bf23070 */
[----:B------:R-:W-:-:S05]  /*180e0*/  IMAD.U32 R2, RZ, RZ, UR7 ;  /* 0x00000007ff027e24 */ /* 0x000fca000f8e00ff */
[----:B------:R-:W-:-:S13]  /*180f0*/  ISETP.GE.U32.AND.EX P1, PT, R2, R3, PT, P1 ;  /* 0x000000030200720c */ /* 0x000fda0003f26110 */
[----:B---345:R-:W-:Y:S05]  /*18100*/  @P2 BRA P1, `(.L_x_324) ;  /* 0x0000001800442947 */ /* 0x038fea0000800000 */
[----:B------:R-:W-:-:S04]  /*18110*/  IADD3 R2, P2, R6, UR5, RZ ;  /* 0x0000000506027c10 */ /* 0x000fc8000ff5e0ff */
[----:B------:R-:W-:Y:S02]  /*18120*/  ISETP.GT.U32.AND P1, PT, R2, UR8, PT ;  /* 0x0000000802007c0c */ /* 0x000fe4000bf24070 */
[----:B------:R-:W-:-:S04]  /*18130*/  IADD3.X R2, R7, UR6, RZ, P2, !PT ;  /* 0x0000000607027c10 */ /* 0x000fc800097fe4ff */
[----:B------:R-:W-:-:S13]  /*18140*/  ISETP.GT.U32.AND.EX P1, PT, R2, UR7, PT, P1 ;  /* 0x0000000702007c0c */ /* 0x000fda000bf24110 */
[----:B------:R-:W-:Y:S05]  /*18150*/  @P1 BRA `(.L_x_325) ;  /* 0x0000001400241947 */ /* 0x000fea0003800000 */
[----:B------:R-:W-:Y:S01]  /*18160*/  VIADD R11, R21, UR4 ;  /* 0x00000004150b7c36 */ /* 0x000fe20008000000 */
[----:B------:R-:W-:Y:S01]  /*18170*/  ULDC UR21, c[0x0][0x910] ;  /* 0x0002440000157ab9 */ /* 0x000fe20000000800 */
[----:B------:R-:W-:Y:S01]  /*18180*/  MOV R23, R8 ;  /* 0x0000000800177202 */ /* 0x000fe20000000f00 */
[----:B------:R-:W-:Y:S02]  /*18190*/  IMAD.MOV.U32 R16, RZ, RZ, R0 ;  /* 0x000000ffff107224 */ /* 0x000fe400078e0000 */
[----:B------:R-:W-:-:S04]  /*181a0*/  IADD3 R12, R11, 0x20, RZ ;  /* 0x000000200b0c7810 */ /* 0x000fc80007ffe0ff */
[----:B------:R-:W-:-:S13]  /*181b0*/  ISETP.GE.AND P1, PT, R12, UR21, PT ;  /* 0x000000150c007c0c */ /* 0x000fda000bf26270 */
[----:B------:R-:W1:Y:S01]  /*181c0*/  @!P1 LDC.64 R2, c[0x0][0x918] ;  /* 0x00024600ff029b82 */ /* 0x000e620000000a00 */
[----:B------:R-:W-:Y:S01]  /*181d0*/  @!P1 VIADD R7, R11, 0x20 ;  /* 0x000000200b079836 */ /* 0x000fe20000000000 */
[----:B------:R-:W-:Y:S01]  /*181e0*/  BSSY B0, `(.L_x_326) ;  /* 0x0000064000007945 */ /* 0x000fe20003800000 */
[----:B------:R-:W-:Y:S02]  /*181f0*/  MOV R6, 0x7fffffff ;  /* 0x7fffffff00067802 */ /* 0x000fe40000000f00 */
[----:B-1----:R-:W-:-:S05]  /*18200*/  @!P1 IMAD.WIDE R2, R7, 0xc, R2 ;  /* 0x0000000c07029825 */ /* 0x002fca00078e0202 */
[----:B------:R1:W5:Y:S04]  /*18210*/  @!P1 LDG.E R8, desc[UR38][R2.64] ;  /* 0x0000002602089981 */ /* 0x000368000c1e1900 */
[----:B------:R1:W5:Y:S01]  /*18220*/  @!P1 LDG.E R0, desc[UR38][R2.64+0x4] ;  /* 0x0000042602009981 */ /* 0x000362000c1e1900 */
[----:B------:R-:W-:Y:S01]  /*18230*/  ISETP.GE.AND P1, PT, R11, UR21, PT ;  /* 0x000000150b007c0c */ /* 0x000fe2000bf26270 */
[----:B------:R-:W-:-:S12]  /*18240*/  IMAD.MOV.U32 R7, RZ, RZ, RZ ;  /* 0x000000ffff077224 */ /* 0x000fd800078e00ff */
[----:B-1----:R-:W-:Y:S05]  /*18250*/  @P1 BRA `(.L_x_327) ;  /* 0x0000000400701947 */ /* 0x002fea0003800000 */
[----:B------:R-:W-:Y:S01]  /*18260*/  IABS R7, R9 ;  /* 0x0000000900077213 */ /* 0x000fe20000000000 */
[----:B------:R-:W-:Y:S01]  /*18270*/  ULDC UR24, c[0x0][0x8f0] ;  /* 0x00023c0000187ab9 */ /* 0x000fe20000000800 */
[----:B------:R-:W-:Y:S02]  /*18280*/  IABS R6, R10 ;  /* 0x0000000a00067213 */ /* 0x000fe40000000000 */
[----:B------:R-:W1:Y:S01]  /*18290*/  I2F.RP R3, R7 ;  /* 0x0000000700037306 */ /* 0x000e620000209400 */
[----:B------:R-:W-:Y:S02]  /*182a0*/  PLOP3.LUT P3, PT, PT, PT, UP0, 0x80, 0x0 ;  /* 0x000000000000781c */ /* 0x000fe40003f6f008 */
[C---:B------:R-:W-:Y:S02]  /*182b0*/  IADD3 R22, P2, R16.reuse, UR12, RZ ;  /* 0x0000000c10167c10 */ /* 0x040fe4000ff5e0ff */
[C---:B------:R-:W-:Y:S02]  /*182c0*/  IADD3 R20, P1, R23.reuse, UR11, RZ ;  /* 0x0000000b17147c10 */ /* 0x040fe4000ff3e0ff */
[----:B------:R-:W-:Y:S01]  /*182d0*/  LEA.HI.X.SX32 R25, R16, UR14, 0x1, P2 ;  /* 0x0000000e10197c11 */ /* 0x000fe200090f0eff */
[----:B------:R-:W3:Y:S01]  /*182e0*/  I2F.RP R2, R6 ;  /* 0x0000000600027306 */ /* 0x000ee20000209400 */
[----:B------:R-:W-:-:S07]  /*182f0*/  LEA.HI.X.SX32 R27, R23, UR13, 0x1, P1 ;  /* 0x0000000d171b7c11 */ /* 0x000fce00088f0eff */
[----:B-1----:R-:W1:Y:S08]  /*18300*/  MUFU.RCP R3, R3 ;  /* 0x0000000300037308 */ /* 0x002e700000001000 */
[----:B---3--:R-:W3:Y:S01]  /*18310*/  MUFU.RCP R2, R2 ;  /* 0x0000000200027308 */ /* 0x008ee20000001000 */
[----:B-1----:R-:W-:-:S07]  /*18320*/  IADD3 R19, R3, 0xffffffe, RZ ;  /* 0x0ffffffe03137810 */ /* 0x002fce0007ffe0ff */
[----:B------:R-:W1:Y:S01]  /*18330*/  F2I.FTZ.U32.TRUNC.NTZ R19, R19 ;  /* 0x0000001300137305 */ /* 0x000e62000021f000 */
[----:B---3--:R-:W-:-:S07]  /*18340*/  VIADD R17, R2, 0xffffffe ;  /* 0x0ffffffe02117836 */ /* 0x008fce0000000000 */
[----:B------:R-:W3:Y:S01]  /*18350*/  F2I.FTZ.U32.TRUNC.NTZ R17, R17 ;  /* 0x0000001100117305 */ /* 0x000ee2000021f000 */
[----:B-1----:R-:W-:Y:S01]  /*18360*/  IADD3 R18, RZ, -R19, RZ ;  /* 0x80000013ff127210 */ /* 0x002fe20007ffe0ff */
[----:B---3--:R-:W-:Y:S01]  /*18370*/  IMAD.MOV R16, RZ, RZ, -R17 ;  /* 0x000000ffff107224 */ /* 0x008fe200078e0a11 */
[----:B------:R-:W-:Y:S06]  /*18380*/  @!P3 BRA `(.L_x_328) ;  /* 0x000000000034b947 */ /* 0x000fec0003800000 */
[----:B------:R-:W-:Y:S01]  /*18390*/  ULDC UR4, c[0x0][0x8dc] ;  /* 0x0002370000047ab9 */ /* 0x000fe20000000800 */
[----:B------:R-:W-:Y:S01]  /*183a0*/  ULDC.64 UR22, c[0x0][0x8d0] ;  /* 0x0002340000167ab9 */ /* 0x000fe20000000a00 */
[----:B------:R-:W-:-:S04]  /*183b0*/  IADD3 R3, P1, R20, UR4, RZ ;  /* 0x0000000414037c10 */ /* 0x000fc8000ff3e0ff */
[----:B------:R-:W-:-:S05]  /*183c0*/  IADD3.X R23, RZ, R27, RZ, P1, !PT ;  /* 0x0000001bff177210 */ /* 0x000fca0000ffe4ff */
[----:B------:R-:W-:-:S04]  /*183d0*/  IMAD.WIDE.U32 R4, R23, UR22, RZ ;  /* 0x0000001617047c25 */ /* 0x000fc8000f8e00ff */
[----:B------:R-:W-:-:S04]  /*183e0*/  IMAD.WIDE.U32 R4, P1, R3, UR23, R4 ;  /* 0x0000001703047c25 */ /* 0x000fc8000f820004 */
[----:B------:R-:W-:Y:S01]  /*183f0*/  IMAD.WIDE.U32 R2, R3, UR22, RZ ;  /* 0x0000001603027c25 */ /* 0x000fe2000f8e00ff */
[----:B------:R-:W-:-:S04]  /*18400*/  MOV R2, R5 ;  /* 0x0000000500027202 */ /* 0x000fc80000000f00 */
[----:B------:R-:W-:Y:S01]  /*18410*/  IADD3 RZ, P2, R3, R4, RZ ;  /* 0x0000000403ff7210 */ /* 0x000fe20007f5e0ff */
[----:B------:R-:W-:-:S04]  /*18420*/  IMAD.X R3, RZ, RZ, RZ, P1 ;  /* 0x000000ffff037224 */ /* 0x000fc800008e06ff */
[----:B------:R-:W-:-:S04]  /*18430*/  IMAD.WIDE.U32.X R2, R23, UR23, R2, P2 ;  /* 0x0000001717027c25 */ /* 0x000fc800090e0402 */
[----:B------:R-:W-:Y:S01]  /*18440*/  IMAD.MOV.U32 R20, RZ, RZ, R2 ;  /* 0x000000ffff147224 */ /* 0x000fe200078e0002 */
[----:B------:R-:W-:-:S07]  /*18450*/  MOV R27, R3 ;  /* 0x00000003001b7202 */ /* 0x000fce0000000f00 */
.L_x_328:
[----:B------:R-:W-:Y:S05]  /*18460*/  @!P0 BRA `(.L_x_329) ;  /* 0x0000000000348947 */ /* 0x000fea0003800000 */
[----:B------:R-:W-:Y:S01]  /*18470*/  ULDC UR4, c[0x0][0x8f4] ;  /* 0x00023d0000047ab9 */ /* 0x000fe20000000800 */
[----:B------:R-:W-:Y:S01]  /*18480*/  ULDC.64 UR22, c[0x0][0x8e8] ;  /* 0x00023a0000167ab9 */ /* 0x000fe20000000a00 */
[----:B------:R-:W-:-:S05]  /*18490*/  IADD3 R3, P1, R22, UR4, RZ ;  /* 0x0000000416037c10 */ /* 0x000fca000ff3e0ff */
[----:B------:R-:W-:-:S04]  /*184a0*/  IMAD.X R23, RZ, RZ, R25, P1 ;  /* 0x000000ffff177224 */ /* 0x000fc800008e0619 */
[----:B------:R-:W-:-:S04]  /*184b0*/  IMAD.WIDE.U32 R4, R23, UR22, RZ ;  /* 0x0000001617047c25 */ /* 0x000fc8000f8e00ff */
[----:B------:R-:W-:-:S04]  /*184c0*/  IMAD.WIDE.U32 R4, P1, R3, UR23, R4 ;  /* 0x0000001703047c25 */ /* 0x000fc8000f820004 */
[----:B------:R-:W-:-:S04]  /*184d0*/  IMAD.WIDE.U32 R2, R3, UR22, RZ ;  /* 0x0000001603027c25 */ /* 0x000fc8000f8e00ff */
[----:B------:R-:W-:Y:S01]  /*184e0*/  IMAD.MOV.U32 R2, RZ, RZ, R5 ;  /* 0x000000ffff027224 */ /* 0x000fe200078e0005 */
[----:B------:R-:W-:Y:S02]  /*184f0*/  IADD3 RZ, P2, R3, R4, RZ ;  /* 0x0000000403ff7210 */ /* 0x000fe40007f5e0ff */
[----:B------:R-:W-:-:S03]  /*18500*/  IADD3.X R3, RZ, RZ, RZ, P1, !PT ;  /* 0x000000ffff037210 */ /* 0x000fc60000ffe4ff */
[----:B------:R-:W-:-:S04]  /*18510*/  IMAD.WIDE.U32.X R2, R23, UR23, R2, P2 ;  /* 0x0000001717027c25 */ /* 0x000fc800090e0402 */
[----:B------:R-:W-:Y:S01]  /*18520*/  IMAD.MOV.U32 R25, RZ, RZ, R3 ;  /* 0x000000ffff197224 */ /* 0x000fe200078e0003 */
[----:B------:R-:W-:-:S07]  /*18530*/  MOV R22, R2 ;  /* 0x0000000200167202 */ /* 0x000fce0000000f00 */
.L_x_329:
[----:B------:R-:W-:Y:S01]  /*18540*/  MOV R2, RZ ;  /* 0x000000ff00027202 */ /* 0x000fe20000000f00 */
[----:B------:R-:W-:Y:S01]  /*18550*/  IMAD R18, R18, R7, RZ ;  /* 0x0000000712127224 */ /* 0x000fe200078e02ff */
[----:B------:R-:W-:Y:S01]  /*18560*/  SHF.R.U64 R22, R22, UR24, R25 ;  /* 0x0000001816167c19 */ /* 0x000fe20008001219 */
[----:B------:R-:W-:Y:S01]  /*18570*/  IMAD.MOV.U32 R3, RZ, RZ, R19 ;  /* 0x000000ffff037224 */ /* 0x000fe200078e0013 */
[----:B------:R-:W-:Y:S01]  /*18580*/  ULDC UR4, c[0x0][0x8d8] ;  /* 0x0002360000047ab9 */ /* 0x000fe20000000800 */
[----:B------:R-:W-:Y:S01]  /*18590*/  IMAD R4, R16, R6, RZ ;  /* 0x0000000610047224 */ /* 0x000fe200078e02ff */
[----:B------:R-:W-:Y:S01]  /*185a0*/  SHF.R.U64 R20, R20, UR4, R27 ;  /* 0x0000000414147c19 */ /* 0x000fe2000800121b */
[----:B------:R-:W-:Y:S01]  /*185b0*/  IMAD.HI.U32 R19, R19, R18, R2 ;  /* 0x0000001213137227 */ /* 0x000fe200078e0002 */
[----:B------:R-:W-:Y:S02]  /*185c0*/  MOV R3, R17 ;  /* 0x0000001100037202 */ /* 0x000fe40000000f00 */
[----:B------:R-:W-:-:S02]  /*185d0*/  IADD3 R20, R20, UR16, RZ ;  /* 0x0000001014147c10 */ /* 0x000fc4000fffe0ff */
[----:B------:R-:W-:Y:S01]  /*185e0*/  IABS R16, R9 ;  /* 0x0000000900107213 */ /* 0x000fe20000000000 */
[----:B------:R-:W-:Y:S01]  /*185f0*/  IMAD.HI.U32 R2, R17, R4, R2 ;  /* 0x0000000411027227 */ /* 0x000fe200078e0002 */
[----:B------:R-:W-:Y:S02]  /*18600*/  IABS R3, R10 ;  /* 0x0000000a00037213 */ /* 0x000fe40000000000 */
[----:B------:R-:W-:Y:S01]  /*18610*/  IABS R5, R20 ;  /* 0x0000001400057213 */ /* 0x000fe20000000000 */
[----:B------:R-:W-:Y:S01]  /*18620*/  VIADD R17, R22, UR17 ;  /* 0x0000001116117c36 */ /* 0x000fe20008000000 */
[----:B------:R-:W-:Y:S01]  /*18630*/  PLOP3.LUT P5, PT, PT, PT, UP3, 0x80, 0x0 ;  /* 0x000000000000781c */ /* 0x000fe20003faf038 */
[----:B------:R-:W-:Y:S01]  /*18640*/  IMAD.MOV R18, RZ, RZ, -R16 ;  /* 0x000000ffff127224 */ /* 0x000fe200078e0a10 */
[----:B------:R-:W-:Y:S01]  /*18650*/  IADD3 R16, RZ, -R3, RZ ;  /* 0x80000003ff107210 */ /* 0x000fe20007ffe0ff */
[----:B------:R-:W-:Y:S01]  /*18660*/  IMAD.HI.U32 R2, R2, R5, RZ ;  /* 0x0000000502027227 */ /* 0x000fe200078e00ff */
[----:B------:R-:W-:-:S05]  /*18670*/  IABS R4, R17 ;  /* 0x0000001100047213 */ /* 0x000fca0000000000 */
[----:B------:R-:W-:-:S04]  /*18680*/  IMAD.HI.U32 R3, R19, R4, RZ ;  /* 0x0000000413037227 */ /* 0x000fc800078e00ff */
[----:B------:R-:W-:Y:S02]  /*18690*/  IMAD R4, R3, R18, R4 ;  /* 0x0000001203047224 */ /* 0x000fe400078e0204 */
[----:B------:R-:W-:-:S03]  /*186a0*/  IMAD R3, R2, R16, R5 ;  /* 0x0000001002037224 */ /* 0x000fc600078e0205 */
[----:B------:R-:W-:Y:S02]  /*186b0*/  ISETP.GT.U32.AND P2, PT, R7, R4, PT ;  /* 0x000000040700720c */ /* 0x000fe40003f44070 */
[----:B------:R-:W-:-:S11]  /*186c0*/  ISETP.GT.U32.AND P1, PT, R6, R3, PT ;  /* 0x000000030600720c */ /* 0x000fd60003f24070 */
[----:B------:R-:W-:Y:S01]  /*186d0*/  @!P2 IMAD.IADD R4, R4, 0x1, -R7 ;  /* 0x000000010404a824 */ /* 0x000fe200078e0a07 */
[----:B------:R-:W-:Y:S02]  /*186e0*/  ISETP.GE.AND P2, PT, R17, RZ, PT ;  /* 0x000000ff1100720c */ /* 0x000fe40003f46270 */
[----:B------:R-:W-:Y:S02]  /*186f0*/  @!P1 IADD3 R3, R3, -R6, RZ ;  /* 0x8000000603039210 */ /* 0x000fe40007ffe0ff */
[----:B------:R-:W-:Y:S02]  /*18700*/  ISETP.GT.U32.AND P4, PT, R7, R4, PT ;  /* 0x000000040700720c */ /* 0x000fe40003f84070 */
[----:B------:R-:W-:Y:S02]  /*18710*/  ISETP.GT.U32.AND P3, PT, R6, R3, PT ;  /* 0x000000030600720c */ /* 0x000fe40003f64070 */
[----:B------:R-:W-:-:S09]  /*18720*/  ISETP.GE.AND P1, PT, R20, RZ, PT ;  /* 0x000000ff1400720c */ /* 0x000fd20003f26270 */
[----:B------:R-:W-:Y:S01]  /*18730*/  @!P4 IMAD.IADD R4, R4, 0x1, -R7 ;  /* 0x000000010404c824 */ /* 0x000fe200078e0a07 */
[----:B------:R-:W-:Y:S02]  /*18740*/  ISETP.NE.AND P4, PT, RZ, UR10, PT ;  /* 0x0000000aff007c0c */ /* 0x000fe4000bf85270 */
[----:B------:R-:W-:Y:S01]  /*18750*/  @!P3 IADD3 R3, R3, -R6, RZ ;  /* 0x800000060303b210 */ /* 0x000fe20007ffe0ff */
[----:B------:R-:W-:Y:S01]  /*18760*/  @!P2 IMAD.MOV R4, RZ, RZ, -R4 ;  /* 0x000000ffff04a224 */ /* 0x000fe200078e0a04 */
[----:B------:R-:W-:Y:S02]  /*18770*/  ISETP.NE.AND P3, PT, RZ, UR9, PT ;  /* 0x00000009ff007c0c */ /* 0x000fe4000bf65270 */
[----:B------:R-:W-:-:S07]  /*18780*/  @!P1 IADD3 R3, -R3, RZ, RZ ;  /* 0x000000ff03039210 */ /* 0x000fce0007ffe1ff */
[----:B------:R-:W-:-:S04]  /*18790*/  @!P4 LOP3.LUT R4, RZ, UR10, RZ, 0x33, !PT ;  /* 0x0000000aff04cc12 */ /* 0x000fc8000f8e33ff */
[----:B------:R-:W-:Y:S01]  /*187a0*/  @!P3 LOP3.LUT R3, RZ, UR9, RZ, 0x33, !PT ;  /* 0x00000009ff03bc12 */ /* 0x000fe2000f8e33ff */
[----:B------:R-:W-:-:S03]  /*187b0*/  IMAD.IADD R4, R17, 0x1, -R4 ;  /* 0x0000000111047824 */ /* 0x000fc600078e0a04 */
[----:B------:R-:W-:-:S04]  /*187c0*/  IADD3 R3, R20, -R3, RZ ;  /* 0x8000000314037210 */ /* 0x000fc80007ffe0ff */
[----:B------:R-:W-:Y:S01]  /*187d0*/  SEL R2, R4, R3, !P5 ;  /* 0x0000000304027207 */ /* 0x000fe20006800000 */
[----:B------:R-:W-:-:S03]  /*187e0*/  IMAD R6, R3, R4, RZ ;  /* 0x0000000403067224 */ /* 0x000fc600078e02ff */
[--C-:B------:R-:W-:Y:S01]  /*187f0*/  SHF.R.S32.HI R5, RZ, 0x1f, R2.reuse ;  /* 0x0000001fff057819 */ /* 0x100fe20000011402 */
[----:B------:R-:W-:Y:S01]  /*18800*/  IMAD.MOV.U32 R4, RZ, RZ, R2 ;  /* 0x000000ffff047224 */ /* 0x000fe200078e0002 */
[----:B------:R-:W-:-:S07]  /*18810*/  SHF.R.S32.HI R7, RZ, 0x1f, R6 ;  /* 0x0000001fff077819 */ /* 0x000fce0000011406 */
.L_x_327:
[----:B--2---:R-:W-:Y:S05]  /*18820*/  BSYNC B0 ;  /* 0x0000000000007941 */ /* 0x004fea0003800000 */
.L_x_326:
[----:B------:R-:W1:Y:S01]  /*18830*/  SHFL.UP PT, R3, R6, 0x1, RZ ;  /* 0x0420000006037989 */ /* 0x000e6200000e00ff */
[----:B------:R-:W-:-:S03]  /*18840*/  ISETP.NE.AND P1, PT, R21, RZ, PT ;  /* 0x000000ff1500720c */ /* 0x000fc60003f25270 */
[----:B------:R-:W2:Y:S01]  /*18850*/  SHFL.UP PT, R2, R7, 0x1, RZ ;  /* 0x0420000007027989 */ /* 0x000ea200000e00ff */
[----:B-1----:R-:W-:Y:S02]  /*18860*/  SEL R3, R3, RZ, P1 ;  /* 0x000000ff03037207 */ /* 0x002fe40000800000 */
[----:B--2---:R-:W-:Y:S02]  /*18870*/  SEL R2, R2, RZ, P1 ;  /* 0x000000ff02027207 */ /* 0x004fe40000800000 */
[----:B------:R-:W-:-:S04]  /*18880*/  IADD3 R18, P2, R3, R6, RZ ;  /* 0x0000000603127210 */ /* 0x000fc80007f5e0ff */
[----:B------:R-:W-:Y:S01]  /*18890*/  IADD3.X R19, R2, R7, RZ, P2, !PT ;  /* 0x0000000702137210 */ /* 0x000fe200017fe4ff */
[----:B------:R-:W1:Y:S01]  /*188a0*/  SHFL.UP PT, R3, R18, 0x2, RZ ;  /* 0x0440000012037989 */ /* 0x000e6200000e00ff */
[----:B------:R-:W-:-:S03]  /*188b0*/  ISETP.GE.U32.AND P2, PT, R21, 0x2, PT ;  /* 0x000000021500780c */ /* 0x000fc60003f46070 */
[----:B------:R-:W2:Y:S01]  /*188c0*/  SHFL.UP PT, R2, R19, 0x2, RZ ;  /* 0x0440000013027989 */ /* 0x000ea200000e00ff */
[----:B-1----:R-:W-:-:S04]  /*188d0*/  SEL R3, R3, RZ, P2 ;  /* 0x000000ff03037207 */ /* 0x002fc80001000000 */
[----:B------:R-:W-:Y:S02]  /*188e0*/  IADD3 R16, P3, R3, R18, RZ ;  /* 0x0000001203107210 */ /* 0x000fe40007f7e0ff */
[----:B--2---:R-:W-:-:S03]  /*188f0*/  SEL R2, R2, RZ, P2 ;  /* 0x000000ff02027207 */ /* 0x004fc60001000000 */
[----:B------:R-:W1:Y:S02]  /*18900*/  SHFL.UP PT, R3, R16, 0x4, RZ ;  /* 0x0480000010037989 */ /* 0x000e6400000e00ff */
[----:B------:R-:W-:Y:S01]  /*18910*/  IMAD.X R17, R2, 0x1, R19, P3 ;  /* 0x0000000102117824 */ /* 0x000fe200018e0613 */
[----:B------:R-:W-:-:S04]  /*18920*/  ISETP.GE.U32.AND P3, PT, R21, 0x4, PT ;  /* 0x000000041500780c */ /* 0x000fc80003f66070 */
[----:B------:R-:W2:Y:S01]  /*18930*/  SHFL.UP PT, R2, R17, 0x4, RZ ;  /* 0x0480000011027989 */ /* 0x000ea200000e00ff */
[----:B-1----:R-:W-:-:S04]  /*18940*/  SEL R3, R3, RZ, P3 ;  /* 0x000000ff03037207 */ /* 0x002fc80001800000 */
[----:B------:R-:W-:Y:S02]  /*18950*/  IADD3 R18, P4, R3, R16, RZ ;  /* 0x0000001003127210 */ /* 0x000fe40007f9e0ff */
[----:B--2---:R-:W-:-:S03]  /*18960*/  SEL R2, R2, RZ, P3 ;  /* 0x000000ff02027207 */ /* 0x004fc60001800000 */
[----:B------:R-:W1:Y:S01]  /*18970*/  SHFL.UP PT, R3, R18, 0x8, RZ ;  /* 0x0500000012037989 */ /* 0x000e6200000e00ff */
[----:B------:R-:W-:Y:S02]  /*18980*/  IADD3.X R19, R2, R17, RZ, P4, !PT ;  /* 0x0000001102137210 */ /* 0x000fe400027fe4ff */
        /* <DEDUP_REMOVED lines=11> */
[----:B--2---:R-:W-:-:S04]  /*18a40*/  SEL R2, R2, RZ, P5 ;  /* 0x000000ff02027207 */ /* 0x004fc80002800000 */
[----:B------:R-:W-:Y:S02]  /*18a50*/  IADD3.X R18, R2, R17, RZ, P6, !PT ;  /* 0x0000001102127210 */ /* 0x000fe400037fe4ff */
[----:B------:R-:W-:-:S04]  /*18a60*/  IADD3 R2, P6, R19, UR5, RZ ;  /* 0x0000000513027c10 */ /* 0x000fc8000ffde0ff */
[----:B------:R-:W-:Y:S02]  /*18a70*/  IADD3.X R3, R18, UR6, RZ, P6, !PT ;  /* 0x0000000612037c10 */ /* 0x000fe4000b7fe4ff */
[----:B------:R-:W-:-:S04]  /*18a80*/  ISETP.GT.U32.AND P6, PT, R2, UR8, PT ;  /* 0x0000000802007c0c */ /* 0x000fc8000bfc4070 */
[----:B------:R-:W-:-:S13]  /*18a90*/  ISETP.GT.U32.AND.EX P6, PT, R3, UR7, PT, P6 ;  /* 0x0000000703007c0c */ /* 0x000fda000bfc4160 */
[----:B------:R-:W-:-:S04]  /*18aa0*/  VOTE.ANY R16, PT, P6 ;  /* 0x0000000000107806 */ /* 0x000fc800030e0100 */
[----:B------:R-:W-:-:S13]  /*18ab0*/  ISETP.NE.AND P6, PT, R16, RZ, PT ;  /* 0x000000ff1000720c */ /* 0x000fda0003fc5270 */
[----:B------:R-:W-:Y:S05]  /*18ac0*/  @P6 BRA `(.L_x_330) ;  /* 0x0000000800786947 */ /* 0x000fea0003800000 */
[----:B------:R-:W-:Y:S01]  /*18ad0*/  IMAD.MOV.U32 R19, RZ, RZ, R2 ;  /* 0x000000ffff137224 */ /* 0x000fe200078e0002 */
[----:B------:R-:W-:Y:S01]  /*18ae0*/  MOV R20, R3 ;  /* 0x0000000300147202 */ /* 0x000fe20000000f00 */
[----:B------:R-:W-:Y:S01]  /*18af0*/  ULDC UR21, c[0x0][0x910] ;  /* 0x0002440000157ab9 */ /* 0x000fe20000000800 */
[----:B------:R-:W-:Y:S01]  /*18b00*/  ULDC UR28, c[0x0][0x8f4] ;  /* 0x00023d00001c7ab9 */ /* 0x000fe20000000800 */
[----:B------:R-:W-:Y:S01]  /*18b10*/  ULDC UR4, c[0x0][0x8dc] ;  /* 0x0002370000047ab9 */ /* 0x000fe20000000800 */
[----:B------:R-:W-:Y:S01]  /*18b20*/  ULDC UR29, c[0x0][0x8d8] ;  /* 0x00023600001d7ab9 */ /* 0x000fe20000000800 */
[----:B------:R-:W-:Y:S01]  /*18b30*/  ULDC UR30, c[0x0][0x8f0] ;  /* 0x00023c00001e7ab9 */ /* 0x000fe20000000800 */
[----:B------:R-:W-:Y:S01]  /*18b40*/  ULDC.64 UR22, c[0x0][0x8d0] ;  /* 0x0002340000167ab9 */ /* 0x000fe20000000a00 */
[----:B------:R-:W-:-:S05]  /*18b50*/  ULDC.64 UR24, c[0x0][0x8e8] ;  /* 0x00023a0000187ab9 */ /* 0x000fca0000000a00 */
.L_x_335:
[----:B------:R-:W-:Y:S01]  /*18b60*/  IMAD.MOV.U32 R11, RZ, RZ, R12 ;  /* 0x000000ffff0b7224 */ /* 0x000fe200078e000c */
[----:B------:R-:W-:Y:S01]  /*18b70*/  IADD3 R12, R12, 0x20, RZ ;  /* 0x000000200c0c7810 */ /* 0x000fe20007ffe0ff */
[----:B-----5:R-:W-:Y:S01]  /*18b80*/  IMAD.MOV.U32 R17, RZ, RZ, R0 ;  /* 0x000000ffff117224 */ /* 0x020fe200078e0000 */
[----:B------:R-:W-:Y:S02]  /*18b90*/  MOV R16, R8 ;  /* 0x0000000800107202 */ /* 0x000fe40000000f00 */
[----:B------:R-:W-:-:S13]  /*18ba0*/  ISETP.GE.AND P6, PT, R12, UR21, PT ;  /* 0x000000150c007c0c */ /* 0x000fda000bfc6270 */
[----:B------:R-:W1:Y:S01]  /*18bb0*/  @!P6 LDC.64 R2, c[0x0][0x918] ;  /* 0x00024600ff02eb82 */ /* 0x000e620000000a00 */
[----:B------:R-:W2:Y:S01]  /*18bc0*/  SHFL.IDX PT, R20, R20, 0x1f, 0x1f ;  /* 0x03e01f0014147f89 */ /* 0x000ea200000e0000 */
[----:B------:R-:W-:-:S03]  /*18bd0*/  @!P6 VIADD R7, R11, 0x20 ;  /* 0x000000200b07e836 */ /* 0x000fc60000000000 */
[----:B------:R-:W3:Y:S01]  /*18be0*/  SHFL.IDX PT, R19, R19, 0x1f, 0x1f ;  /* 0x03e01f0013137f89 */ /* 0x000ee200000e0000 */
[----:B------:R-:W-:Y:S01]  /*18bf0*/  BSSY B0, `(.L_x_331) ;  /* 0x0000064000007945 */ /* 0x000fe20003800000 */
[----:B-1----:R-:W-:-:S05]  /*18c00*/  @!P6 IMAD.WIDE R2, R7, 0xc, R2 ;  /* 0x0000000c0702e825 */ /* 0x002fca00078e0202 */
[----:B------:R1:W5:Y:S04]  /*18c10*/  @!P6 LDG.E R8, desc[UR38][R2.64] ;  /* 0x000000260208e981 */ /* 0x000368000c1e1900 */
[----:B------:R1:W5:Y:S01]  /*18c20*/  @!P6 LDG.E R0, desc[UR38][R2.64+0x4] ;  /* 0x000004260200e981 */ /* 0x000362000c1e1900 */
[----:B------:R-:W-:Y:S01]  /*18c30*/  ISETP.GE.AND P6, PT, R11, UR21, PT ;  /* 0x000000150b007c0c */ /* 0x000fe2000bfc6270 */
[----:B------:R-:W-:Y:S01]  /*18c40*/  IMAD.MOV.U32 R7, RZ, RZ, RZ ;  /* 0x000000ffff077224 */ /* 0x000fe200078e00ff */
[----:B--2---:R-:W-:Y:S02]  /*18c50*/  R2UR UR6, R20 ;  /* 0x00000000140672ca */ /* 0x004fe400000e0000 */
[----:B---3--:R-:W-:Y:S02]  /*18c60*/  R2UR UR5, R19 ;  /* 0x00000000130572ca */ /* 0x008fe400000e0000 */
[----:B------:R-:W-:-:S07]  /*18c70*/  MOV R6, 0x7fffffff ;  /* 0x7fffffff00067802 */ /* 0x000fce0000000f00 */
[----:B-1----:R-:W-:Y:S06]  /*18c80*/  @P6 BRA `(.L_x_332) ;  /* 0x0000000400686947 */ /* 0x002fec0003800000 */
[----:B------:R-:W-:-:S04]  /*18c90*/  IADD3 R18, P6, R16, UR11, RZ ;  /* 0x0000000b10127c10 */ /* 0x000fc8000ffde0ff */
[----:B------:R-:W-:Y:S02]  /*18ca0*/  LEA.HI.X.SX32 R23, R16, UR13, 0x1, P6 ;  /* 0x0000000d10177c11 */ /* 0x000fe4000b0f0eff */
[----:B------:R-:W-:Y:S02]  /*18cb0*/  IABS R16, R9 ;  /* 0x0000000900107213 */ /* 0x000fe40000000000 */
[C---:B------:R-:W-:Y:S02]  /*18cc0*/  IADD3 R20, P6, R17.reuse, UR12, RZ ;  /* 0x0000000c11147c10 */ /* 0x040fe4000ffde0ff */
[----:B------:R-:W1:Y:S02]  /*18cd0*/  I2F.RP R2, R16 ;  /* 0x0000001000027306 */ /* 0x000e640000209400 */
[----:B------:R-:W-:Y:S02]  /*18ce0*/  LEA.HI.X.SX32 R25, R17, UR14, 0x1, P6 ;  /* 0x0000000e11197c11 */ /* 0x000fe4000b0f0eff */
[----:B------:R-:W-:-:S04]  /*18cf0*/  PLOP3.LUT P6, PT, PT, PT, UP0, 0x80, 0x0 ;  /* 0x000000000000781c */ /* 0x000fc80003fcf008 */
[----:B-1----:R-:W1:Y:S02]  /*18d00*/  MUFU.RCP R2, R2 ;  /* 0x0000000200027308 */ /* 0x002e640000001000 */
[----:B-1----:R-:W-:-:S06]  /*18d10*/  IADD3 R17, R2, 0xffffffe, RZ ;  /* 0x0ffffffe02117810 */ /* 0x002fcc0007ffe0ff */
[----:B------:R-:W1:Y:S02]  /*18d20*/  F2I.FTZ.U32.TRUNC.NTZ R17, R17 ;  /* 0x0000001100117305 */ /* 0x000e64000021f000 */
[----:B-1----:R-:W-:Y:S01]  /*18d30*/  IMAD.MOV R19, RZ, RZ, -R17 ;  /* 0x000000ffff137224 */ /* 0x002fe200078e0a11 */
[----:B------:R-:W-:Y:S06]  /*18d40*/  @!P6 BRA `(.L_x_333) ;  /* 0x00000000002ce947 */ /* 0x000fec0003800000 */
[----:B------:R-:W-:-:S04]  /*18d50*/  IADD3 R7, P6, R18, UR4, RZ ;  /* 0x0000000412077c10 */ /* 0x000fc8000ffde0ff */
[----:B------:R-:W-:-:S05]  /*18d60*/  IADD3.X R23, RZ, R23, RZ, P6, !PT ;  /* 0x00000017ff177210 */ /* 0x000fca00037fe4ff */
[----:B------:R-:W-:-:S04]  /*18d70*/  IMAD.WIDE.U32 R4, R23, UR22, RZ ;  /* 0x0000001617047c25 */ /* 0x000fc8000f8e00ff */
[----:B------:R-:W-:-:S04]  /*18d80*/  IMAD.WIDE.U32 R4, P6, R7, UR23, R4 ;  /* 0x0000001707047c25 */ /* 0x000fc8000f8c0004 */
[----:B------:R-:W-:Y:S01]  /*18d90*/  IMAD.WIDE.U32 R6, R7, UR22, RZ ;  /* 0x0000001607067c25 */ /* 0x000fe2000f8e00ff */
[----:B------:R-:W-:-:S03]  /*18da0*/  MOV R2, R5 ;  /* 0x0000000500027202 */ /* 0x000fc60000000f00 */
[----:B------:R-:W-:Y:S01]  /*18db0*/  IMAD.X R3, RZ, RZ, RZ, P6 ;  /* 0x000000ffff037224 */ /* 0x000fe200030e06ff */
[----:B------:R-:W-:-:S05]  /*18dc0*/  IADD3 RZ, P6, R7, R4, RZ ;  /* 0x0000000407ff7210 */ /* 0x000fca0007fde0ff */
[----:B------:R-:W-:-:S04]  /*18dd0*/  IMAD.WIDE.U32.X R2, R23, UR23, R2, P6 ;  /* 0x0000001717027c25 */ /* 0x000fc8000b0e0402 */
[----:B------:R-:W-:Y:S01]  /*18de0*/  IMAD.MOV.U32 R18, RZ, RZ, R2 ;  /* 0x000000ffff127224 */ /* 0x000fe200078e0002 */
[----:B------:R-:W-:-:S07]  /*18df0*/  MOV R23, R3 ;  /* 0x0000000300177202 */ /* 0x000fce0000000f00 */
.L_x_333:
        /* <DEDUP_REMOVED lines=12> */
.L_x_334:
[----:B------:R-:W-:Y:S01]  /*18ec0*/  IABS R2, R9 ;  /* 0x0000000900027213 */ /* 0x000fe20000000000 */
[----:B------:R-:W-:Y:S01]  /*18ed0*/  IMAD R5, R19, R16, RZ ;  /* 0x0000001013057224 */ /* 0x000fe200078e02ff */
[----:B------:R-:W-:Y:S01]  /*18ee0*/  SHF.R.U64 R4, R20, UR30, R25 ;  /* 0x0000001e14047c19 */ /* 0x000fe20008001219 */
[----:B------:R-:W-:Y:S01]  /*18ef0*/  IMAD.MOV.U32 R3, RZ, RZ, R17 ;  /* 0x000000ffff037224 */ /* 0x000fe200078e0011 */
[----:B------:R-:W-:Y:S01]  /*18f00*/  SHF.R.U64 R18, R18, UR29, R23 ;  /* 0x0000001d12127c19 */ /* 0x000fe20008001217 */
[----:B------:R-:W-:Y:S01]  /*18f10*/  IMAD.MOV R7, RZ, RZ, -R2 ;  /* 0x000000ffff077224 */ /* 0x000fe200078e0a02 */
[----:B------:R-:W-:Y:S02]  /*18f20*/  IADD3 R4, R4, UR17, RZ ;  /* 0x0000001104047c10 */ /* 0x000fe4000fffe0ff */
[----:B------:R-:W-:Y:S02]  /*18f30*/  MOV R2, RZ ;  /* 0x000000ff00027202 */ /* 0x000fe40000000f00 */
[----:B------:R-:W-:-:S03]  /*18f40*/  IABS R6, R4 ;  /* 0x0000000400067213 */ /* 0x000fc60000000000 */
[----:B------:R-:W-:Y:S01]  /*18f50*/  IMAD.HI.U32 R2, R17, R5, R2 ;  /* 0x0000000511027227 */ /* 0x000fe200078e0002 */
[----:B------:R-:W-:Y:S02]  /*18f60*/  IABS R17, R10 ;  /* 0x0000000a00117213 */ /* 0x000fe40000000000 */
[----:B------:R-:W-:Y:S01]  /*18f70*/  MOV R5, R6 ;  /* 0x0000000600057202 */ /* 0x000fe20000000f00 */
[----:B------:R-:W-:Y:S01]  /*18f80*/  IMAD.MOV.U32 R3, RZ, RZ, R7 ;  /* 0x000000ffff037224 */ /* 0x000fe200078e0007 */
[----:B------:R-:W1:Y:S01]  /*18f90*/  I2F.RP R6, R17 ;  /* 0x0000001100067306 */ /* 0x000e620000209400 */
[----:B------:R-:W-:Y:S02]  /*18fa0*/  VIADD R7, R18, UR16 ;  /* 0x0000001012077c36 */ /* 0x000fe40008000000 */
[----:B------:R-:W-:-:S03]  /*18fb0*/  IMAD.HI.U32 R2, R2, R5, RZ ;  /* 0x0000000502027227 */ /* 0x000fc600078e00ff */
[----:B------:R-:W-:Y:S01]  /*18fc0*/  IABS R18, R7 ;  /* 0x0000000700127213 */ /* 0x000fe20000000000 */
[----:B------:R-:W-:-:S05]  /*18fd0*/  IMAD R5, R2, R3, R5 ;  /* 0x0000000302057224 */ /* 0x000fca00078e0205 */
[----:B------:R-:W-:Y:S01]  /*18fe0*/  ISETP.GT.U32.AND P6, PT, R16, R5, PT ;  /* 0x000000051000720c */ /* 0x000fe20003fc4070 */
[----:B-1----:R-:W1:-:S12]  /*18ff0*/  MUFU.RCP R6, R6 ;  /* 0x0000000600067308 */ /* 0x002e580000001000 */
[----:B------:R-:W-:Y:S01]  /*19000*/  @!P6 IADD3 R5, R5, -R16, RZ ;  /* 0x800000100505e210 */ /* 0x000fe20007ffe0ff */
[----:B-1----:R-:W-:-:S04]  /*19010*/  VIADD R2, R6, 0xffffffe ;  /* 0x0ffffffe06027836 */ /* 0x002fc80000000000 */
[----:B------:R1:W2:Y:S02]  /*19020*/  F2I.FTZ.U32.TRUNC.NTZ R3, R2 ;  /* 0x0000000200037305 */ /* 0x0002a4000021f000 */
[----:B-1----:R-:W-:Y:S02]  /*19030*/  MOV R2, RZ ;  /* 0x000000ff00027202 */ /* 0x002fe40000000f00 */
[----:B--2---:R-:W-:-:S05]  /*19040*/  IADD3 R20, RZ, -R3, RZ ;  /* 0x80000003ff147210 */ /* 0x004fca0007ffe0ff */
[----:B------:R-:W-:Y:S01]  /*19050*/  IMAD R19, R20, R17, RZ ;  /* 0x0000001114137224 */ /* 0x000fe200078e02ff */
[----:B------:R-:W-:-:S03]  /*19060*/  IABS R20, R10 ;  /* 0x0000000a00147213 */ /* 0x000fc60000000000 */
[----:B------:R-:W-:Y:S01]  /*19070*/  IMAD.HI.U32 R6, R3, R19, R2 ;  /* 0x0000001303067227 */ /* 0x000fe200078e0002 */
[----:B------:R-:W-:-:S03]  /*19080*/  MOV R3, R18 ;  /* 0x0000001200037202 */ /* 0x000fc60000000f00 */
[----:B------:R-:W-:Y:S02]  /*19090*/  IMAD.MOV R20, RZ, RZ, -R20 ;  /* 0x000000ffff147224 */ /* 0x000fe400078e0a14 */
[----:B------:R-:W-:-:S04]  /*190a0*/  IMAD.HI.U32 R2, R6, R3, RZ ;  /* 0x0000000306027227 */ /* 0x000fc800078e00ff */
[----:B------:R-:W-:-:S04]  /*190b0*/  IMAD.MOV.U32 R18, RZ, RZ, R20 ;  /* 0x000000ffff127224 */ /* 0x000fc800078e0014 */
[----:B------:R-:W-:-:S05]  /*190c0*/  IMAD R2, R2, R18, R3 ;  /* 0x0000001202027224 */ /* 0x000fca00078e0203 */
[----:B------:R-:W-:-:S13]  /*190d0*/  ISETP.GT.U32.AND P6, PT, R17, R2, PT ;  /* 0x000000021100720c */ /* 0x000fda0003fc4070 */
[----:B------:R-:W-:Y:S02]  /*190e0*/  @!P6 IADD3 R2, R2, -R17, RZ ;  /* 0x800000110202e210 */ /* 0x000fe40007ffe0ff */
[----:B------:R-:W-:-:S13]  /*190f0*/  ISETP.GT.U32.AND P6, PT, R16, R5, PT ;  /* 0x000000051000720c */ /* 0x000fda0003fc4070 */
[----:B------:R-:W-:Y:S01]  /*19100*/  @!P6 IMAD.IADD R5, R5, 0x1, -R16 ;  /* 0x000000010505e824 */ /* 0x000fe200078e0a10 */
[----:B------:R-:W-:-:S03]  /*19110*/  ISETP.GT.U32.AND P6, PT, R17, R2, PT ;  /* 0x000000021100720c */ /* 0x000fc60003fc4070 */
[----:B------:R-:W-:-:S10]  /*19120*/  IMAD.MOV.U32 R3, RZ, RZ, R5 ;  /* 0x000000ffff037224 */ /* 0x000fd400078e0005 */
[----:B------:R-:W-:Y:S02]  /*19130*/  @!P6 IADD3 R2, R2, -R17, RZ ;  /* 0x800000110202e210 */ /* 0x000fe40007ffe0ff */
[----:B------:R-:W-:-:S13]  /*19140*/  ISETP.GE.AND P6, PT, R4, RZ, PT ;  /* 0x000000ff0400720c */ /* 0x000fda0003fc6270 */
[----:B------:R-:W-:Y:S02]  /*19150*/  @!P6 IADD3 R3, -R3, RZ, RZ ;  /* 0x000000ff0303e210 */ /* 0x000fe40007ffe1ff */
        /* <DEDUP_REMOVED lines=11> */
[----:B------:R-:W-:Y:S02]  /*19210*/  SHF.R.S32.HI R5, RZ, 0x1f, R4 ;  /* 0x0000001fff057819 */ /* 0x000fe40000011404 */
[----:B------:R-:W-:-:S07]  /*19220*/  SHF.R.S32.HI R7, RZ, 0x1f, R6 ;  /* 0x0000001fff077819 */ /* 0x000fce0000011406 */
.L_x_332:
[----:B------:R-:W-:Y:S05]  /*19230*/  BSYNC B0 ;  /* 0x0000000000007941 */ /* 0x000fea0003800000 */
.L_x_331:
[----:B------:R-:W1:Y:S04]  /*19240*/  SHFL.UP PT, R3, R6, 0x1, RZ ;  /* 0x0420000006037989 */ /* 0x000e6800000e00ff */
[----:B------:R-:W2:Y:S01]  /*19250*/  SHFL.UP PT, R2, R7, 0x1, RZ ;  /* 0x0420000007027989 */ /* 0x000ea200000e00ff */
[----:B-1----:R-:W-:Y:S02]  /*19260*/  SEL R3, R3, RZ, P1 ;  /* 0x000000ff03037207 */ /* 0x002fe40000800000 */
[----:B--2---:R-:W-:Y:S02]  /*19270*/  SEL R2, R2, RZ, P1 ;  /* 0x000000ff02027207 */ /* 0x004fe40000800000 */
[----:B------:R-:W-:-:S04]  /*19280*/  IADD3 R18, P6, R3, R6, RZ ;  /* 0x0000000603127210 */ /* 0x000fc80007fde0ff */
[----:B------:R-:W-:Y:S01]  /*19290*/  IADD3.X R17, R2, R7, RZ, P6, !PT ;  /* 0x0000000702117210 */ /* 0x000fe200037fe4ff */
[----:B------:R-:W1:Y:S04]  /*192a0*/  SHFL.UP PT, R3, R18, 0x2, RZ ;  /* 0x0440000012037989 */ /* 0x000e6800000e00ff */
[----:B------:R-:W2:Y:S01]  /*192b0*/  SHFL.UP PT, R2, R17, 0x2, RZ ;  /* 0x0440000011027989 */ /* 0x000ea200000e00ff */
[----:B-1----:R-:W-:Y:S02]  /*192c0*/  SEL R3, R3, RZ, P2 ;  /* 0x000000ff03037207 */ /* 0x002fe40001000000 */
[----:B--2---:R-:W-:Y:S02]  /*192d0*/  SEL R2, R2, RZ, P2 ;  /* 0x000000ff02027207 */ /* 0x004fe40001000000 */
[----:B------:R-:W-:-:S05]  /*192e0*/  IADD3 R16, P6, R3, R18, RZ ;  /* 0x0000001203107210 */ /* 0x000fca0007fde0ff */
[----:B------:R-:W-:Y:S01]  /*192f0*/  IMAD.X R23, R2, 0x1, R17, P6 ;  /* 0x0000000102177824 */ /* 0x000fe200030e0611 */
        /* <DEDUP_REMOVED lines=17> */
[----:B------:R-:W-:Y:S02]  /*19410*/  IADD3.X R3, R16, R17, RZ, P6, !PT ;  /* 0x0000001110037210 */ /* 0x000fe400037fe4ff */
[----:B------:R-:W-:-:S04]  /*19420*/  IADD3 R19, P6, R2, UR5, RZ ;  /* 0x0000000502137c10 */ /* 0x000fc8000ffde0ff */
[----:B------:R-:W-:Y:S02]  /*19430*/  IADD3.X R20, R3, UR6, RZ, P6, !PT ;  /* 0x0000000603147c10 */ /* 0x000fe4000b7fe4ff */
[----:B------:R-:W-:-:S04]  /*19440*/  ISETP.GT.U32.AND P6, PT, R19, UR8, PT ;  /* 0x0000000813007c0c */ /* 0x000fc8000bfc4070 */
[----:B------:R-:W-:-:S13]  /*19450*/  ISETP.GT.U32.AND.EX P6, PT, R20, UR7, PT, P6 ;  /* 0x0000000714007c0c */ /* 0x000fda000bfc4160 */
[----:B------:R-:W-:-:S04]  /*19460*/  VOTE.ANY R16, PT, P6 ;  /* 0x0000000000107806 */ /* 0x000fc800030e0100 */
[----:B------:R-:W-:-:S13]  /*19470*/  ISETP.NE.AND P6, PT, R16, RZ, PT ;  /* 0x000000ff1000720c */ /* 0x000fda0003fc5270 */
[----:B------:R-:W-:Y:S05]  /*19480*/  @!P6 BRA `(.L_x_335) ;  /* 0xfffffff400b4e947 */ /* 0x000fea000383ffff */
[----:B------:R-:W-:Y:S01]  /*19490*/  IMAD.MOV.U32 R19, RZ, RZ, R2 ;  /* 0x000000ffff137224 */ /* 0x000fe200078e0002 */
[----:B------:R-:W-:-:S07]  /*194a0*/  MOV R18, R3 ;  /* 0x0000000300127202 */ /* 0x000fce0000000f00 */
.L_x_330:
[----:B------:R-:W1:Y:S08]  /*194b0*/  BREV R16, R16 ;  /* 0x0000001000107301 */ /* 0x000e700000000000 */
[----:B-1----:R-:W1:Y:S02]  /*194c0*/  FLO.U32.SH R17, R16 ;  /* 0x0000001000117300 */ /* 0x002e6400000e0400 */
[----:B-1----:R-:W1:Y:S02]  /*194d0*/  SHFL.IDX PT, R11, R11, R17, 0x1f ;  /* 0x00001f110b0b7589 */ /* 0x002e6400000e0000 */
[----:B-1----:R-:W-:-:S13]  /*194e0*/  R2UR UR4, R11 ;  /* 0x000000000b0472ca */ /* 0x002fda00000e0000 */
[----:B------:R-:W-:-:S05]  /*194f0*/  VIADD R23, R21, UR4 ;  /* 0x0000000415177c36 */ /* 0x000fca0008000000 */
[----:B------:R-:W-:-:S13]  /*19500*/  ISETP.GE.AND P1, PT, R23, UR21, PT ;  /* 0x0000001517007c0c */ /* 0x000fda000bf26270 */
[----:B------:R-:W1:Y:S02]  /*19510*/  @!P1 LDC.64 R2, c[0x0][0x918] ;  /* 0x00024600ff029b82 */ /* 0x000e640000000a00 */
[----:B-1----:R-:W-:-:S05]  /*19520*/  @!P1 IMAD.WIDE R2, R23, 0xc, R2 ;  /* 0x0000000c17029825 */ /* 0x002fca00078e0202 */
[----:B-----5:R1:W5:Y:S04]  /*19530*/  @!P1 LDG.E R8, desc[UR38][R2.64] ;  /* 0x0000002602089981 */ /* 0x020368000c1e1900 */
[----:B------:R1:W5:Y:S01]  /*19540*/  @!P1 LDG.E R0, desc[UR38][R2.64+0x4] ;  /* 0x0000042602009981 */ /* 0x000362000c1e1900 */
[----:B------:R-:W-:-:S03]  /*19550*/  IADD3 R12, P1, P2, R19, UR5, -R6 ;  /* 0x00000005130c7c10 */ /* 0x000fc6000fa3e806 */
[----:B------:R-:W-:Y:S01]  /*19560*/  SHFL.IDX PT, R6, R6, R17, 0x1f ;  /* 0x00001f1106067589 */ /* 0x000fe200000e0000 */
[----:B------:R-:W-:-:S03]  /*19570*/  IADD3.X R18, R18, UR6, ~R7, P1, P2 ;  /* 0x0000000612127c10 */ /* 0x000fc60008fe4c07 */
[----:B------:R-:W2:Y:S04]  /*19580*/  SHFL.IDX PT, R12, R12, R17, 0x1f ;  /* 0x00001f110c0c7589 */ /* 0x000ea800000e0000 */
[----:B------:R-:W3:Y:S04]  /*19590*/  SHFL.IDX PT, R18, R18, R17, 0x1f ;  /* 0x00001f1112127589 */ /* 0x000ee800000e0000 */
[----:B------:R1:W4:Y:S04]  /*195a0*/  SHFL.IDX PT, R7, R7, R17, 0x1f ;  /* 0x00001f1107077589 */ /* 0x00032800000e0000 */
[----:B------:R1:W1:Y:S04]  /*195b0*/  SHFL.IDX PT, R5, R5, R17, 0x1f ;  /* 0x00001f1105057589 */ /* 0x00026800000e0000 */
[----:B------:R1:W1:Y:S01]  /*195c0*/  SHFL.IDX PT, R4, R4, R17, 0x1f ;  /* 0x00001f1104047589 */ /* 0x00026200000e0000 */
[----:B--2---:R-:W-:-:S02]  /*195d0*/  R2UR UR5, R12 ;  /* 0x000000000c0572ca */ /* 0x004fc400000e0000 */
[----:B---3--:R-:W-:-:S15]  /*195e0*/  R2UR UR6, R18 ;  /* 0x00000000120672ca */ /* 0x008fde00000e0000 */
.L_x_325:
[----:B-1----:R-:W1:Y:S01]  /*195f0*/  LDC R2, c[0x0][0x910] ;  /* 0x00024400ff027b82 */ /* 0x002e620000000800 */
[----:B------:R-:W-:Y:S01]  /*19600*/  UMOV UR21, 0xffffffff ;  /* 0xffffffff00157882 */ /* 0x000fe20000000000 */
[----:B------:R-:W-:Y:S01]  /*19610*/  UMOV UR22, 0xffffffff ;  /* 0xffffffff00167882 */ /* 0x000fe20000000000 */
[----:B------:R-:W-:Y:S01]  /*19620*/  UMOV UR23, 0xffffffff ;  /* 0xffffffff00177882 */ /* 0x000fe20000000000 */
[----:B------:R-:W-:Y:S02]  /*19630*/  MOV R19, RZ ;  /* 0x000000ff00137202 */ /* 0x000fe40000000f00 */
[----:B-1----:R-:W-:-:S13]  /*19640*/  ISETP.LE.AND P1, PT, R2, UR4, PT ;  /* 0x0000000402007c0c */ /* 0x002fda000bf23270 */
[----:B------:R-:W-:Y:S05]  /*19650*/  @P1 BRA `(.L_x_324) ;  /* 0x0000000000f01947 */ /* 0x000fea0003800000 */
[C---:B------:R-:W-:Y:S01]  /*19660*/  R2UR UR22, R4.reuse ;  /* 0x00000000041672ca */ /* 0x040fe200000e0000 */
[----:B------:R-:W-:Y:S01]  /*19670*/  UIADD3 UR21, UP1, -UR5, UR8, URZ ;  /* 0x0000000805157290 */ /* 0x000fe2000ff3e13f */
[----:B------:R-:W-:Y:S01]  /*19680*/  R2UR UR23, R5 ;  /* 0x00000000051772ca */ /* 0x000fe200000e0000 */
[----:B------:R-:W-:Y:S01]  /*19690*/  ULDC UR28, c[0x0][0x8c0] ;  /* 0x00023000001c7ab9 */ /* 0x000fe20000000800 */
[----:B------:R-:W-:Y:S01]  /*196a0*/  ULDC UR30, c[0x0][0x8b0] ;  /* 0x00022c00001e7ab9 */ /* 0x000fe20000000800 */
[----:B------:R-:W-:Y:S01]  /*196b0*/  ULDC UR31, c[0x0][0x904] ;  /* 0x00024100001f7ab9 */ /* 0x000fe20000000800 */
[----:B------:R-:W-:-:S03]  /*196c0*/  SHF.R.U64 R2, R4, UR30, R5 ;  /* 0x0000001e04027c19 */ /* 0x000fc60008001205 */
[----:B------:R-:W-:-:S04]  /*196d0*/  UIADD3.X UR22, ~UR6, UR7, URZ, UP1, !UPT ;  /* 0x0000000706167290 */ /* 0x000fc80008ffe53f */
[----:B------:R-:W-:Y:S02]  /*196e0*/  USHF.R.U32.HI UR29, URZ, UR28, UR22 ;  /* 0x0000001c3f1d7299 */ /* 0x000fe40008011616 */
[----:B------:R-:W-:Y:S01]  /*196f0*/  USHF.R.U32.HI UR34, URZ, UR30, UR23 ;  /* 0x0000001e3f227299 */ /* 0x000fe20008011617 */
[----:B------:R-:W-:Y:S01]  /*19700*/  R2UR UR23, R2 ;  /* 0x00000000021772ca */ /* 0x000fe200000e0000 */
[----:B------:R-:W-:Y:S02]  /*19710*/  USHF.R.U32.HI UR24, URZ, UR30, UR29 ;  /* 0x0000001e3f187299 */ /* 0x000fe4000801161d */
[----:B------:R-:W-:Y:S02]  /*19720*/  USHF.R.U64 UR21, UR21, UR28, UR22 ;  /* 0x0000001c15157299 */ /* 0x000fe40008001216 */
[----:B------:R-:W-:Y:S02]  /*19730*/  USHF.R.U32.HI UR25, URZ, UR31, UR24 ;  /* 0x0000001f3f197299 */ /* 0x000fe40008011618 */
[----:B------:R-:W-:-:S02]  /*19740*/  USHF.R.U64 UR22, UR21, UR30, UR29 ;  /* 0x0000001e15167299 */ /* 0x000fc4000800121d */
[----:B------:R-:W-:Y:S02]  /*19750*/  ULOP3.LUT UR28, UR25, UR34, URZ, 0xfc, !UPT ;  /* 0x00000022191c7292 */ /* 0x000fe4000f8efc3f */
[----:B------:R-:W-:-:S04]  /*19760*/  USHF.R.U64 UR24, UR22, UR31, UR24 ;  /* 0x0000001f16187299 */ /* 0x000fc80008001218 */
[----:B------:R-:W-:-:S13]  /*19770*/  ISETP.NE.U32.AND P1, PT, RZ, UR28, PT ;  /* 0x0000001cff007c0c */ /* 0x000fda000bf25070 */
[----:B------:R-:W-:Y:S05]  /*19780*/  @!P1 BRA `(.L_x_336) ;  /* 0x0000000000189947 */ /* 0x000fea0003800000 */
[----:B------:R-:W-:-:S07]  /*19790*/  MOV R12, 0x197b0 ;  /* 0x000197b0000c7802 */ /* 0x000fce0000000f00 */
[----:B--2-45:R-:W-:Y:S05]  /*197a0*/  CALL.REL.NOINC `(.L_x_337) ;  /* 0x0000002400547944 */ /* 0x034fea0003c00000 */
[----:B------:R-:W-:-:S04]  /*197b0*/  UIADD3 UR25, -UR28, URZ, URZ ;  /* 0x0000003f1c197290 */ /* 0x000fc8000fffe13f */
[----:B------:R-:W-:-:S03]  /*197c0*/  UIMAD UR24, UR23, UR25, UR24 ;  /* 0x00000019171872a4 */ /* 0x000fc6000f8e0218 */
[----:B------:R-:W-:Y:S01]  /*197d0*/  UMOV UR23, UR28 ;  /* 0x0000001c00177c82 */ /* 0x000fe20008000000 */
[----:B------:R-:W-:Y:S08]  /*197e0*/  BRA `(.L_x_338) ;  /* 0x0000000000587947 */ /* 0x000ff00003800000 */
.L_x_336:
[----:B------:R-:W1:Y:S01]  /*197f0*/  I2F.U32.RP R2, UR23 ;  /* 0x0000001700027d06 */ /* 0x000e620008209000 */
[----:B------:R-:W-:Y:S01]  /*19800*/  UMOV UR28, URZ ;  /* 0x0000003f001c7c82 */ /* 0x000fe20008000000 */
[----:B------:R-:W-:-:S06]  /*19810*/  UISETP.NE.U32.AND UP4, UPT, UR23, URZ, UPT ;  /* 0x0000003f1700728c */ /* 0x000fcc000bf85070 */
[----:B-1----:R-:W1:Y:S02]  /*19820*/  MUFU.RCP R2, R2 ;  /* 0x0000000200027308 */ /* 0x002e640000001000 */
[----:B-1----:R-:W-:-:S06]  /*19830*/  VIADD R3, R2, 0xffffffe ;  /* 0x0ffffffe02037836 */ /* 0x002fcc0000000000 */
[----:B------:R-:W1:Y:S02]  /*19840*/  F2I.FTZ.U32.TRUNC.NTZ R3, R3 ;  /* 0x0000000300037305 */ /* 0x000e64000021f000 */
[----:B-1----:R-:W-:-:S13]  /*19850*/  R2UR UR29, R3 ;  /* 0x00000000031d72ca */ /* 0x002fda00000e0000 */
[----:B------:R-:W-:-:S04]  /*19860*/  UIADD3 UR25, URZ, -UR29, URZ ;  /* 0x8000001d3f197290 */ /* 0x000fc8000fffe03f */
[----:B------:R-:W-:-:S04]  /*19870*/  UIMAD UR25, UR25, UR23, URZ ;  /* 0x00000017191972a4 */ /* 0x000fc8000f8e023f */
[----:B------:R-:W-:-:S04]  /*19880*/  UIMAD.WIDE.U32 UR28, UR29, UR25, UR28 ;  /* 0x000000191d1c72a5 */ /* 0x000fc8000f8e001c */
[----:B------:R-:W-:-:S04]  /*19890*/  UIMAD.WIDE.U32 UR28, UR29, UR24, URZ ;  /* 0x000000181d1c72a5 */ /* 0x000fc8000f8e003f */
[----:B------:R-:W-:-:S04]  /*198a0*/  UIADD3 UR25, -UR29, URZ, URZ ;  /* 0x0000003f1d197290 */ /* 0x000fc8000fffe13f */
[----:B------:R-:W-:-:S04]  /*198b0*/  UIMAD UR25, UR23, UR25, UR24 ;  /* 0x00000019171972a4 */ /* 0x000fc8000f8e0218 */
[----:B------:R-:W-:-:S11]  /*198c0*/  UISETP.GE.U32.AND UP1, UPT, UR25, UR23, UPT ;  /* 0x000000171900728c */ /* 0x000fd6000bf26070 */
[----:B------:R-:W-:Y:S02]  /*198d0*/  @UP1 UIADD3 UR25, UR25, -UR23, URZ ;  /* 0x8000001719191290 */ /* 0x000fe4000fffe03f */
[----:B------:R-:W-:Y:S02]  /*198e0*/  @UP1 UIADD3 UR29, UR29, 0x1, URZ ;  /* 0x000000011d1d1890 */ /* 0x000fe4000fffe03f */
[----:B------:R-:W-:-:S11]  /*198f0*/  UISETP.GE.U32.AND UP2, UPT, UR25, UR23, UPT ;  /* 0x000000171900728c */ /* 0x000fd6000bf46070 */
[----:B------:R-:W-:Y:S02]  /*19900*/  @UP2 UIADD3 UR29, UR29, 0x1, URZ ;  /* 0x000000011d1d2890 */ /* 0x000fe4000fffe03f */
[----:B------:R-:W-:-:S04]  /*19910*/  @!UP4 ULOP3.LUT UR29, URZ, UR23, URZ, 0x33, !UPT ;  /* 0x000000173f1dc292 */ /* 0x000fc8000f8e333f */
[----:B------:R-:W-:-:S04]  /*19920*/  UIADD3 UR25, -UR29, URZ, URZ ;  /* 0x0000003f1d197290 */ /* 0x000fc8000fffe13f */
[----:B------:R-:W-:-:S03]  /*19930*/  UIMAD UR24, UR23, UR25, UR24 ;  /* 0x00000019171872a4 */ /* 0x000fc6000f8e0218 */
[----:B------:R-:W-:-:S09]  /*19940*/  UMOV UR23, UR29 ;  /* 0x0000001d00177c82 */ /* 0x000fd20008000000 */
.L_x_338:
[----:B------:R-:W-:Y:S01]  /*19950*/  ULOP3.LUT UR22, UR22, UR19, URZ, 0xc0, !UPT ;  /* 0x0000001316167292 */ /* 0x000fe2000f8ec03f */
[----:B------:R-:W-:Y:S01]  /*19960*/  MOV R19, 0x1 ;  /* 0x0000000100137802 */ /* 0x000fe20000000f00 */
[----:B------:R-:W-:Y:S02]  /*19970*/  ULOP3.LUT UR21, UR21, UR35, URZ, 0xc0, !UPT ;  /* 0x0000002315157292 */ /* 0x000fe4000f8ec03f */
[----:B------:R-:W-:Y:S01]  /*19980*/  UIMAD UR22, UR18, UR23, UR22 ;  /* 0x00000017121672a4 */ /* 0x000fe2000f8e0216 */
[----:B------:R-:W-:Y:S01]  /*19990*/  ULDC UR28, c[0x0][0x8a8] ;  /* 0x00022a00001c7ab9 */ /* 0x000fe20000000800 */
[----:B------:R-:W-:Y:S01]  /*199a0*/  ULDC UR25, c[0x0][0x8b8] ;  /* 0x00022e0000197ab9 */ /* 0x000fe20000000800 */
[----:B------:R-:W-:Y:S02]  /*199b0*/  UIMAD UR24, UR24, UR28, UR21 ;  /* 0x0000001c181872a4 */ /* 0x000fe4000f8e0215 */
[----:B------:R-:W-:Y:S01]  /*199c0*/  UIMAD UR22, UR22, UR25, UR58 ;  /* 0x00000019161672a4 */ /* 0x000fe2000f8e023a */
[----:B------:R-:W-:Y:S01]  /*199d0*/  @UP3 UMOV UR23, UR4 ;  /* 0x0000000400173c82 */ /* 0x000fe20008000000 */
[----:B------:R-:W-:-:S03]  /*199e0*/  @!UP3 UMOV UR23, UR4 ;  /* 0x000000040017bc82 */ /* 0x000fc60008000000 */
[----:B------:R-:W-:Y:S02]  /*199f0*/  @UP3 UMOV UR21, UR24 ;  /* 0x0000001800153c82 */ /* 0x000fe40008000000 */
[----:B------:R-:W-:Y:S01]  /*19a00*/  @!UP3 UMOV UR21, UR22 ;  /* 0x000000160015bc82 */ /* 0x000fe20008000000 */
[----:B------:R-:W-:-:S05]  /*19a10*/  @!UP3 UMOV UR22, UR24 ;  /* 0x000000180016bc82 */ /* 0x000fca0008000000 */
.L_x_324:
[----:B------:R-:W-:-:S06]  /*19a20*/  UISETP.NE.AND UP1, UPT, UR15, 0x3, UPT ;  /* 0x000000030f00788c */ /* 0x000fcc000bf25270 */
[----:B------:R-:W-:-:S13]  /*19a30*/  PLOP3.LUT P1, PT, PT, PT, UP1, 0x80, 0x0 ;  /* 0x000000000000781c */ /* 0x000fda0003f2f018 */
[----:B------:R-:W-:Y:S05]  /*19a40*/  @!P1 BRA `(.L_x_339) ;  /* 0x0000000000049947 */ /* 0x000fea0003800000 */
[----:B--2---:R-:W-:Y:S01]  /*19a50*/  BPT.TRAP 0x1 ;  /* 0x000000040000795c */ /* 0x004fe20000300000 */
.L_x_339:
[----:B------:R-:W1:Y:S01]  /*19a60*/  S2R R3, SR_CgaCtaId ;  /* 0x0000000000037919 */ /* 0x000e620000008800 */
[----:B------:R-:W-:-:S04]  /*19a70*/  MOV R2, 0x400 ;  /* 0x0000040000027802 */ /* 0x000fc80000000f00 */
[----:B-1----:R-:W-:Y:S02]  /*19a80*/  LEA R2, R3, R2, 0x18 ;  /* 0x0000000203027211 */ /* 0x002fe400078ec0ff */
[----:B------:R-:W-:-:S03]  /*19a90*/  SHF.L.U32 R3, R14, 0x1f, RZ ;  /* 0x0000001f0e037819 */ /* 0x000fc600000006ff */
[----:B------:R-:W-:-:S04]  /*19aa0*/  IMAD R12, R13, 0x8, R2 ;  /* 0x000000080d0c7824 */ /* 0x000fc800078e0202 */
[----:B------:R-:W1:Y:S02]  /*19ab0*/  SYNCS.PHASECHK.TRANS64.TRYWAIT P2, [R12+URZ+0x34440], R3 ;  /* 0x034440030c0075a7 */ /* 0x000e64000804017f */
[----:B-1----:R-:W-:Y:S05]  /*19ac0*/  @!P2 BRA `(.L_x_340) ;  /* 0x0000001800f0a947 */ /* 0x002fea0003800000 */
.L_x_423:
[----:B------:R-:W-:Y:S01]  /*19ad0*/  ELECT P2, URZ, PT ;  /* 0x00000000003f782f */ /* 0x000fe20003840000 */
[----:B------:R-:W-:-:S12]  /*19ae0*/  BSSY B0, `(.L_x_341) ;  /* 0x0000010000007945 */ /* 0x000fd80003800000 */
[----:B------:R-:W-:Y:S05]  /*19af0*/  @!P2 BRA `(.L_x_342) ;  /* 0x000000000038a947 */ /* 0x000fea0003800000 */
[----:B-1----:R-:W-:Y:S01]  /*19b00*/  LEA R3, R13, R2, 0x4 ;  /* 0x000000020d037211 */ /* 0x002fe200078e20ff */
[----:B------:R-:W-:Y:S01]  /*19b10*/  IMAD.U32 R18, RZ, RZ, UR23 ;  /* 0x00000017ff127e24 */ /* 0x000fe2000f8e00ff */
[----:B------:R-:W-:Y:S01]  /*19b20*/  MOV R17, UR22 ;  /* 0x0000001600117c02 */ /* 0x000fe20008000f00 */
[----:B------:R-:W-:-:S05]  /*19b30*/  IMAD.U32 R16, RZ, RZ, UR21 ;  /* 0x00000015ff107e24 */ /* 0x000fca000f8e00ff */
[----:B------:R1:W-:Y:S01]  /*19b40*/  STS.128 [R3+0x34530], R16 ;  /* 0x0345301003007388 */ /* 0x0003e20000000c00 */
[----:B------:R-:W-:Y:S01]  /*19b50*/  @!PT LDS RZ, [RZ] ;  /* 0x00000000fffff984 */ /* 0x000fe20000000800 */
[----:B------:R-:W-:Y:S01]  /*19b60*/  @!PT LDS RZ, [RZ] ;  /* 0x00000000fffff984 */ /* 0x000fe20000000800 */
[----:B------:R-:W-:Y:S01]  /*19b70*/  @!PT LDS RZ, [RZ] ;  /* 0x00000000fffff984 */ /* 0x000fe20000000800 */
[----:B------:R-:W-:Y:S01]  /*19b80*/  @!PT LDS RZ, [RZ] ;  /* 0x00000000fffff984 */ /* 0x000fe20000000800 */
[----:B------:R3:W-:Y:S06]  /*19b90*/  MEMBAR.ALL.CTA ;  /* 0x0000000000007992 */ /* 0x0007ec0000008000 */
[----:B---3--:R-:W3:Y:S01]  /*19ba0*/  FENCE.VIEW.ASYNC.S ;  /* 0x00000000000073c6 */ /* 0x008ee20000000000 */
[----:B------:R-:W-:Y:S05]  /*19bb0*/  @!P1 BRA `(.L_x_343) ;  /* 0x0000000000049947 */ /* 0x000fea0003800000 */
[----:B--2---:R-:W-:Y:S01]  /*19bc0*/  BPT.TRAP 0x1 ;  /* 0x000000040000795c */ /* 0x004fe20000300000 */
.L_x_343:
[----:B---3--:R3:W-:Y:S02]  /*19bd0*/  SYNCS.ARRIVE.TRANS64.A1T0 RZ, [R12+URZ+0x34400], RZ ;  /* 0x034400ff0cff79a7 */ /* 0x0087e4000810003f */
.L_x_342:
[----:B--2---:R-:W-:Y:S05]  /*19be0*/  BSYNC B0 ;  /* 0x0000000000007941 */ /* 0x004fea0003800000 */
.L_x_341:
[----:B------:R-:W-:Y:S02]  /*19bf0*/  ISETP.NE.AND P3, PT, R19, RZ, PT ;  /* 0x000000ff1300720c */ /* 0x000fe40003f65270 */
[----:B------:R-:W-:-:S04]  /*19c00*/  IADD3 R13, R13, 0x1, RZ ;  /* 0x000000010d0d7810 */ /* 0x000fc80007ffe0ff */
[----:B------:R-:W-:-:S04]  /*19c10*/  ISETP.NE.AND P2, PT, R13, 0x8, PT ;  /* 0x000000080d00780c */ /* 0x000fc80003f45270 */
[----:B-1----:R-:W-:Y:S02]  /*19c20*/  SEL R3, RZ, 0x1, P2 ;  /* 0x00000001ff037807 */ /* 0x002fe40001000000 */
[----:B------:R-:W-:Y:S02]  /*19c30*/  SEL R13, R13, RZ, P2 ;  /* 0x000000ff0d0d7207 */ /* 0x000fe40001000000 */
[----:B------:R-:W-:Y:S01]  /*19c40*/  LOP3.LUT R14, R14, R3, RZ, 0x3c, !PT ;  /* 0x000000030e0e7212 */ /* 0x000fe200078e3cff */
[----:B------:R-:W-:Y:S06]  /*19c50*/  @P3 BRA `(.L_x_344) ;  /* 0xffffffe000fc3947 */ /* 0x000fec000383ffff */
[----:B------:R-:W-:Y:S05]  /*19c60*/  @!P1 BRA `(.L_x_345) ;  /* 0x0000000000049947 */ /* 0x000fea0003800000 */
[----:B------:R-:W-:Y:S01]  /*19c70*/  BPT.TRAP 0x1 ;  /* 0x000000040000795c */ /* 0x000fe20000300000 */
.L_x_345:
[----:B------:R-:W-:Y:S01]  /*19c80*/  IMAD R3, R13, 0x8, R2 ;  /* 0x000000080d037824 */ /* 0x000fe200078e0202 */
[----:B-----5:R-:W-:-:S04]  /*19c90*/  SHF.L.U32 R0, R14, 0x1f, RZ ;  /* 0x0000001f0e007819 */ /* 0x020fc800000006ff */
[----:B------:R-:W1:Y:S02]  /*19ca0*/  SYNCS.PHASECHK.TRANS64.TRYWAIT P0, [R3+URZ+0x34440], R0 ;  /* 0x03444000030075a7 */ /* 0x000e64000800017f */
[----:B-1----:R-:W-:Y:S05]  /*19cb0*/  @!P0 BRA `(.L_x_346) ;  /* 0x0000001800888947 */ /* 0x002fea0003800000 */
.L_x_424:
[----:B------:R-:W-:Y:S05]  /*19cc0*/  @!P1 BRA `(.L_x_347) ;  /* 0x0000000000049947 */ /* 0x000fea0003800000 */
[----:B------:R-:W-:Y:S01]  /*19cd0*/  BPT.TRAP 0x1 ;  /* 0x000000040000795c */ /* 0x000fe20000300000 */
.L_x_347:
[----:B------:R-:W-:-:S04]  /*19ce0*/  IADD3 R13, R13, 0x1, RZ ;  /* 0x000000010d0d7810 */ /* 0x000fc80007ffe0ff */
[----:B------:R-:W-:-:S04]  /*19cf0*/  ISETP.NE.AND P0, PT, R13, 0x8, PT ;  /* 0x000000080d00780c */ /* 0x000fc80003f05270 */
[----:B-1----:R-:W-:Y:S02]  /*19d00*/  SEL R3, RZ, 0x1, P0 ;  /* 0x00000001ff037807 */ /* 0x002fe40000000000 */
[----:B------:R-:W-:Y:S02]  /*19d10*/  SEL R13, R13, RZ, P0 ;  /* 0x000000ff0d0d7207 */ /* 0x000fe40000000000 */
[----:B------:R-:W-:-:S03]  /*19d20*/  LOP3.LUT R14, R14, R3, RZ, 0x3c, !PT ;  /* 0x000000030e0e7212 */ /* 0x000fc600078e3cff */
[----:B------:R-:W-:Y:S01]  /*19d30*/  IMAD R3, R13, 0x8, R2 ;  /* 0x000000080d037824 */ /* 0x000fe200078e0202 */
[----:B------:R-:W-:-:S04]  /*19d40*/  SHF.L.U32 R0, R14, 0x1f, RZ ;  /* 0x0000001f0e007819 */ /* 0x000fc800000006ff */
[----:B------:R-:W1:Y:S02]  /*19d50*/  SYNCS.PHASECHK.TRANS64.TRYWAIT P0, [R3+URZ+0x34440], R0 ;  /* 0x03444000030075a7 */ /* 0x000e64000800017f */
[----:B-1----:R-:W-:Y:S05]  /*19d60*/  @!P0 BRA `(.L_x_348) ;  /* 0x0000001800708947 */ /* 0x002fea0003800000 */
.L_x_425:
[----:B------:R-:W-:Y:S05]  /*19d70*/  @!P1 BRA `(.L_x_349) ;  /* 0x0000000000049947 */ /* 0x000fea0003800000 */
[----:B------:R-:W-:Y:S01]  /*19d80*/  BPT.TRAP 0x1 ;  /* 0x000000040000795c */ /* 0x000fe20000300000 */
.L_x_349:
[----:B-1----:R-:W-:-:S04]  /*19d90*/  IADD3 R0, R13, 0x1, RZ ;  /* 0x000000010d007810 */ /* 0x002fc80007ffe0ff */
[----:B------:R-:W-:-:S04]  /*19da0*/  ISETP.NE.AND P0, PT, R0, 0x8, PT ;  /* 0x000000080000780c */ /* 0x000fc80003f05270 */
[----:B------:R-:W-:Y:S02]  /*19db0*/  SEL R3, RZ, 0x1, P0 ;  /* 0x00000001ff037807 */ /* 0x000fe40000000000 */
[----:B------:R-:W-:Y:S02]  /*19dc0*/  SEL R5, R0, RZ, P0 ;  /* 0x000000ff00057207 */ /* 0x000fe40000000000 */
[----:B------:R-:W-:-:S03]  /*19dd0*/  LOP3.LUT R14, R14, R3, RZ, 0x3c, !PT ;  /* 0x000000030e0e7212 */ /* 0x000fc600078e3cff */
[----:B------:R-:W-:Y:S01]  /*19de0*/  IMAD R3, R5, 0x8, R2 ;  /* 0x0000000805037824 */ /* 0x000fe200078e0202 */
[----:B------:R-:W-:-:S04]  /*19df0*/  SHF.L.U32 R0, R14, 0x1f, RZ ;  /* 0x0000001f0e007819 */ /* 0x000fc800000006ff */
[----:B------:R-:W1:Y:S02]  /*19e00*/  SYNCS.PHASECHK.TRANS64.TRYWAIT P0, [R3+URZ+0x34440], R0 ;  /* 0x03444000030075a7 */ /* 0x000e64000800017f */
[----:B-1----:R-:W-:Y:S05]  /*19e10*/  @!P0 BRA `(.L_x_350) ;  /* 0x0000001800588947 */ /* 0x002fea0003800000 */
.L_x_426:
[----:B------:R-:W-:Y:S05]  /*19e20*/  @!P1 BRA `(.L_x_351) ;  /* 0x0000000000049947 */ /* 0x000fea0003800000 */
[----:B------:R-:W-:Y:S01]  /*19e30*/  BPT.TRAP 0x1 ;  /* 0x000000040000795c */ /* 0x000fe20000300000 */
.L_x_351:
        /* <DEDUP_REMOVED lines=9> */
.L_x_427:
[----:B------:R-:W-:Y:S05]  /*19ed0*/  @!P1 BRA `(.L_x_353) ;  /* 0x0000000000049947 */ /* 0x000fea0003800000 */
[----:B------:R-:W-:Y:S01]  /*19ee0*/  BPT.TRAP 0x1 ;  /* 0x000000040000795c */ /* 0x000fe20000300000 */
.L_x_353:
        /* <DEDUP_REMOVED lines=9> */
.L_x_428:
[----:B------:R-:W-:Y:S05]  /*19f80*/  @!P1 BRA `(.L_x_355) ;  /* 0x0000000000049947 */ /* 0x000fea0003800000 */
[----:B------:R-:W-:Y:S01]  /*19f90*/  BPT.TRAP 0x1 ;  /* 0x000000040000795c */ /* 0x000fe20000300000 */
.L_x_355:
        /* <DEDUP_REMOVED lines=9> */
.L_x_429:
[----:B------:R-:W-:Y:S05]  /*1a030*/  @!P1 BRA `(.L_x_357) ;  /* 0x0000000000049947 */ /* 0x000fea0003800000 */
[----:B------:R-:W-:Y:S01]  /*1a040*/  BPT.TRAP 0x1 ;  /* 0x000000040000795c */ /* 0x000fe20000300000 */
.L_x_357:
[----:B-1----:R-:W-:-:S04]  /*1a050*/  IADD3 R0, R5, 0x1, RZ ;  /* 0x0000000105007810 */ /* 0x002fc80007ffe0ff */
[----:B------:R-:W-:-:S04]  /*1a060*/  ISETP.NE.AND P0, PT, R0, 0x8, PT ;  /* 0x000000080000780c */ /* 0x000fc80003f05270 */
[----:B------:R-:W-:Y:S02]  /*1a070*/  SEL R3, RZ, 0x1, P0 ;  /* 0x00000001ff037807 */ /* 0x000fe40000000000 */
[----:B------:R-:W-:Y:S02]  /*1a080*/  SEL R5, R0, RZ, P0 ;  /* 0x000000ff00057207 */ /* 0x000fe40000000000 */
[----:B----4-:R-:W-:-:S03]  /*1a090*/  LOP3.LUT R7, R14, R3, RZ, 0x3c, !PT ;  /* 0x000000030e077212 */ /* 0x010fc600078e3cff */
[----:B------:R-:W-:Y:S01]  /*1a0a0*/  IMAD R3, R5, 0x8, R2 ;  /* 0x0000000805037824 */ /* 0x000fe200078e0202 */
[----:B------:R-:W-:-:S04]  /*1a0b0*/  SHF.L.U32 R0, R7, 0x1f, RZ ;  /* 0x0000001f07007819 */ /* 0x000fc800000006ff */
[----:B------:R-:W1:Y:S02]  /*1a0c0*/  SYNCS.PHASECHK.TRANS64.TRYWAIT P0, [R3+URZ+0x34440], R0 ;  /* 0x03444000030075a7 */ /* 0x000e64000800017f */
[----:B-1----:R-:W-:Y:S05]  /*1a0d0*/  @!P0 BRA `(.L_x_358) ;  /* 0x0000001400f88947 */ /* 0x002fea0003800000 */
.L_x_430:
[----:B------:R-:W-:Y:S05]  /*1a0e0*/  @!P1 BRA `(.L_x_359) ;  /* 0x0000000000049947 */ /* 0x000fea0003800000 */
[----:B------:R-:W-:Y:S01]  /*1a0f0*/  BPT.TRAP 0x1 ;  /* 0x000000040000795c */ /* 0x000fe20000300000 */
.L_x_359:
[----:B-1----:R-:W-:-:S04]  /*1a100*/  IADD3 R0, R5, 0x1, RZ ;  /* 0x0000000105007810 */ /* 0x002fc80007ffe0ff */
[----:B------:R-:W-:-:S04]  /*1a110*/  ISETP.NE.AND P0, PT, R0, 0x8, PT ;  /* 0x000000080000780c */ /* 0x000fc80003f05270 */
[----:B------:R-:W-:Y:S02]  /*1a120*/  SEL R4, RZ, 0x1, P0 ;  /* 0x00000001ff047807 */ /* 0x000fe40000000000 */
[----:B------:R-:W-:Y:S02]  /*1a130*/  SEL R3, R0, RZ, P0 ;  /* 0x000000ff00037207 */ /* 0x000fe40000000000 */
[----:B------:R-:W-:-:S03]  /*1a140*/  LOP3.LUT R0, R7, R4, RZ, 0x3c, !PT ;  /* 0x0000000407007212 */ /* 0x000fc600078e3cff */
[----:B------:R-:W-:Y:S01]  /*1a150*/  IMAD R3, R3, 0x8, R2 ;  /* 0x0000000803037824 */ /* 0x000fe200078e0202 */
[----:B------:R-:W-:-:S07]  /*1a160*/  SHF.L.U32 R0, R0, 0x1f, RZ ;  /* 0x0000001f00007819 */ /* 0x000fce00000006ff */
.L_x_360:
[----:B-1----:R1:W2:Y:S02]  /*1a170*/  SYNCS.PHASECHK.TRANS64.TRYWAIT P0, [R3+URZ+0x34440], R0 ;  /* 0x03444000030075a7 */ /* 0x0022a4000800017f */
[----:B--2---:R-:W-:Y:S05]  /*1a180*/  @!P0 NANOSLEEP.SYNCS 0x989680 ;  /* 0x009896800000895d */ /* 0x004fea0003900000 */
[----:B------:R-:W2:Y:S02]  /*1a190*/  @!P0 SYNCS.PHASECHK.TRANS64 P0, [R3+URZ+0x34440], R0 ;  /* 0x03444000030085a7 */ /* 0x000ea4000800007f */
[----:B--2---:R-:W-:Y:S05]  /*1a1a0*/  @P0 EXIT ;  /* 0x000000000000094d */ /* 0x004fea0003800000 */
[----:B------:R-:W-:Y:S05]  /*1a1b0*/  BRA `(.L_x_360) ;  /* 0xfffffffc00ec7947 */ /* 0x000fea000383ffff */
.L_x_25:
[----:B-1----:R-:W-:-:S04]  /*1a1c0*/  MOV R13, UR11 ;  /* 0x0000000b000d7c02 */ /* 0x002fc80008000f00 */
[----:B------:R1:W2:Y:S03]  /*1a1d0*/  SYNCS.PHASECHK.TRANS64.TRYWAIT P1, [R13+URZ+0x34400], R12 ;  /* 0x0344000c0d0075a7 */ /* 0x0002a6000802017f */
[----:B--2---:R-:W-:Y:S05]  /*1a1e0*/  @!P1 NANOSLEEP.SYNCS 0x989680 ;  /* 0x009896800000995d */ /* 0x004fea0003900000 */
[----:B------:R-:W2:Y:S02]  /*1a1f0*/  @!P1 SYNCS.PHASECHK.TRANS64 P1, [R13+URZ+0x34400], R12 ;  /* 0x0344000c0d0095a7 */ /* 0x000ea4000802007f */
[----:B--2---:R-:W-:Y:S05]  /*1a200*/  @!P1 BRA `(.L_x_25) ;  /* 0xfffffffc00ec9947 */ /* 0x004fea000383ffff */
[----:B------:R-:W-:Y:S05]  /*1a210*/  BRA `(.L_x_361) ;  /* 0xfffffe8c00c07947 */ /* 0x000fea000383ffff */
.L_x_37:
[----:B------:R-:W-:-:S06]  /*1a220*/  UIADD3 UR4, UR48, UR51, URZ ;  /* 0x0000003330047290 */ /* 0x000fcc000fffe03f */
[----:B-1----:R-:W-:-:S04]  /*1a230*/  IMAD.U32 R0, RZ, RZ, UR4 ;  /* 0x00000004ff007e24 */ /* 0x002fc8000f8e00ff */
[----:B------:R1:W2:Y:S03]  /*1a240*/  SYNCS.PHASECHK.TRANS64.TRYWAIT P0, [R0+URZ], R11 ;  /* 0x0000000b000075a7 */ /* 0x0002a6000800017f */
[----:B--2---:R-:W-:Y:S05]  /*1a250*/  @!P0 NANOSLEEP.SYNCS 0x989680 ;  /* 0x009896800000895d */ /* 0x004fea0003900000 */
[----:B------:R-:W2:Y:S02]  /*1a260*/  @!P0 SYNCS.PHASECHK.TRANS64 P0, [R0+URZ], R11 ;  /* 0x0000000b000085a7 */ /* 0x000ea4000800007f */
[----:B--2---:R-:W-:Y:S05]  /*1a270*/  @!P0 BRA `(.L_x_37) ;  /* 0xfffffffc00e88947 */ /* 0x004fea000383ffff */
[----:B------:R-:W-:Y:S05]  /*1a280*/  BRA `(.L_x_362) ;  /* 0xfffffe9800f07947 */ /* 0x000fea000383ffff */
.L_x_42:
[----:B---3--:R-:W-:-:S04]  /*1a290*/  MOV R3, UR4 ;  /* 0x0000000400037c02 */ /* 0x008fc80008000f00 */
[----:B------:R3:W4:Y:S03]  /*1a2a0*/  SYNCS.PHASECHK.TRANS64.TRYWAIT P0, [R3+URZ+0x34480], R0 ;  /* 0x03448000030075a7 */ /* 0x000726000800017f */
[----:B----4-:R-:W-:Y:S05]  /*1a2b0*/  @!P0 NANOSLEEP.SYNCS 0x989680 ;  /* 0x009896800000895d */ /* 0x010fea0003900000 */
[----:B------:R-:W4:Y:S02]  /*1a2c0*/  @!P0 SYNCS.PHASECHK.TRANS64 P0, [R3+URZ+0x34480], R0 ;  /* 0x03448000030085a7 */ /* 0x000f24000800007f */
[----:B----4-:R-:W-:Y:S05]  /*1a2d0*/  @!P0 BRA `(.L_x_42) ;  /* 0xfffffffc00ec8947 */ /* 0x010fea000383ffff */
[----:B------:R-:W-:Y:S05]  /*1a2e0*/  BRA `(.L_x_41) ;  /* 0xfffffea800287947 */ /* 0x000fea000383ffff */
.L_x_47:
[----:B---3--:R-:W-:-:S04]  /*1a2f0*/  IMAD.U32 R9, RZ, RZ, UR4 ;  /* 0x00000004ff097e24 */ /* 0x008fc8000f8e00ff */
[----:B------:R3:W4:Y:S03]  /*1a300*/  SYNCS.PHASECHK.TRANS64.TRYWAIT P0, [R9+URZ+0x34480], R4 ;  /* 0x03448004090075a7 */ /* 0x000726000800017f */
[----:B----4-:R-:W-:Y:S05]  /*1a310*/  @!P0 NANOSLEEP.SYNCS 0x989680 ;  /* 0x009896800000895d */ /* 0x010fea0003900000 */
[----:B------:R-:W4:Y:S02]  /*1a320*/  @!P0 SYNCS.PHASECHK.TRANS64 P0, [R9+URZ+0x34480], R4 ;  /* 0x03448004090085a7 */ /* 0x000f24000800007f */
[----:B----4-:R-:W-:Y:S05]  /*1a330*/  @!P0 BRA `(.L_x_47) ;  /* 0xfffffffc00ec8947 */ /* 0x010fea000383ffff */
[----:B------:R-:W-:Y:S05]  /*1a340*/  BRA `(.L_x_46) ;  /* 0xfffffee000587947 */ /* 0x000fea000383ffff */
.L_x_53:
[----:B------:R-:W-:-:S06]  /*1a350*/  UIADD3 UR4, UR48, UR51, URZ ;  /* 0x0000003330047290 */ /* 0x000fcc000fffe03f */
[----:B-1----:R-:W-:-:S04]  /*1a360*/  MOV R2, UR4 ;  /* 0x0000000400027c02 */ /* 0x002fc80008000f00 */
[----:B------:R1:W3:Y:S03]  /*1a370*/  SYNCS.PHASECHK.TRANS64.TRYWAIT P0, [R2+URZ+0x10], R0 ;  /* 0x00001000020075a7 */ /* 0x0002e6000800017f */
[----:B---3--:R-:W-:Y:S05]  /*1a380*/  @!P0 NANOSLEEP.SYNCS 0x989680 ;  /* 0x009896800000895d */ /* 0x008fea0003900000 */
[----:B------:R-:W3:Y:S02]  /*1a390*/  @!P0 SYNCS.PHASECHK.TRANS64 P0, [R2+URZ+0x10], R0 ;  /* 0x00001000020085a7 */ /* 0x000ee4000800007f */
[----:B---3--:R-:W-:Y:S05]  /*1a3a0*/  @!P0 BRA `(.L_x_53) ;  /* 0xfffffffc00e88947 */ /* 0x008fea000383ffff */
[----:B------:R-:W-:Y:S05]  /*1a3b0*/  BRA `(.L_x_363) ;  /* 0xffffff2400f87947 */ /* 0x000fea000383ffff */
.L_x_65:
[----:B------:R-:W-:-:S07]  /*1a3c0*/  IMAD.MOV.U32 R15, RZ, RZ, -0x1 ;  /* 0xffffffffff0f7424 */ /* 0x000fce00078e00ff */
[----:B-123-5:R-:W-:Y:S05]  /*1a3d0*/  WARPSYNC.COLLECTIVE R15, `(.L_x_364) ;  /* 0x000000000f0c7348 */ /* 0x02efea0003c00000 */
[----:B------:R-:W-:Y:S02]  /*1a3e0*/  ELECT P6, UR62, PT ;  /* 0x00000000003e782f */ /* 0x000fe400038c0000 */
[----:B------:R-:W-:Y:S01]  /*1a3f0*/  MOV R14, UR62 ;  /* 0x0000003e000e7c02 */ /* 0x000fe20008000f00 */
[----:B-123-5:R-:W-:Y:S10]  /*1a400*/  ENDCOLLECTIVE ;  /* 0x000000000000791b */ /* 0x02eff40003800000 */
.L_x_364:
[----:B------:R-:W-:Y:S05]  /*1a410*/  BRA `(.L_x_365) ;  /* 0xffffff2c00807947 */ /* 0x000fea000383ffff */
.L_x_67:
[----:B-1----:R-:W-:-:S04]  /*1a420*/  MOV R4, UR50 ;  /* 0x0000003200047c02 */ /* 0x002fc80008000f00 */
[----:B------:R1:W3:Y:S03]  /*1a430*/  SYNCS.PHASECHK.TRANS64.TRYWAIT P2, [R4+URZ+0x344c0], R159 ;  /* 0x0344c09f040075a7 */ /* 0x0002e6000804017f */
[----:B---3--:R-:W-:Y:S05]  /*1a440*/  @!P2 NANOSLEEP.SYNCS 0x989680 ;  /* 0x009896800000a95d */ /* 0x008fea0003900000 */
[----:B------:R-:W3:Y:S02]  /*1a450*/  @!P2 SYNCS.PHASECHK.TRANS64 P2, [R4+URZ+0x344c0], R159 ;  /* 0x0344c09f0400a5a7 */ /* 0x000ee4000804007f */
[----:B---3--:R-:W-:Y:S05]  /*1a460*/  @!P2 BRA `(.L_x_67) ;  /* 0xfffffffc00eca947 */ /* 0x008fea000383ffff */
[----:B------:R-:W-:Y:S05]  /*1a470*/  BRA `(.L_x_366) ;  /* 0xffffff2c00907947 */ /* 0x000fea000383ffff */
.L_x_73:
[----:B-1----:R-:W-:-:S04]  /*1a480*/  IMAD.U32 R12, RZ, RZ, UR50 ;  /* 0x00000032ff0c7e24 */ /* 0x002fc8000f8e00ff */
[----:B------:R1:W2:Y:S03]  /*1a490*/  SYNCS.PHASECHK.TRANS64.TRYWAIT P3, [R12+URZ+0x344c8], R159 ;  /* 0x0344c89f0c0075a7 */ /* 0x0002a6000806017f */
[----:B--2---:R-:W-:Y:S05]  /*1a4a0*/  @!P3 NANOSLEEP.SYNCS 0x989680 ;  /* 0x009896800000b95d */ /* 0x004fea0003900000 */
[----:B------:R-:W2:Y:S02]  /*1a4b0*/  @!P3 SYNCS.PHASECHK.TRANS64 P3, [R12+URZ+0x344c8], R159 ;  /* 0x0344c89f0c00b5a7 */ /* 0x000ea4000806007f */
[----:B--2---:R-:W-:Y:S05]  /*1a4c0*/  @!P3 BRA `(.L_x_73) ;  /* 0xfffffffc00ecb947 */ /* 0x004fea000383ffff */
[----:B------:R-:W-:Y:S05]  /*1a4d0*/  BRA `(.L_x_367) ;  /* 0xffffff3400307947 */ /* 0x000fea000383ffff */
.L_x_78:
[----:B-1----:R-:W-:-:S04]  /*1a4e0*/  MOV R12, UR50 ;  /* 0x00000032000c7c02 */ /* 0x002fc80008000f00 */
[----:B------:R1:W2:Y:S03]  /*1a4f0*/  SYNCS.PHASECHK.TRANS64.TRYWAIT P3, [R12+URZ+0x344d0], R159 ;  /* 0x0344d09f0c0075a7 */ /* 0x0002a6000806017f */
[----:B--2---:R-:W-:Y:S05]  /*1a500*/  @!P3 NANOSLEEP.SYNCS 0x989680 ;  /* 0x009896800000b95d */ /* 0x004fea0003900000 */
[----:B------:R-:W2:Y:S02]  /*1a510*/  @!P3 SYNCS.PHASECHK.TRANS64 P3, [R12+URZ+0x344d0], R159 ;  /* 0x0344d09f0c00b5a7 */ /* 0x000ea4000806007f */
[----:B--2---:R-:W-:Y:S05]  /*1a520*/  @!P3 BRA `(.L_x_78) ;  /* 0xfffffffc00ecb947 */ /* 0x004fea000383ffff */
[----:B------:R-:W-:Y:S05]  /*1a530*/  BRA `(.L_x_368) ;  /* 0xffffff3800787947 */ /* 0x000fea000383ffff */
.L_x_83:
[----:B-1----:R-:W-:-:S04]  /*1a540*/  IMAD.U32 R12, RZ, RZ, UR50 ;  /* 0x00000032ff0c7e24 */ /* 0x002fc8000f8e00ff */
[----:B------:R1:W2:Y:S03]  /*1a550*/  SYNCS.PHASECHK.TRANS64.TRYWAIT P3, [R12+URZ+0x344d8], R159 ;  /* 0x0344d89f0c0075a7 */ /* 0x0002a6000806017f */
[----:B--2---:R-:W-:Y:S05]  /*1a560*/  @!P3 NANOSLEEP.SYNCS 0x989680 ;  /* 0x009896800000b95d */ /* 0x004fea0003900000 */
[----:B------:R-:W2:Y:S02]  /*1a570*/  @!P3 SYNCS.PHASECHK.TRANS64 P3, [R12+URZ+0x344d8], R159 ;  /* 0x0344d89f0c00b5a7 */ /* 0x000ea4000806007f */
[----:B--2---:R-:W-:Y:S05]  /*1a580*/  @!P3 BRA `(.L_x_83) ;  /* 0xfffffffc00ecb947 */ /* 0x004fea000383ffff */
[----:B------:R-:W-:Y:S05]  /*1a590*/  BRA `(.L_x_369) ;  /* 0xffffff4000007947 */ /* 0x000fea000383ffff */
.L_x_88:
[----:B-1----:R-:W-:-:S04]  /*1a5a0*/  MOV R13, UR50 ;  /* 0x00000032000d7c02 */ /* 0x002fc80008000f00 */
[----:B------:R1:W2:Y:S03]  /*1a5b0*/  SYNCS.PHASECHK.TRANS64.TRYWAIT P3, [R13+URZ+0x344c0], R20 ;  /* 0x0344c0140d0075a7 */ /* 0x0002a6000806017f */
[----:B--2---:R-:W-:Y:S05]  /*1a5c0*/  @!P3 NANOSLEEP.SYNCS 0x989680 ;  /* 0x009896800000b95d */ /* 0x004fea0003900000 */
[----:B------:R-:W2:Y:S02]  /*1a5d0*/  @!P3 SYNCS.PHASECHK.TRANS64 P3, [R13+URZ+0x344c0], R20 ;  /* 0x0344c0140d00b5a7 */ /* 0x000ea4000806007f */
[----:B--2---:R-:W-:Y:S05]  /*1a5e0*/  @!P3 BRA `(.L_x_88) ;  /* 0xfffffffc00ecb947 */ /* 0x004fea000383ffff */
[----:B------:R-:W-:Y:S05]  /*1a5f0*/  BRA `(.L_x_370) ;  /* 0xffffff4400507947 */ /* 0x000fea000383ffff */
.L_x_93:
[----:B-1----:R-:W-:-:S04]  /*1a600*/  IMAD.U32 R13, RZ, RZ, UR50 ;  /* 0x00000032ff0d7e24 */ /* 0x002fc8000f8e00ff */
[----:B------:R1:W2:Y:S03]  /*1a610*/  SYNCS.PHASECHK.TRANS64.TRYWAIT P3, [R13+URZ+0x344c8], R20 ;  /* 0x0344c8140d0075a7 */ /* 0x0002a6000806017f */
[----:B--2---:R-:W-:Y:S05]  /*1a620*/  @!P3 NANOSLEEP.SYNCS 0x989680 ;  /* 0x009896800000b95d */ /* 0x004fea0003900000 */
[----:B------:R-:W2:Y:S02]  /*1a630*/  @!P3 SYNCS.PHASECHK.TRANS64 P3, [R13+URZ+0x344c8], R20 ;  /* 0x0344c8140d00b5a7 */ /* 0x000ea4000806007f */
[----:B--2---:R-:W-:Y:S05]  /*1a640*/  @!P3 BRA `(.L_x_93) ;  /* 0xfffffffc00ecb947 */ /* 0x004fea000383ffff */
[----:B------:R-:W-:Y:S05]  /*1a650*/  BRA `(.L_x_371) ;  /* 0xffffff4800d87947 */ /* 0x000fea000383ffff */
.L_x_98:
[----:B-1----:R-:W-:-:S04]  /*1a660*/  MOV R13, UR50 ;  /* 0x00000032000d7c02 */ /* 0x002fc80008000f00 */
[----:B------:R1:W2:Y:S03]  /*1a670*/  SYNCS.PHASECHK.TRANS64.TRYWAIT P3, [R13+URZ+0x344d0], R20 ;  /* 0x0344d0140d0075a7 */ /* 0x0002a6000806017f */
[----:B--2---:R-:W-:Y:S05]  /*1a680*/  @!P3 NANOSLEEP.SYNCS 0x989680 ;  /* 0x009896800000b95d */ /* 0x004fea0003900000 */
[----:B------:R-:W2:Y:S02]  /*1a690*/  @!P3 SYNCS.PHASECHK.TRANS64 P3, [R13+URZ+0x344d0], R20 ;  /* 0x0344d0140d00b5a7 */ /* 0x000ea4000806007f */
[----:B--2---:R-:W-:Y:S05]  /*1a6a0*/  @!P3 BRA `(.L_x_98) ;  /* 0xfffffffc00ecb947 */ /* 0x004fea000383ffff */
[----:B------:R-:W-:Y:S05]  /*1a6b0*/  BRA `(.L_x_372) ;  /* 0xffffff5000187947 */ /* 0x000fea000383ffff */
.L_x_103:
[----:B-1----:R-:W-:-:S04]  /*1a6c0*/  IMAD.U32 R13, RZ, RZ, UR50 ;  /* 0x00000032ff0d7e24 */ /* 0x002fc8000f8e00ff */
[----:B------:R1:W2:Y:S03]  /*1a6d0*/  SYNCS.PHASECHK.TRANS64.TRYWAIT P3, [R13+URZ+0x344d8], R20 ;  /* 0x0344d8140d0075a7 */ /* 0x0002a6000806017f */
[----:B--2---:R-:W-:Y:S05]  /*1a6e0*/  @!P3 NANOSLEEP.SYNCS 0x989680 ;  /* 0x009896800000b95d */ /* 0x004fea0003900000 */
[----:B------:R-:W2:Y:S02]  /*1a6f0*/  @!P3 SYNCS.PHASECHK.TRANS64 P3, [R13+URZ+0x344d8], R20 ;  /* 0x0344d8140d00b5a7 */ /* 0x000ea4000806007f */
[----:B--2---:R-:W-:Y:S05]  /*1a700*/  @!P3 BRA `(.L_x_103) ;  /* 0xfffffffc00ecb947 */ /* 0x004fea000383ffff */
[----:B------:R-:W-:Y:S05]  /*1a710*/  BRA `(.L_x_373) ;  /* 0xffffff5400987947 */ /* 0x000fea000383ffff */
.L_x_108:
[----:B-1----:R-:W-:-:S04]  /*1a720*/  MOV R12, UR50 ;  /* 0x00000032000c7c02 */ /* 0x002fc80008000f00 */
[----:B------:R1:W2:Y:S03]  /*1a730*/  SYNCS.PHASECHK.TRANS64.TRYWAIT P3, [R12+URZ+0x344c0], R159 ;  /* 0x0344c09f0c0075a7 */ /* 0x0002a6000806017f */
[----:B--2---:R-:W-:Y:S05]  /*1a740*/  @!P3 NANOSLEEP.SYNCS 0x989680 ;  /* 0x009896800000b95d */ /* 0x004fea0003900000 */
[----:B------:R-:W2:Y:S02]  /*1a750*/  @!P3 SYNCS.PHASECHK.TRANS64 P3, [R12+URZ+0x344c0], R159 ;  /* 0x0344c09f0c00b5a7 */ /* 0x000ea4000806007f */
[----:B--2---:R-:W-:Y:S05]  /*1a760*/  @!P3 BRA `(.L_x_108) ;  /* 0xfffffffc00ecb947 */ /* 0x004fea000383ffff */
[----:B------:R-:W-:Y:S05]  /*1a770*/  BRA `(.L_x_374) ;  /* 0xffffff5800d87947 */ /* 0x000fea000383ffff */
.L_x_113:
[----:B-1----:R-:W-:-:S04]  /*1a780*/  IMAD.U32 R12, RZ, RZ, UR50 ;  /* 0x00000032ff0c7e24 */ /* 0x002fc8000f8e00ff */
[----:B------:R1:W2:Y:S03]  /*1a790*/  SYNCS.PHASECHK.TRANS64.TRYWAIT P3, [R12+URZ+0x344c8], R159 ;  /* 0x0344c89f0c0075a7 */ /* 0x0002a6000806017f */
[----:B--2---:R-:W-:Y:S05]  /*1a7a0*/  @!P3 NANOSLEEP.SYNCS 0x989680 ;  /* 0x009896800000b95d */ /* 0x004fea0003900000 */
[----:B------:R-:W2:Y:S02]  /*1a7b0*/  @!P3 SYNCS.PHASECHK.TRANS64 P3, [R12+URZ+0x344c8], R159 ;  /* 0x0344c89f0c00b5a7 */ /* 0x000ea4000806007f */
[----:B--2---:R-:W-:Y:S05]  /*1a7c0*/  @!P3 BRA `(.L_x_113) ;  /* 0xfffffffc00ecb947 */ /* 0x004fea000383ffff */
[----:B------:R-:W-:Y:S05]  /*1a7d0*/  BRA `(.L_x_375) ;  /* 0xffffff6000587947 */ /* 0x000fea000383ffff */
.L_x_118:
[----:B-1----:R-:W-:-:S04]  /*1a7e0*/  MOV R12, UR50 ;  /* 0x00000032000c7c02 */ /* 0x002fc80008000f00 */
[----:B------:R1:W2:Y:S03]  /*1a7f0*/  SYNCS.PHASECHK.TRANS64.TRYWAIT P3, [R12+URZ+0x344d0], R159 ;  /* 0x0344d09f0c0075a7 */ /* 0x0002a6000806017f */
[----:B--2---:R-:W-:Y:S05]  /*1a800*/  @!P3 NANOSLEEP.SYNCS 0x989680 ;  /* 0x009896800000b95d */ /* 0x004fea0003900000 */
[----:B------:R-:W2:Y:S02]  /*1a810*/  @!P3 SYNCS.PHASECHK.TRANS64 P3, [R12+URZ+0x344d0], R159 ;  /* 0x0344d09f0c00b5a7 */ /* 0x000ea4000806007f */
[----:B--2---:R-:W-:Y:S05]  /*1a820*/  @!P3 BRA `(.L_x_118) ;  /* 0xfffffffc00ecb947 */ /* 0x004fea000383ffff */
[----:B------:R-:W-:Y:S05]  /*1a830*/  BRA `(.L_x_376) ;  /* 0xffffff6400987947 */ /* 0x000fea000383ffff */
.L_x_123:
[----:B-1----:R-:W-:-:S04]  /*1a840*/  IMAD.U32 R12, RZ, RZ, UR50 ;  /* 0x00000032ff0c7e24 */ /* 0x002fc8000f8e00ff */
[----:B------:R1:W2:Y:S03]  /*1a850*/  SYNCS.PHASECHK.TRANS64.TRYWAIT P3, [R12+URZ+0x344d8], R159 ;  /* 0x0344d89f0c0075a7 */ /* 0x0002a6000806017f */
[----:B--2---:R-:W-:Y:S05]  /*1a860*/  @!P3 NANOSLEEP.SYNCS 0x989680 ;  /* 0x009896800000b95d */ /* 0x004fea0003900000 */
[----:B------:R-:W2:Y:S02]  /*1a870*/  @!P3 SYNCS.PHASECHK.TRANS64 P3, [R12+URZ+0x344d8], R159 ;  /* 0x0344d89f0c00b5a7 */ /* 0x000ea4000806007f */
[----:B--2---:R-:W-:Y:S05]  /*1a880*/  @!P3 BRA `(.L_x_123) ;  /* 0xfffffffc00ecb947 */ /* 0x004fea000383ffff */
[----:B------:R-:W-:Y:S05]  /*1a890*/  BRA `(.L_x_377) ;  /* 0xffffff6c00187947 */ /* 0x000fea000383ffff */
.L_x_128:
[----:B-1----:R-:W-:-:S04]  /*1a8a0*/  MOV R13, UR50 ;  /* 0x00000032000d7c02 */ /* 0x002fc80008000f00 */
[----:B------:R1:W2:Y:S03]  /*1a8b0*/  SYNCS.PHASECHK.TRANS64.TRYWAIT P3, [R13+URZ+0x344c0], R20 ;  /* 0x0344c0140d0075a7 */ /* 0x0002a6000806017f */
[----:B--2---:R-:W-:Y:S05]  /*1a8c0*/  @!P3 NANOSLEEP.SYNCS 0x989680 ;  /* 0x009896800000b95d */ /* 0x004fea0003900000 */
[----:B------:R-:W2:Y:S02]  /*1a8d0*/  @!P3 SYNCS.PHASECHK.TRANS64 P3, [R13+URZ+0x344c0], R20 ;  /* 0x0344c0140d00b5a7 */ /* 0x000ea4000806007f */
[----:B--2---:R-:W-:Y:S05]  /*1a8e0*/  @!P3 BRA `(.L_x_128) ;  /* 0xfffffffc00ecb947 */ /* 0x004fea000383ffff */
[----:B------:R-:W-:Y:S05]  /*1a8f0*/  BRA `(.L_x_378) ;  /* 0xffffff7000587947 */ /* 0x000fea000383ffff */
.L_x_133:
[----:B-1----:R-:W-:-:S04]  /*1a900*/  IMAD.U32 R13, RZ, RZ, UR50 ;  /* 0x00000032ff0d7e24 */ /* 0x002fc8000f8e00ff */
[----:B------:R1:W2:Y:S03]  /*1a910*/  SYNCS.PHASECHK.TRANS64.TRYWAIT P3, [R13+URZ+0x344c8], R20 ;  /* 0x0344c8140d0075a7 */ /* 0x0002a6000806017f */
[----:B--2---:R-:W-:Y:S05]  /*1a920*/  @!P3 NANOSLEEP.SYNCS 0x989680 ;  /* 0x009896800000b95d */ /* 0x004fea0003900000 */
[----:B------:R-:W2:Y:S02]  /*1a930*/  @!P3 SYNCS.PHASECHK.TRANS64 P3, [R13+URZ+0x344c8], R20 ;  /* 0x0344c8140d00b5a7 */ /* 0x000ea4000806007f */
[----:B--2---:R-:W-:Y:S05]  /*1a940*/  @!P3 BRA `(.L_x_133) ;  /* 0xfffffffc00ecb947 */ /* 0x004fea000383ffff */
[----:B------:R-:W-:Y:S05]  /*1a950*/  BRA `(.L_x_379) ;  /* 0xffffff7400d87947 */ /* 0x000fea000383ffff */
.L_x_138:
[----:B-1----:R-:W-:-:S04]  /*1a960*/  MOV R13, UR50 ;  /* 0x00000032000d7c02 */ /* 0x002fc80008000f00 */
[----:B------:R1:W2:Y:S03]  /*1a970*/  SYNCS.PHASECHK.TRANS64.TRYWAIT P3, [R13+URZ+0x344d0], R20 ;  /* 0x0344d0140d0075a7 */ /* 0x0002a6000806017f */
[----:B--2---:R-:W-:Y:S05]  /*1a980*/  @!P3 NANOSLEEP.SYNCS 0x989680 ;  /* 0x009896800000b95d */ /* 0x004fea0003900000 */
[----:B------:R-:W2:Y:S02]  /*1a990*/  @!P3 SYNCS.PHASECHK.TRANS64 P3, [R13+URZ+0x344d0], R20 ;  /* 0x0344d0140d00b5a7 */ /* 0x000ea4000806007f */
[----:B--2---:R-:W-:Y:S05]  /*1a9a0*/  @!P3 BRA `(.L_x_138) ;  /* 0xfffffffc00ecb947 */ /* 0x004fea000383ffff */
[----:B------:R-:W-:Y:S05]  /*1a9b0*/  BRA `(.L_x_380) ;  /* 0xffffff7c00187947 */ /* 0x000fea000383ffff */
.L_x_143:
[----:B-1----:R-:W-:-:S04]  /*1a9c0*/  IMAD.U32 R13, RZ, RZ, UR50 ;  /* 0x00000032ff0d7e24 */ /* 0x002fc8000f8e00ff */
[----:B------:R1:W2:Y:S03]  /*1a9d0*/  SYNCS.PHASECHK.TRANS64.TRYWAIT P3, [R13+URZ+0x344d8], R20 ;  /* 0x0344d8140d0075a7 */ /* 0x0002a6000806017f */
[----:B--2---:R-:W-:Y:S05]  /*1a9e0*/  @!P3 NANOSLEEP.SYNCS 0x989680 ;  /* 0x009896800000b95d */ /* 0x004fea0003900000 */
[----:B------:R-:W2:Y:S02]  /*1a9f0*/  @!P3 SYNCS.PHASECHK.TRANS64 P3, [R13+URZ+0x344d8], R20 ;  /* 0x0344d8140d00b5a7 */ /* 0x000ea4000806007f */
[----:B--2---:R-:W-:Y:S05]  /*1aa00*/  @!P3 BRA `(.L_x_143) ;  /* 0xfffffffc00ecb947 */ /* 0x004fea000383ffff */
[----:B------:R-:W-:Y:S05]  /*1aa10*/  BRA `(.L_x_381) ;  /* 0xffffff8000987947 */ /* 0x000fea000383ffff */
.L_x_148:
[----:B-1----:R-:W-:-:S04]  /*1aa20*/  MOV R3, UR4 ;  /* 0x0000000400037c02 */ /* 0x002fc80008000f00 */
[----:B------:R1:W2:Y:S03]  /*1aa30*/  SYNCS.PHASECHK.TRANS64.TRYWAIT P2, [R3+URZ+0x34400], R0 ;  /* 0x03440000030075a7 */ /* 0x0002a6000804017f */
[----:B--2---:R-:W-:Y:S05]  /*1aa40*/  @!P2 NANOSLEEP.SYNCS 0x989680 ;  /* 0x009896800000a95d */ /* 0x004fea0003900000 */
[----:B------:R-:W2:Y:S02]  /*1aa50*/  @!P2 SYNCS.PHASECHK.TRANS64 P2, [R3+URZ+0x34400], R0 ;  /* 0x034400000300a5a7 */ /* 0x000ea4000804007f */
[----:B--2---:R-:W-:Y:S05]  /*1aa60*/  @!P2 BRA `(.L_x_148) ;  /* 0xfffffffc00eca947 */ /* 0x004fea000383ffff */
[----:B------:R-:W-:Y:S05]  /*1aa70*/  BRA `(.L_x_382) ;  /* 0xffffff8400f47947 */ /* 0x000fea000383ffff */
.L_x_152:
[----:B--2---:R-:W-:-:S04]  /*1aa80*/  IMAD.U32 R3, RZ, RZ, UR4 ;  /* 0x00000004ff037e24 */ /* 0x004fc8000f8e00ff */
[----:B------:R2:W3:Y:S03]  /*1aa90*/  SYNCS.PHASECHK.TRANS64.TRYWAIT P2, [R3+URZ+0x34400], R2 ;  /* 0x03440002030075a7 */ /* 0x0004e6000804017f */
[----:B---3--:R-:W-:Y:S05]  /*1aaa0*/  @!P2 NANOSLEEP.SYNCS 0x989680 ;  /* 0x009896800000a95d */ /* 0x008fea0003900000 */
[----:B------:R-:W3:Y:S02]  /*1aab0*/  @!P2 SYNCS.PHASECHK.TRANS64 P2, [R3+URZ+0x34400], R2 ;  /* 0x034400020300a5a7 */ /* 0x000ee4000804007f */
[----:B---3--:R-:W-:Y:S05]  /*1aac0*/  @!P2 BRA `(.L_x_152) ;  /* 0xfffffffc00eca947 */ /* 0x008fea000383ffff */
[----:B------:R-:W-:Y:S05]  /*1aad0*/  BRA `(.L_x_383) ;  /* 0xffffff88009c7947 */ /* 0x000fea000383ffff */
.L_x_170:
[----:B-1----:R-:W-:-:S04]  /*1aae0*/  MOV R3, UR5 ;  /* 0x0000000500037c02 */ /* 0x002fc80008000f00 */
[----:B------:R1:W2:Y:S03]  /*1aaf0*/  SYNCS.PHASECHK.TRANS64.TRYWAIT P0, [R3+URZ+0x34508], R0 ;  /* 0x03450800030075a7 */ /* 0x0002a6000800017f */
[----:B--2---:R-:W-:Y:S05]  /*1ab00*/  @!P0 NANOSLEEP.SYNCS 0x989680 ;  /* 0x009896800000895d */ /* 0x004fea0003900000 */
[----:B------:R-:W2:Y:S02]  /*1ab10*/  @!P0 SYNCS.PHASECHK.TRANS64 P0, [R3+URZ+0x34508], R0 ;  /* 0x03450800030085a7 */ /* 0x000ea4000800007f */
[----:B--2---:R-:W-:Y:S05]  /*1ab20*/  @!P0 BRA `(.L_x_170) ;  /* 0xfffffffc00ec8947 */ /* 0x004fea000383ffff */
[----:B------:R-:W-:Y:S05]  /*1ab30*/  BRA `(.L_x_384) ;  /* 0xffffff9400f47947 */ /* 0x000fea000383ffff */
.L_x_172:
[----:B-1----:R-:W-:-:S04]  /*1ab40*/  IMAD.U32 R6, RZ, RZ, UR6 ;  /* 0x00000006ff067e24 */ /* 0x002fc8000f8e00ff */
[----:B------:R1:W2:Y:S03]  /*1ab50*/  SYNCS.PHASECHK.TRANS64.TRYWAIT P0, [R6+URZ+0x34400], R3 ;  /* 0x03440003060075a7 */ /* 0x0002a6000800017f */
[----:B--2---:R-:W-:Y:S05]  /*1ab60*/  @!P0 NANOSLEEP.SYNCS 0x989680 ;  /* 0x009896800000895d */ /* 0x004fea0003900000 */
[----:B------:R-:W2:Y:S02]  /*1ab70*/  @!P0 SYNCS.PHASECHK.TRANS64 P0, [R6+URZ+0x34400], R3 ;  /* 0x03440003060085a7 */ /* 0x000ea4000800007f */
[----:B--2---:R-:W-:Y:S05]  /*1ab80*/  @!P0 BRA `(.L_x_172) ;  /* 0xfffffffc00ec8947 */ /* 0x004fea000383ffff */
[----:B------:R-:W-:Y:S05]  /*1ab90*/  BRA `(.L_x_385) ;  /* 0xffffff9800207947 */ /* 0x000fea000383ffff */
.L_x_178:
[----:B--2---:R-:W-:-:S04]  /*1aba0*/  MOV R3, UR5 ;  /* 0x0000000500037c02 */ /* 0x004fc80008000f00 */
[----:B------:R2:W3:Y:S03]  /*1abb0*/  SYNCS.PHASECHK.TRANS64.TRYWAIT P1, [R3+URZ+0x344e0], R8 ;  /* 0x0344e008030075a7 */ /* 0x0004e6000802017f */
[----:B---3--:R-:W-:Y:S05]  /*1abc0*/  @!P1 NANOSLEEP.SYNCS 0x989680 ;  /* 0x009896800000995d */ /* 0x008fea0003900000 */
[----:B------:R-:W3:Y:S02]  /*1abd0*/  @!P1 SYNCS.PHASECHK.TRANS64 P1, [R3+URZ+0x344e0], R8 ;  /* 0x0344e008030095a7 */ /* 0x000ee4000802007f */
[----:B---3--:R-:W-:Y:S05]  /*1abe0*/  @!P1 BRA `(.L_x_178) ;  /* 0xfffffffc00ec9947 */ /* 0x008fea000383ffff */
[----:B------:R-:W-:Y:S05]  /*1abf0*/  BRA `(.L_x_386) ;  /* 0xffffff9800cc7947 */ /* 0x000fea000383ffff */
.L_x_184:
[----:B--2---:R-:W-:-:S04]  /*1ac00*/  IMAD.U32 R3, RZ, RZ, UR5 ;  /* 0x00000005ff037e24 */ /* 0x004fc8000f8e00ff */
[----:B------:R2:W4:Y:S03]  /*1ac10*/  SYNCS.PHASECHK.TRANS64.TRYWAIT P1, [R3+URZ+0x344e8], R8 ;  /* 0x0344e808030075a7 */ /* 0x000526000802017f */
[----:B----4-:R-:W-:Y:S05]  /*1ac20*/  @!P1 NANOSLEEP.SYNCS 0x989680 ;  /* 0x009896800000995d */ /* 0x010fea0003900000 */
[----:B------:R-:W4:Y:S02]  /*1ac30*/  @!P1 SYNCS.PHASECHK.TRANS64 P1, [R3+URZ+0x344e8], R8 ;  /* 0x0344e808030095a7 */ /* 0x000f24000802007f */
[----:B----4-:R-:W-:Y:S05]  /*1ac40*/  @!P1 BRA `(.L_x_184) ;  /* 0xfffffffc00ec9947 */ /* 0x010fea000383ffff */
[----:B------:R-:W-:Y:S05]  /*1ac50*/  BRA `(.L_x_387) ;  /* 0xffffff9c00087947 */ /* 0x000fea000383ffff */
.L_x_190:
[----:B-12---:R-:W-:-:S04]  /*1ac60*/  MOV R3, UR5 ;  /* 0x0000000500037c02 */ /* 0x006fc80008000f00 */
[----:B------:R1:W2:Y:S03]  /*1ac70*/  SYNCS.PHASECHK.TRANS64.TRYWAIT P1, [R3+URZ+0x344f0], R8 ;  /* 0x0344f008030075a7 */ /* 0x0002a6000802017f */
[----:B--2---:R-:W-:Y:S05]  /*1ac80*/  @!P1 NANOSLEEP.SYNCS 0x989680 ;  /* 0x009896800000995d */ /* 0x004fea0003900000 */
[----:B------:R-:W2:Y:S02]  /*1ac90*/  @!P1 SYNCS.PHASECHK.TRANS64 P1, [R3+URZ+0x344f0], R8 ;  /* 0x0344f008030095a7 */ /* 0x000ea4000802007f */
[----:B--2---:R-:W-:Y:S05]  /*1aca0*/  @!P1 BRA `(.L_x_190) ;  /* 0xfffffffc00ec9947 */ /* 0x004fea000383ffff */
[----:B------:R-:W-:Y:S05]  /*1acb0*/  BRA `(.L_x_388) ;  /* 0xffffff9c00507947 */ /* 0x000fea000383ffff */
.L_x_196:
[----:B-12---:R-:W-:-:S04]  /*1acc0*/  IMAD.U32 R3, RZ, RZ, UR5 ;  /* 0x00000005ff037e24 */ /* 0x006fc8000f8e00ff */
[----:B------:R1:W2:Y:S03]  /*1acd0*/  SYNCS.PHASECHK.TRANS64.TRYWAIT P1, [R3+URZ+0x344f8], R8 ;  /* 0x0344f808030075a7 */ /* 0x0002a6000802017f */
[----:B--2---:R-:W-:Y:S05]  /*1ace0*/  @!P1 NANOSLEEP.SYNCS 0x989680 ;  /* 0x009896800000995d */ /* 0x004fea0003900000 */
[----:B------:R-:W2:Y:S02]  /*1acf0*/  @!P1 SYNCS.PHASECHK.TRANS64 P1, [R3+URZ+0x344f8], R8 ;  /* 0x0344f808030095a7 */ /* 0x000ea4000802007f */
[----:B--2---:R-:W-:Y:S05]  /*1ad00*/  @!P1 BRA `(.L_x_196) ;  /* 0xfffffffc00ec9947 */ /* 0x004fea000383ffff */
[----:B------:R-:W-:Y:S05]  /*1ad10*/  BRA `(.L_x_389) ;  /* 0xffffff9c00907947 */ /* 0x000fea000383ffff */
.L_x_202:
[----:B-12---:R-:W-:-:S04]  /*1ad20*/  MOV R3, UR5 ;  /* 0x0000000500037c02 */ /* 0x006fc80008000f00 */
[----:B------:R1:W2:Y:S03]  /*1ad30*/  SYNCS.PHASECHK.TRANS64.TRYWAIT P1, [R3+URZ+0x344e0], R2 ;  /* 0x0344e002030075a7 */ /* 0x0002a6000802017f */
[----:B--2---:R-:W-:Y:S05]  /*1ad40*/  @!P1 NANOSLEEP.SYNCS 0x989680 ;  /* 0x009896800000995d */ /* 0x004fea0003900000 */
[----:B------:R-:W2:Y:S02]  /*1ad50*/  @!P1 SYNCS.PHASECHK.TRANS64 P1, [R3+URZ+0x344e0], R2 ;  /* 0x0344e002030095a7 */ /* 0x000ea4000802007f */
[----:B--2---:R-:W-:Y:S05]  /*1ad60*/  @!P1 BRA `(.L_x_202) ;  /* 0xfffffffc00ec9947 */ /* 0x004fea000383ffff */
[----:B------:R-:W-:Y:S05]  /*1ad70*/  BRA `(.L_x_390) ;  /* 0xffffff9c00dc7947 */ /* 0x000fea000383ffff */
.L_x_208:
[----:B-123--:R-:W-:-:S04]  /*1ad80*/  IMAD.U32 R3, RZ, RZ, UR5 ;  /* 0x00000005ff037e24 */ /* 0x00efc8000f8e00ff */
[----:B------:R1:W2:Y:S03]  /*1ad90*/  SYNCS.PHASECHK.TRANS64.TRYWAIT P1, [R3+URZ+0x344e8], R2 ;  /* 0x0344e802030075a7 */ /* 0x0002a6000802017f */
[----:B--2---:R-:W-:Y:S05]  /*1ada0*/  @!P1 NANOSLEEP.SYNCS 0x989680 ;  /* 0x009896800000995d */ /* 0x004fea0003900000 */
[----:B------:R-:W2:Y:S02]  /*1adb0*/  @!P1 SYNCS.PHASECHK.TRANS64 P1, [R3+URZ+0x344e8], R2 ;  /* 0x0344e802030095a7 */ /* 0x000ea4000802007f */
[----:B--2---:R-:W-:Y:S05]  /*1adc0*/  @!P1 BRA `(.L_x_208) ;  /* 0xfffffffc00ec9947 */ /* 0x004fea000383ffff */
[----:B------:R-:W-:Y:S05]  /*1add0*/  BRA `(.L_x_391) ;  /* 0xffffffa000107947 */ /* 0x000fea000383ffff */
.L_x_214:
[----:B-1234-:R-:W-:-:S04]  /*1ade0*/  MOV R3, UR5 ;  /* 0x0000000500037c02 */ /* 0x01efc80008000f00 */
[----:B------:R1:W2:Y:S03]  /*1adf0*/  SYNCS.PHASECHK.TRANS64.TRYWAIT P1, [R3+URZ+0x344f0], R2 ;  /* 0x0344f002030075a7 */ /* 0x0002a6000802017f */
[----:B--2---:R-:W-:Y:S05]  /*1ae00*/  @!P1 NANOSLEEP.SYNCS 0x989680 ;  /* 0x009896800000995d */ /* 0x004fea0003900000 */
[----:B------:R-:W2:Y:S02]  /*1ae10*/  @!P1 SYNCS.PHASECHK.TRANS64 P1, [R3+URZ+0x344f0], R2 ;  /* 0x0344f002030095a7 */ /* 0x000ea4000802007f */
[----:B--2---:R-:W-:Y:S05]  /*1ae20*/  @!P1 BRA `(.L_x_214) ;  /* 0xfffffffc00ec9947 */ /* 0x004fea000383ffff */
[----:B------:R-:W-:Y:S05]  /*1ae30*/  BRA `(.L_x_392) ;  /* 0xffffffa0004c7947 */ /* 0x000fea000383ffff */
.L_x_220:
[----:B-1234-:R-:W-:-:S04]  /*1ae40*/  IMAD.U32 R3, RZ, RZ, UR5 ;  /* 0x00000005ff037e24 */ /* 0x01efc8000f8e00ff */
[----:B------:R1:W2:Y:S03]  /*1ae50*/  SYNCS.PHASECHK.TRANS64.TRYWAIT P1, [R3+URZ+0x344f8], R2 ;  /* 0x0344f802030075a7 */ /* 0x0002a6000802017f */
[----:B--2---:R-:W-:Y:S05]  /*1ae60*/  @!P1 NANOSLEEP.SYNCS 0x989680 ;  /* 0x009896800000995d */ /* 0x004fea0003900000 */
[----:B------:R-:W2:Y:S02]  /*1ae70*/  @!P1 SYNCS.PHASECHK.TRANS64 P1, [R3+URZ+0x344f8], R2 ;  /* 0x0344f802030095a7 */ /* 0x000ea4000802007f */
[----:B--2---:R-:W-:Y:S05]  /*1ae80*/  @!P1 BRA `(.L_x_220) ;  /* 0xfffffffc00ec9947 */ /* 0x004fea000383ffff */
[----:B------:R-:W-:Y:S05]  /*1ae90*/  BRA `(.L_x_393) ;  /* 0xffffffa000807947 */ /* 0x000fea000383ffff */
.L_x_226:
[----:B-1234-:R-:W-:-:S04]  /*1aea0*/  MOV R3, UR5 ;  /* 0x0000000500037c02 */ /* 0x01efc80008000f00 */
[----:B------:R1:W2:Y:S03]  /*1aeb0*/  SYNCS.PHASECHK.TRANS64.TRYWAIT P1, [R3+URZ+0x344e0], R8 ;  /* 0x0344e008030075a7 */ /* 0x0002a6000802017f */
[----:B--2---:R-:W-:Y:S05]  /*1aec0*/  @!P1 NANOSLEEP.SYNCS 0x989680 ;  /* 0x009896800000995d */ /* 0x004fea0003900000 */
[----:B------:R-:W2:Y:S02]  /*1aed0*/  @!P1 SYNCS.PHASECHK.TRANS64 P1, [R3+URZ+0x344e0], R8 ;  /* 0x0344e008030095a7 */ /* 0x000ea4000802007f */
[----:B--2---:R-:W-:Y:S05]  /*1aee0*/  @!P1 BRA `(.L_x_226) ;  /* 0xfffffffc00ec9947 */ /* 0x004fea000383ffff */
[----:B------:R-:W-:Y:S05]  /*1aef0*/  BRA `(.L_x_394) ;  /* 0xffffffa000bc7947 */ /* 0x000fea000383ffff */
.L_x_232:
[----:B-1234-:R-:W-:-:S04]  /*1af00*/  IMAD.U32 R3, RZ, RZ, UR5 ;  /* 0x00000005ff037e24 */ /* 0x01efc8000f8e00ff */
[----:B------:R1:W2:Y:S03]  /*1af10*/  SYNCS.PHASECHK.TRANS64.TRYWAIT P1, [R3+URZ+0x344e8], R8 ;  /* 0x0344e808030075a7 */ /* 0x0002a6000802017f */
[----:B--2---:R-:W-:Y:S05]  /*1af20*/  @!P1 NANOSLEEP.SYNCS 0x989680 ;  /* 0x009896800000995d */ /* 0x004fea0003900000 */
[----:B------:R-:W2:Y:S02]  /*1af30*/  @!P1 SYNCS.PHASECHK.TRANS64 P1, [R3+URZ+0x344e8], R8 ;  /* 0x0344e808030095a7 */ /* 0x000ea4000802007f */
[----:B--2---:R-:W-:Y:S05]  /*1af40*/  @!P1 BRA `(.L_x_232) ;  /* 0xfffffffc00ec9947 */ /* 0x004fea000383ffff */
[----:B------:R-:W-:Y:S05]  /*1af50*/  BRA `(.L_x_395) ;  /* 0xffffffa000f07947 */ /* 0x000fea000383ffff */
.L_x_238:
[----:B-1234-:R-:W-:-:S04]  /*1af60*/  MOV R3, UR5 ;  /* 0x0000000500037c02 */ /* 0x01efc80008000f00 */
[----:B------:R1:W2:Y:S03]  /*1af70*/  SYNCS.PHASECHK.TRANS64.TRYWAIT P1, [R3+URZ+0x344f0], R8 ;  /* 0x0344f008030075a7 */ /* 0x0002a6000802017f */
[----:B--2---:R-:W-:Y:S05]  /*1af80*/  @!P1 NANOSLEEP.SYNCS 0x989680 ;  /* 0x009896800000995d */ /* 0x004fea0003900000 */
[----:B------:R-:W2:Y:S02]  /*1af90*/  @!P1 SYNCS.PHASECHK.TRANS64 P1, [R3+URZ+0x344f0], R8 ;  /* 0x0344f008030095a7 */ /* 0x000ea4000802007f */
[----:B--2---:R-:W-:Y:S05]  /*1afa0*/  @!P1 BRA `(.L_x_238) ;  /* 0xfffffffc00ec9947 */ /* 0x004fea000383ffff */
[----:B------:R-:W-:Y:S05]  /*1afb0*/  BRA `(.L_x_396) ;  /* 0xffffffa4002c7947 */ /* 0x000fea000383ffff */
.L_x_244:
[----:B-1234-:R-:W-:-:S04]  /*1afc0*/  IMAD.U32 R3, RZ, RZ, UR5 ;  /* 0x00000005ff037e24 */ /* 0x01efc8000f8e00ff */
[----:B------:R1:W2:Y:S03]  /*1afd0*/  SYNCS.PHASECHK.TRANS64.TRYWAIT P1, [R3+URZ+0x344f8], R8 ;  /* 0x0344f808030075a7 */ /* 0x0002a6000802017f */
[----:B--2---:R-:W-:Y:S05]  /*1afe0*/  @!P1 NANOSLEEP.SYNCS 0x989680 ;  /* 0x009896800000995d */ /* 0x004fea0003900000 */
[----:B------:R-:W2:Y:S02]  /*1aff0*/  @!P1 SYNCS.PHASECHK.TRANS64 P1, [R3+URZ+0x344f8], R8 ;  /* 0x0344f808030095a7 */ /* 0x000ea4000802007f */
[----:B--2---:R-:W-:Y:S05]  /*1b000*/  @!P1 BRA `(.L_x_244) ;  /* 0xfffffffc00ec9947 */ /* 0x004fea000383ffff */
[----:B------:R-:W-:Y:S05]  /*1b010*/  BRA `(.L_x_397) ;  /* 0xffffffa400607947 */ /* 0x000fea000383ffff */
.L_x_250:
[----:B-1234-:R-:W-:-:S04]  /*1b020*/  MOV R3, UR5 ;  /* 0x0000000500037c02 */ /* 0x01efc80008000f00 */
[----:B------:R1:W2:Y:S03]  /*1b030*/  SYNCS.PHASECHK.TRANS64.TRYWAIT P1, [R3+URZ+0x344e0], R2 ;  /* 0x0344e002030075a7 */ /* 0x0002a6000802017f */
[----:B--2---:R-:W-:Y:S05]  /*1b040*/  @!P1 NANOSLEEP.SYNCS 0x989680 ;  /* 0x009896800000995d */ /* 0x004fea0003900000 */
[----:B------:R-:W2:Y:S02]  /*1b050*/  @!P1 SYNCS.PHASECHK.TRANS64 P1, [R3+URZ+0x344e0], R2 ;  /* 0x0344e002030095a7 */ /* 0x000ea4000802007f */
[----:B--2---:R-:W-:Y:S05]  /*1b060*/  @!P1 BRA `(.L_x_250) ;  /* 0xfffffffc00ec9947 */ /* 0x004fea000383ffff */
[----:B------:R-:W-:Y:S05]  /*1b070*/  BRA `(.L_x_398) ;  /* 0xffffffa4009c7947 */ /* 0x000fea000383ffff */
.L_x_256:
[----:B-1234-:R-:W-:-:S04]  /*1b080*/  IMAD.U32 R3, RZ, RZ, UR5 ;  /* 0x00000005ff037e24 */ /* 0x01efc8000f8e00ff */
[----:B------:R1:W2:Y:S03]  /*1b090*/  SYNCS.PHASECHK.TRANS64.TRYWAIT P1, [R3+URZ+0x344e8], R2 ;  /* 0x0344e802030075a7 */ /* 0x0002a6000802017f */
[----:B--2---:R-:W-:Y:S05]  /*1b0a0*/  @!P1 NANOSLEEP.SYNCS 0x989680 ;  /* 0x009896800000995d */ /* 0x004fea0003900000 */
[----:B------:R-:W2:Y:S02]  /*1b0b0*/  @!P1 SYNCS.PHASECHK.TRANS64 P1, [R3+URZ+0x344e8], R2 ;  /* 0x0344e802030095a7 */ /* 0x000ea4000802007f */
[----:B--2---:R-:W-:Y:S05]  /*1b0c0*/  @!P1 BRA `(.L_x_256) ;  /* 0xfffffffc00ec9947 */ /* 0x004fea000383ffff */
[----:B------:R-:W-:Y:S05]  /*1b0d0*/  BRA `(.L_x_399) ;  /* 0xffffffa400d07947 */ /* 0x000fea000383ffff */
.L_x_262:
[----:B-1234-:R-:W-:-:S04]  /*1b0e0*/  MOV R3, UR5 ;  /* 0x0000000500037c02 */ /* 0x01efc80008000f00 */
[----:B------:R1:W2:Y:S03]  /*1b0f0*/  SYNCS.PHASECHK.TRANS64.TRYWAIT P1, [R3+URZ+0x344f0], R2 ;  /* 0x0344f002030075a7 */ /* 0x0002a6000802017f */
[----:B--2---:R-:W-:Y:S05]  /*1b100*/  @!P1 NANOSLEEP.SYNCS 0x989680 ;  /* 0x009896800000995d */ /* 0x004fea0003900000 */
[----:B------:R-:W2:Y:S02]  /*1b110*/  @!P1 SYNCS.PHASECHK.TRANS64 P1, [R3+URZ+0x344f0], R2 ;  /* 0x0344f002030095a7 */ /* 0x000ea4000802007f */
[----:B--2---:R-:W-:Y:S05]  /*1b120*/  @!P1 BRA `(.L_x_262) ;  /* 0xfffffffc00ec9947 */ /* 0x004fea000383ffff */
[----:B------:R-:W-:Y:S05]  /*1b130*/  BRA `(.L_x_400) ;  /* 0xffffffa8000c7947 */ /* 0x000fea000383ffff */
.L_x_268:
[----:B-1234-:R-:W-:-:S04]  /*1b140*/  IMAD.U32 R3, RZ, RZ, UR5 ;  /* 0x00000005ff037e24 */ /* 0x01efc8000f8e00ff */
[----:B------:R1:W2:Y:S03]  /*1b150*/  SYNCS.PHASECHK.TRANS64.TRYWAIT P1, [R3+URZ+0x344f8], R2 ;  /* 0x0344f802030075a7 */ /* 0x0002a6000802017f */
[----:B--2---:R-:W-:Y:S05]  /*1b160*/  @!P1 NANOSLEEP.SYNCS 0x989680 ;  /* 0x009896800000995d */ /* 0x004fea0003900000 */
[----:B------:R-:W2:Y:S02]  /*1b170*/  @!P1 SYNCS.PHASECHK.TRANS64 P1, [R3+URZ+0x344f8], R2 ;  /* 0x0344f802030095a7 */ /* 0x000ea4000802007f */
[----:B--2---:R-:W-:Y:S05]  /*1b180*/  @!P1 BRA `(.L_x_268) ;  /* 0xfffffffc00ec9947 */ /* 0x004fea000383ffff */
[----:B------:R-:W-:Y:S05]  /*1b190*/  BRA `(.L_x_401) ;  /* 0xffffffa800407947 */ /* 0x000fea000383ffff */
.L_x_283:
[----:B-1----:R-:W-:-:S04]  /*1b1a0*/  MOV R3, UR5 ;  /* 0x0000000500037c02 */ /* 0x002fc80008000f00 */
[----:B------:R1:W2:Y:S03]  /*1b1b0*/  SYNCS.PHASECHK.TRANS64.TRYWAIT P0, [R3+URZ+0x344e0], R8 ;  /* 0x0344e008030075a7 */ /* 0x0002a6000800017f */
[----:B--2---:R-:W-:Y:S05]  /*1b1c0*/  @!P0 NANOSLEEP.SYNCS 0x989680 ;  /* 0x009896800000895d */ /* 0x004fea0003900000 */
[----:B------:R-:W2:Y:S02]  /*1b1d0*/  @!P0 SYNCS.PHASECHK.TRANS64 P0, [R3+URZ+0x344e0], R8 ;  /* 0x0344e008030085a7 */ /* 0x000ea4000800007f */
[----:B--2---:R-:W-:Y:S05]  /*1b1e0*/  @!P0 BRA `(.L_x_283) ;  /* 0xfffffffc00ec8947 */ /* 0x004fea000383ffff */
[----:B------:R-:W-:Y:S05]  /*1b1f0*/  BRA `(.L_x_402) ;  /* 0xffffffac00d07947 */ /* 0x000fea000383ffff */
.L_x_285:
[----:B-1----:R-:W-:-:S04]  /*1b200*/  IMAD.U32 R3, RZ, RZ, UR5 ;  /* 0x00000005ff037e24 */ /* 0x002fc8000f8e00ff */
[----:B------:R1:W2:Y:S03]  /*1b210*/  SYNCS.PHASECHK.TRANS64.TRYWAIT P0, [R3+URZ+0x344e8], R8 ;  /* 0x0344e808030075a7 */ /* 0x0002a6000800017f */
[----:B--2---:R-:W-:Y:S05]  /*1b220*/  @!P0 NANOSLEEP.SYNCS 0x989680 ;  /* 0x009896800000895d */ /* 0x004fea0003900000 */
[----:B------:R-:W2:Y:S02]  /*1b230*/  @!P0 SYNCS.PHASECHK.TRANS64 P0, [R3+URZ+0x344e8], R8 ;  /* 0x0344e808030085a7 */ /* 0x000ea4000800007f */
[----:B--2---:R-:W-:Y:S05]  /*1b240*/  @!P0 BRA `(.L_x_285) ;  /* 0xfffffffc00ec8947 */ /* 0x004fea000383ffff */
[----:B------:R-:W-:Y:S05]  /*1b250*/  BRA `(.L_x_403) ;  /* 0xffffffac00c87947 */ /* 0x000fea000383ffff */
.L_x_287:
[----:B-1----:R-:W-:-:S04]  /*1b260*/  MOV R3, UR5 ;  /* 0x0000000500037c02 */ /* 0x002fc80008000f00 */
[----:B------:R1:W2:Y:S03]  /*1b270*/  SYNCS.PHASECHK.TRANS64.TRYWAIT P0, [R3+URZ+0x344f0], R8 ;  /* 0x0344f008030075a7 */ /* 0x0002a6000800017f */
[----:B--2---:R-:W-:Y:S05]  /*1b280*/  @!P0 NANOSLEEP.SYNCS 0x989680 ;  /* 0x009896800000895d */ /* 0x004fea0003900000 */
[----:B------:R-:W2:Y:S02]  /*1b290*/  @!P0 SYNCS.PHASECHK.TRANS64 P0, [R3+URZ+0x344f0], R8 ;  /* 0x0344f008030085a7 */ /* 0x000ea4000800007f */
[----:B--2---:R-:W-:Y:S05]  /*1b2a0*/  @!P0 BRA `(.L_x_287) ;  /* 0xfffffffc00ec8947 */ /* 0x004fea000383ffff */
[----:B------:R-:W-:Y:S05]  /*1b2b0*/  BRA `(.L_x_404) ;  /* 0xffffffac00c07947 */ /* 0x000fea000383ffff */
.L_x_299:
[----:B------:R-:W-:Y:S01]  /*1b2c0*/  BSSY B1, `(.L_x_405) ;  /* 0x0000006000017945 */ /* 0x000fe20003800000 */
[----:B------:R-:W-:-:S07]  /*1b2d0*/  IMAD.MOV.U32 R15, RZ, RZ, -0x1 ;  /* 0xffffffffff0f7424 */ /* 0x000fce00078e00ff */
[----:B------:R-:W-:Y:S05]  /*1b2e0*/  WARPSYNC.COLLECTIVE R15, `(.L_x_406) ;  /* 0x000000000f0c7348 */ /* 0x000fea0003c00000 */
[----:B------:R-:W-:Y:S02]  /*1b2f0*/  ELECT P6, UR62, PT ;  /* 0x00000000003e782f */ /* 0x000fe400038c0000 */
[----:B------:R-:W-:Y:S01]  /*1b300*/  MOV R14, UR62 ;  /* 0x0000003e000e7c02 */ /* 0x000fe20008000f00 */
[----:B------:R-:W-:Y:S10]  /*1b310*/  ENDCOLLECTIVE ;  /* 0x000000000000791b */ /* 0x000ff40003800000 */
.L_x_406:
[----:B------:R-:W-:Y:S05]  /*1b320*/  BSYNC B1 ;  /* 0x0000000000017941 */ /* 0x000fea0003800000 */
.L_x_405:
[----:B------:R-:W-:Y:S05]  /*1b330*/  BRA `(.L_x_407) ;  /* 0xffffffb800cc7947 */ /* 0x000fea000383ffff */
.L_x_302:
[----:B-1----:R1:W3:Y:S02]  /*1b340*/  SYNCS.PHASECHK.TRANS64.TRYWAIT P0, [R8+URZ+0x344a0], R5 ;  /* 0x0344a005080075a7 */ /* 0x0022e4000800017f */
[----:B---3--:R-:W-:Y:S05]  /*1b350*/  @!P0 NANOSLEEP.SYNCS 0x989680 ;  /* 0x009896800000895d */ /* 0x008fea0003900000 */
[----:B------:R-:W3:Y:S02]  /*1b360*/  @!P0 SYNCS.PHASECHK.TRANS64 P0, [R8+URZ+0x344a0], R5 ;  /* 0x0344a005080085a7 */ /* 0x000ee4000800007f */
[----:B---3--:R-:W-:Y:S05]  /*1b370*/  @!P0 BRA `(.L_x_302) ;  /* 0xfffffffc00f08947 */ /* 0x008fea000383ffff */
[----:B------:R-:W-:Y:S05]  /*1b380*/  BRA `(.L_x_408) ;  /* 0xffffffb800f87947 */ /* 0x000fea000383ffff */
.L_x_307:
[----:B--2---:R2:W3:Y:S02]  /*1b390*/  SYNCS.PHASECHK.TRANS64.TRYWAIT P0, [R3+URZ+0x34400], R2 ;  /* 0x03440002030075a7 */ /* 0x0044e4000800017f */
[----:B---3--:R-:W-:Y:S05]  /*1b3a0*/  @!P0 NANOSLEEP.SYNCS 0x989680 ;  /* 0x009896800000895d */ /* 0x008fea0003900000 */
[----:B------:R-:W3:Y:S02]  /*1b3b0*/  @!P0 SYNCS.PHASECHK.TRANS64 P0, [R3+URZ+0x34400], R2 ;  /* 0x03440002030085a7 */ /* 0x000ee4000800007f */
[----:B---3--:R-:W-:Y:S05]  /*1b3c0*/  @!P0 BRA `(.L_x_307) ;  /* 0xfffffffc00f08947 */ /* 0x008fea000383ffff */
[----:B------:R-:W-:Y:S05]  /*1b3d0*/  BRA `(.L_x_409) ;  /* 0xffffffbc00cc7947 */ /* 0x000fea000383ffff */
.L_x_310:
[----:B------:R-:W-:Y:S01]  /*1b3e0*/  BSSY B1, `(.L_x_410) ;  /* 0x0000006000017945 */ /* 0x000fe20003800000 */
[----:B------:R-:W-:-:S07]  /*1b3f0*/  MOV R15, 0xffffffff ;  /* 0xffffffff000f7802 */ /* 0x000fce0000000f00 */
[----:B-1---5:R-:W-:Y:S05]  /*1b400*/  WARPSYNC.COLLECTIVE R15, `(.L_x_411) ;  /* 0x000000000f0c7348 */ /* 0x022fea0003c00000 */
[----:B------:R-:W-:Y:S02]  /*1b410*/  ELECT P6, UR62, PT ;  /* 0x00000000003e782f */ /* 0x000fe400038c0000 */
[----:B------:R-:W-:Y:S01]  /*1b420*/  MOV R14, UR62 ;  /* 0x0000003e000e7c02 */ /* 0x000fe20008000f00 */
[----:B-1---5:R-:W-:Y:S10]  /*1b430*/  ENDCOLLECTIVE ;  /* 0x000000000000791b */ /* 0x022ff40003800000 */
.L_x_411:
[----:B------:R-:W-:Y:S05]  /*1b440*/  BSYNC B1 ;  /* 0x0000000000017941 */ /* 0x000fea0003800000 */
.L_x_410:
[----:B------:R-:W-:Y:S05]  /*1b450*/  BRA `(.L_x_412) ;  /* 0xffffffc000147947 */ /* 0x000fea000383ffff */
.L_x_313:
[----:B------:R-:W-:Y:S01]  /*1b460*/  BSSY B1, `(.L_x_413) ;  /* 0x0000005000017945 */ /* 0x000fe20003800000 */
[----:B--2---:R-:W-:-:S07]  /*1b470*/  IMAD.MOV.U32 R15, RZ, RZ, -0x1 ;  /* 0xffffffffff0f7424 */ /* 0x004fce00078e00ff */
[----:B-1---5:R-:W-:Y:S05]  /*1b480*/  WARPSYNC.COLLECTIVE R15, `(.L_x_414) ;  /* 0x000000000f087348 */ /* 0x022fea0003c00000 */
[----:B------:R-:W-:Y:S01]  /*1b490*/  NOP ;  /* 0x0000000000007918 */ /* 0x000fe20000000000 */
[----:B-1---5:R-:W-:Y:S01]  /*1b4a0*/  ENDCOLLECTIVE ;  /* 0x000000000000791b */ /* 0x022fe20003800000 */
.L_x_414:
[----:B------:R-:W-:Y:S05]  /*1b4b0*/  BSYNC B1 ;  /* 0x0000000000017941 */ /* 0x000fea0003800000 */
.L_x_413:
[----:B------:R-:W-:-:S07]  /*1b4c0*/  MOV R15, 0xffffffff ;  /* 0xffffffff000f7802 */ /* 0x000fce0000000f00 */
[----:B------:R-:W-:Y:S05]  /*1b4d0*/  WARPSYNC.COLLECTIVE R15, `(.L_x_415) ;  /* 0x000000000f0c7348 */ /* 0x000fea0003c00000 */
[----:B------:R-:W-:Y:S02]  /*1b4e0*/  ELECT P6, UR62, PT ;  /* 0x00000000003e782f */ /* 0x000fe400038c0000 */
[----:B------:R-:W-:Y:S01]  /*1b4f0*/  MOV R14, UR62 ;  /* 0x0000003e000e7c02 */ /* 0x000fe20008000f00 */
[----:B------:R-:W-:Y:S10]  /*1b500*/  ENDCOLLECTIVE ;  /* 0x000000000000791b */ /* 0x000ff40003800000 */
.L_x_415:
[----:B------:R-:W-:Y:S05]  /*1b510*/  BRA `(.L_x_416) ;  /* 0xffffffc400347947 */ /* 0x000fea000383ffff */
.L_x_316:
[----:B------:R-:W-:Y:S01]  /*1b520*/  BSSY B0, `(.L_x_417) ;  /* 0x0000006000007945 */ /* 0x000fe20003800000 */
[----:B------:R-:W-:-:S07]  /*1b530*/  IMAD.MOV.U32 R15, RZ, RZ, -0x1 ;  /* 0xffffffffff0f7424 */ /* 0x000fce00078e00ff */
[----:B-1---5:R-:W-:Y:S05]  /*1b540*/  WARPSYNC.COLLECTIVE R15, `(.L_x_418) ;  /* 0x000000000f0c7348 */ /* 0x022fea0003c00000 */
[----:B-----5:R-:W-:Y:S02]  /*1b550*/  ELECT P6, UR62, PT ;  /* 0x00000000003e782f */ /* 0x020fe400038c0000 */
[----:B------:R-:W-:Y:S01]  /*1b560*/  MOV R14, UR62 ;  /* 0x0000003e000e7c02 */ /* 0x000fe20008000f00 */
[----:B-1----:R-:W-:Y:S10]  /*1b570*/  ENDCOLLECTIVE ;  /* 0x000000000000791b */ /* 0x002ff40003800000 */
.L_x_418:
[----:B------:R-:W-:Y:S05]  /*1b580*/  BSYNC B0 ;  /* 0x0000000000007941 */ /* 0x000fea0003800000 */
.L_x_417:
[----:B------:R-:W-:Y:S05]  /*1b590*/  BRA `(.L_x_419) ;  /* 0xffffffc4008c7947 */ /* 0x000fea000383ffff */
.L_x_320:
[----:B-1----:R1:W2:Y:S02]  /*1b5a0*/  SYNCS.PHASECHK.TRANS64.TRYWAIT P0, [R7+URZ], R2 ;  /* 0x00000002070075a7 */ /* 0x0022a4000800017f */
[----:B--2---:R-:W-:Y:S05]  /*1b5b0*/  @!P0 NANOSLEEP.SYNCS 0x989680 ;  /* 0x009896800000895d */ /* 0x004fea0003900000 */
[----:B------:R-:W2:Y:S02]  /*1b5c0*/  @!P0 SYNCS.PHASECHK.TRANS64 P0, [R7+URZ], R2 ;  /* 0x00000002070085a7 */ /* 0x000ea4000800007f */
[----:B--2---:R-:W-:Y:S05]  /*1b5d0*/  @!P0 BRA `(.L_x_320) ;  /* 0xfffffffc00f08947 */ /* 0x004fea000383ffff */
[----:B------:R-:W-:Y:S05]  /*1b5e0*/  BRA `(.L_x_420) ;  /* 0xffffffc400c87947 */ /* 0x000fea000383ffff */
.L_x_321:
[----:B-1----:R1:W2:Y:S02]  /*1b5f0*/  SYNCS.PHASECHK.TRANS64.TRYWAIT P0, [R9+URZ], R4 ;  /* 0x00000004090075a7 */ /* 0x0022a4000800017f */
[----:B--2---:R-:W-:Y:S05]  /*1b600*/  @!P0 NANOSLEEP.SYNCS 0x989680 ;  /* 0x009896800000895d */ /* 0x004fea0003900000 */
[----:B------:R-:W2:Y:S02]  /*1b610*/  @!P0 SYNCS.PHASECHK.TRANS64 P0, [R9+URZ], R4 ;  /* 0x00000004090085a7 */ /* 0x000ea4000800007f */
[----:B--2---:R-:W-:Y:S05]  /*1b620*/  @!P0 BRA `(.L_x_321) ;  /* 0xfffffffc00f08947 */ /* 0x004fea000383ffff */
[----:B------:R-:W-:Y:S05]  /*1b630*/  BRA `(.L_x_421) ;  /* 0xffffffc400d87947 */ /* 0x000fea000383ffff */
.L_x_322:
[----:B--2---:R2:W3:Y:S02]  /*1b640*/  SYNCS.PHASECHK.TRANS64.TRYWAIT P0, [R6+URZ], R5 ;  /* 0x00000005060075a7 */ /* 0x0044e4000800017f */
[----:B---3--:R-:W-:Y:S05]  /*1b650*/  @!P0 NANOSLEEP.SYNCS 0x989680 ;  /* 0x009896800000895d */ /* 0x008fea0003900000 */
[----:B------:R-:W3:Y:S02]  /*1b660*/  @!P0 SYNCS.PHASECHK.TRANS64 P0, [R6+URZ], R5 ;  /* 0x00000005060085a7 */ /* 0x000ee4000800007f */
[----:B---3--:R-:W-:Y:S05]  /*1b670*/  @!P0 BRA `(.L_x_322) ;  /* 0xfffffffc00f08947 */ /* 0x008fea000383ffff */
[----:B------:R-:W-:Y:S05]  /*1b680*/  BRA `(.L_x_422) ;  /* 0xffffffc400e07947 */ /* 0x000fea000383ffff */
.L_x_340:
[----:B-1----:R1:W3:Y:S02]  /*1b690*/  SYNCS.PHASECHK.TRANS64.TRYWAIT P2, [R12+URZ+0x34440], R3 ;  /* 0x034440030c0075a7 */ /* 0x0022e4000804017f */
[----:B---3--:R-:W-:Y:S05]  /*1b6a0*/  @!P2 NANOSLEEP.SYNCS 0x989680 ;  /* 0x009896800000a95d */ /* 0x008fea0003900000 */
[----:B------:R-:W3:Y:S02]  /*1b6b0*/  @!P2 SYNCS.PHASECHK.TRANS64 P2, [R12+URZ+0x34440], R3 ;  /* 0x034440030c00a5a7 */ /* 0x000ee4000804007f */
[----:B---3--:R-:W-:Y:S05]  /*1b6c0*/  @!P2 BRA `(.L_x_340) ;  /* 0xfffffffc00f0a947 */ /* 0x008fea000383ffff */
[----:B------:R-:W-:Y:S05]  /*1b6d0*/  BRA `(.L_x_423) ;  /* 0xffffffe000fc7947 */ /* 0x000fea000383ffff */
.L_x_346:
[----:B-1----:R1:W2:Y:S02]  /*1b6e0*/  SYNCS.PHASECHK.TRANS64.TRYWAIT P0, [R3+URZ+0x34440], R0 ;  /* 0x03444000030075a7 */ /* 0x0022a4000800017f */
[----:B--2---:R-:W-:Y:S05]  /*1b6f0*/  @!P0 NANOSLEEP.SYNCS 0x989680 ;  /* 0x009896800000895d */ /* 0x004fea0003900000 */
[----:B------:R-:W2:Y:S02]  /*1b700*/  @!P0 SYNCS.PHASECHK.TRANS64 P0, [R3+URZ+0x34440], R0 ;  /* 0x03444000030085a7 */ /* 0x000ea4000800007f */
[----:B--2---:R-:W-:Y:S05]  /*1b710*/  @!P0 BRA `(.L_x_346) ;  /* 0xfffffffc00f08947 */ /* 0x004fea000383ffff */
[----:B------:R-:W-:Y:S05]  /*1b720*/  BRA `(.L_x_424) ;  /* 0xffffffe400647947 */ /* 0x000fea000383ffff */
.L_x_348:
[----:B-1----:R1:W2:Y:S02]  /*1b730*/  SYNCS.PHASECHK.TRANS64.TRYWAIT P0, [R3+URZ+0x34440], R0 ;  /* 0x03444000030075a7 */ /* 0x0022a4000800017f */
[----:B--2---:R-:W-:Y:S05]  /*1b740*/  @!P0 NANOSLEEP.SYNCS 0x989680 ;  /* 0x009896800000895d */ /* 0x004fea0003900000 */
[----:B------:R-:W2:Y:S02]  /*1b750*/  @!P0 SYNCS.PHASECHK.TRANS64 P0, [R3+URZ+0x34440], R0 ;  /* 0x03444000030085a7 */ /* 0x000ea4000800007f */
[----:B--2---:R-:W-:Y:S05]  /*1b760*/  @!P0 BRA `(.L_x_348) ;  /* 0xfffffffc00f08947 */ /* 0x004fea000383ffff */
[----:B------:R-:W-:Y:S05]  /*1b770*/  BRA `(.L_x_425) ;  /* 0xffffffe4007c7947 */ /* 0x000fea000383ffff */
.L_x_350:
[----:B-1----:R1:W2:Y:S02]  /*1b780*/  SYNCS.PHASECHK.TRANS64.TRYWAIT P0, [R3+URZ+0x34440], R0 ;  /* 0x03444000030075a7 */ /* 0x0022a4000800017f */
[----:B--2---:R-:W-:Y:S05]  /*1b790*/  @!P0 NANOSLEEP.SYNCS 0x989680 ;  /* 0x009896800000895d */ /* 0x004fea0003900000 */
[----:B------:R-:W2:Y:S02]  /*1b7a0*/  @!P0 SYNCS.PHASECHK.TRANS64 P0, [R3+URZ+0x34440], R0 ;  /* 0x03444000030085a7 */ /* 0x000ea4000800007f */
[----:B--2---:R-:W-:Y:S05]  /*1b7b0*/  @!P0 BRA `(.L_x_350) ;  /* 0xfffffffc00f08947 */ /* 0x004fea000383ffff */
[----:B------:R-:W-:Y:S05]  /*1b7c0*/  BRA `(.L_x_426) ;  /* 0xffffffe400947947 */ /* 0x000fea000383ffff */
.L_x_352:
[----:B-1----:R1:W2:Y:S02]  /*1b7d0*/  SYNCS.PHASECHK.TRANS64.TRYWAIT P0, [R3+URZ+0x34440], R0 ;  /* 0x03444000030075a7 */ /* 0x0022a4000800017f */
[----:B--2---:R-:W-:Y:S05]  /*1b7e0*/  @!P0 NANOSLEEP.SYNCS 0x989680 ;  /* 0x009896800000895d */ /* 0x004fea0003900000 */
[----:B------:R-:W2:Y:S02]  /*1b7f0*/  @!P0 SYNCS.PHASECHK.TRANS64 P0, [R3+URZ+0x34440], R0 ;  /* 0x03444000030085a7 */ /* 0x000ea4000800007f */
[----:B--2---:R-:W-:Y:S05]  /*1b800*/  @!P0 BRA `(.L_x_352) ;  /* 0xfffffffc00f08947 */ /* 0x004fea000383ffff */
[----:B------:R-:W-:Y:S05]  /*1b810*/  BRA `(.L_x_427) ;  /* 0xffffffe400ac7947 */ /* 0x000fea000383ffff */
.L_x_354:
[----:B-1----:R1:W2:Y:S02]  /*1b820*/  SYNCS.PHASECHK.TRANS64.TRYWAIT P0, [R3+URZ+0x34440], R0 ;  /* 0x03444000030075a7 */ /* 0x0022a4000800017f */
[----:B--2---:R-:W-:Y:S05]  /*1b830*/  @!P0 NANOSLEEP.SYNCS 0x989680 ;  /* 0x009896800000895d */ /* 0x004fea0003900000 */
[----:B------:R-:W2:Y:S02]  /*1b840*/  @!P0 SYNCS.PHASECHK.TRANS64 P0, [R3+URZ+0x34440], R0 ;  /* 0x03444000030085a7 */ /* 0x000ea4000800007f */
[----:B--2---:R-:W-:Y:S05]  /*1b850*/  @!P0 BRA `(.L_x_354) ;  /* 0xfffffffc00f08947 */ /* 0x004fea000383ffff */
[----:B------:R-:W-:Y:S05]  /*1b860*/  BRA `(.L_x_428) ;  /* 0xffffffe400c47947 */ /* 0x000fea000383ffff */
.L_x_356:
[----:B-1----:R1:W2:Y:S02]  /*1b870*/  SYNCS.PHASECHK.TRANS64.TRYWAIT P0, [R3+URZ+0x34440], R0 ;  /* 0x03444000030075a7 */ /* 0x0022a4000800017f */
[----:B--2---:R-:W-:Y:S05]  /*1b880*/  @!P0 NANOSLEEP.SYNCS 0x989680 ;  /* 0x009896800000895d */ /* 0x004fea0003900000 */
[----:B------:R-:W2:Y:S02]  /*1b890*/  @!P0 SYNCS.PHASECHK.TRANS64 P0, [R3+URZ+0x34440], R0 ;  /* 0x03444000030085a7 */ /* 0x000ea4000800007f */
[----:B--2---:R-:W-:Y:S05]  /*1b8a0*/  @!P0 BRA `(.L_x_356) ;  /* 0xfffffffc00f08947 */ /* 0x004fea000383ffff */
[----:B------:R-:W-:Y:S05]  /*1b8b0*/  BRA `(.L_x_429) ;  /* 0xffffffe400dc7947 */ /* 0x000fea000383ffff */
.L_x_358:
[----:B-1----:R1:W2:Y:S02]  /*1b8c0*/  SYNCS.PHASECHK.TRANS64.TRYWAIT P0, [R3+URZ+0x34440], R0 ;  /* 0x03444000030075a7 */ /* 0x0022a4000800017f */
[----:B--2---:R-:W-:Y:S05]  /*1b8d0*/  @!P0 NANOSLEEP.SYNCS 0x989680 ;  /* 0x009896800000895d */ /* 0x004fea0003900000 */
[----:B------:R-:W2:Y:S02]  /*1b8e0*/  @!P0 SYNCS.PHASECHK.TRANS64 P0, [R3+URZ+0x34440], R0 ;  /* 0x03444000030085a7 */ /* 0x000ea4000800007f */
[----:B--2---:R-:W-:Y:S05]  /*1b8f0*/  @!P0 BRA `(.L_x_358) ;  /* 0xfffffffc00f08947 */ /* 0x004fea000383ffff */
[----:B------:R-:W-:Y:S05]  /*1b900*/  BRA `(.L_x_430) ;  /* 0xffffffe400f47947 */ /* 0x000fea000383ffff */
        .weak           $__internal_0_$__cuda_sm20_div_u64
        .type           $__internal_0_$__cuda_sm20_div_u64,@function
        .size           $__internal_0_$__cuda_sm20_div_u64,(.L_x_337 - $__internal_0_$__cuda_sm20_div_u64)
$__internal_0_$__cuda_sm20_div_u64:
[----:B------:R-:W-:-:S04]  /*1b910*/  MOV R24, R26 ;  /* 0x0000001a00187202 */ /* 0x000fc80000000f00 */
[----:B------:R-:W1:Y:S08]  /*1b920*/  I2F.U64.RP R11, R24 ;  /* 0x00000018000b7312 */ /* 0x000e700000309000 */
[----:B-1----:R-:W1:Y:S02]  /*1b930*/  MUFU.RCP R11, R11 ;  /* 0x0000000b000b7308 */ /* 0x002e640000001000 */
[----:B-1----:R-:W-:-:S06]  /*1b940*/  VIADD R16, R11, 0x1ffffffe ;  /* 0x1ffffffe0b107836 */ /* 0x002fcc0000000000 */
[----:B------:R-:W1:Y:S02]  /*1b950*/  F2I.U64.TRUNC R16, R16 ;  /* 0x0000001000107311 */ /* 0x000e64000020d800 */
[----:B-1----:R-:W-:-:S04]  /*1b960*/  IMAD.WIDE.U32 R18, R16, R26, RZ ;  /* 0x0000001a10127225 */ /* 0x002fc800078e00ff */
[C---:B------:R-:W-:Y:S01]  /*1b970*/  IMAD R13, R16.reuse, R25, R19 ;  /* 0x00000019100d7224 */ /* 0x040fe200078e0213 */
[----:B------:R-:W-:Y:S01]  /*1b980*/  IADD3 R27, P1, RZ, -R18, RZ ;  /* 0x80000012ff1b7210 */ /* 0x000fe20007f3e0ff */
[----:B------:R-:W-:Y:S02]  /*1b990*/  IMAD.MOV.U32 R19, RZ, RZ, R16 ;  /* 0x000000ffff137224 */ /* 0x000fe400078e0010 */
[----:B------:R-:W-:Y:S02]  /*1b9a0*/  IMAD R13, R17, R26, R13 ;  /* 0x0000001a110d7224 */ /* 0x000fe400078e020d */
[----:B------:R-:W-:-:S03]  /*1b9b0*/  IMAD.HI.U32 R18, R16, R27, RZ ;  /* 0x0000001b10127227 */ /* 0x000fc600078e00ff */
[----:B------:R-:W-:-:S05]  /*1b9c0*/  IADD3.X R13, RZ, ~R13, RZ, P1, !PT ;  /* 0x8000000dff0d7210 */ /* 0x000fca0000ffe4ff */
[----:B------:R-:W-:-:S04]  /*1b9d0*/  IMAD.WIDE.U32 R18, P1, R16, R13, R18 ;  /* 0x0000000d10127225 */ /* 0x000fc80007820012 */
[C---:B------:R-:W-:Y:S02]  /*1b9e0*/  IMAD R29, R17.reuse, R13, RZ ;  /* 0x0000000d111d7224 */ /* 0x040fe400078e02ff */
[----:B------:R-:W-:-:S04]  /*1b9f0*/  IMAD.HI.U32 R18, P2, R17, R27, R18 ;  /* 0x0000001b11127227 */ /* 0x000fc80007840012 */
[----:B------:R-:W-:Y:S01]  /*1ba00*/  IMAD.HI.U32 R11, R17, R13, RZ ;  /* 0x0000000d110b7227 */ /* 0x000fe200078e00ff */
[----:B------:R-:W-:-:S04]  /*1ba10*/  IADD3 R19, P3, R29, R18, RZ ;  /* 0x000000121d137210 */ /* 0x000fc80007f7e0ff */
[----:B------:R-:W-:Y:S01]  /*1ba20*/  IADD3.X R11, R11, R17, RZ, P1, !PT ;  /* 0x000000110b0b7210 */ /* 0x000fe20000ffe4ff */
[----:B------:R-:W-:-:S03]  /*1ba30*/  IMAD.WIDE.U32 R16, R19, R26, RZ ;  /* 0x0000001a13107225 */ /* 0x000fc600078e00ff */
[----:B------:R-:W-:Y:S01]  /*1ba40*/  IADD3.X R11, RZ, RZ, R11, P3, P2 ;  /* 0x000000ffff0b7210 */ /* 0x000fe20001fe440b */
[----:B------:R-:W-:Y:S01]  /*1ba50*/  IMAD R18, R19, R25, R17 ;  /* 0x0000001913127224 */ /* 0x000fe200078e0211 */
[----:B------:R-:W-:-:S03]  /*1ba60*/  IADD3 R17, P1, RZ, -R16, RZ ;  /* 0x80000010ff117210 */ /* 0x000fc60007f3e0ff */
[----:B------:R-:W-:Y:S02]  /*1ba70*/  IMAD R13, R11, R26, R18 ;  /* 0x0000001a0b0d7224 */ /* 0x000fe400078e0212 */
[----:B------:R-:W-:-:S04]  /*1ba80*/  IMAD.HI.U32 R18, R19, R17, RZ ;  /* 0x0000001113127227 */ /* 0x000fc800078e00ff */
[----:B------:R-:W-:-:S04]  /*1ba90*/  IMAD.X R16, RZ, RZ, ~R13, P1 ;  /* 0x000000ffff107224 */ /* 0x000fc800008e0e0d */
[----:B------:R-:W-:-:S04]  /*1baa0*/  IMAD.WIDE.U32 R18, P1, R19, R16, R18 ;  /* 0x0000001013127225 */ /* 0x000fc80007820012 */
[C---:B------:R-:W-:Y:S02]  /*1bab0*/  IMAD R24, R11.reuse, R16, RZ ;  /* 0x000000100b187224 */ /* 0x040fe400078e02ff */
[----:B------:R-:W-:-:S04]  /*1bac0*/  IMAD.HI.U32 R13, P2, R11, R17, R18 ;  /* 0x000000110b0d7227 */ /* 0x000fc80007840012 */
[----:B------:R-:W-:Y:S01]  /*1bad0*/  IMAD.HI.U32 R16, R11, R16, RZ ;  /* 0x000000100b107227 */ /* 0x000fe200078e00ff */
[----:B------:R-:W-:-:S03]  /*1bae0*/  IADD3 R13, P3, R24, R13, RZ ;  /* 0x0000000d180d7210 */ /* 0x000fc60007f7e0ff */
[----:B------:R-:W-:Y:S01]  /*1baf0*/  IMAD.MOV.U32 R17, RZ, RZ, RZ ;  /* 0x000000ffff117224 */ /* 0x000fe200078e00ff */
[----:B------:R-:W-:Y:S01]  /*1bb00*/  IADD3.X R11, R16, R11, RZ, P1, !PT ;  /* 0x0000000b100b7210 */ /* 0x000fe20000ffe4ff */
[----:B------:R-:W-:-:S03]  /*1bb10*/  IMAD.HI.U32 R16, R13, UR14, RZ ;  /* 0x0000000e0d107c27 */ /* 0x000fc6000f8e00ff */
[----:B------:R-:W-:Y:S01]  /*1bb20*/  IADD3.X R11, RZ, RZ, R11, P3, P2 ;  /* 0x000000ffff0b7210 */ /* 0x000fe20001fe440b */
[----:B------:R-:W-:-:S04]  /*1bb30*/  IMAD.WIDE.U32 R16, R13, UR22, R16 ;  /* 0x000000160d107c25 */ /* 0x000fc8000f8e0010 */
[C---:B------:R-:W-:Y:S02]  /*1bb40*/  IMAD R18, R11.reuse, UR22, RZ ;  /* 0x000000160b127c24 */ /* 0x040fe4000f8e02ff */
[----:B------:R-:W-:-:S04]  /*1bb50*/  IMAD.HI.U32 R13, P1, R11, UR14, R16 ;  /* 0x0000000e0b0d7c27 */ /* 0x000fc8000f820010 */
[----:B------:R-:W-:Y:S01]  /*1bb60*/  IMAD.HI.U32 R11, R11, UR22, RZ ;  /* 0x000000160b0b7c27 */ /* 0x000fe2000f8e00ff */
[----:B------:R-:W-:-:S04]  /*1bb70*/  IADD3 R13, P2, R18, R13, RZ ;  /* 0x0000000d120d7210 */ /* 0x000fc80007f5e0ff */
[----:B------:R-:W-:Y:S01]  /*1bb80*/  IADD3.X R11, R11, RZ, RZ, P1, !PT ;  /* 0x000000ff0b0b7210 */ /* 0x000fe20000ffe4ff */
[----:B------:R-:W-:-:S04]  /*1bb90*/  IMAD.WIDE.U32 R16, R13, R26, RZ ;  /* 0x0000001a0d107225 */ /* 0x000fc800078e00ff */
[----:B------:R-:W-:Y:S01]  /*1bba0*/  IMAD.X R11, RZ, RZ, R11, P2 ;  /* 0x000000ffff0b7224 */ /* 0x000fe200010e060b */
[----:B------:R-:W-:Y:S01]  /*1bbb0*/  IADD3 R24, P2, -R16, UR14, RZ ;  /* 0x0000000e10187c10 */ /* 0x000fe2000ff5e1ff */
[C---:B------:R-:W-:Y:S02]  /*1bbc0*/  IMAD R18, R13.reuse, R25, R17 ;  /* 0x000000190d127224 */ /* 0x040fe400078e0211 */
[----:B------:R-:W-:Y:S01]  /*1bbd0*/  VIADD R16, R13, 0x1 ;  /* 0x000000010d107836 */ /* 0x000fe20000000000 */
[-C--:B------:R-:W-:Y:S01]  /*1bbe0*/  ISETP.GE.U32.AND P1, PT, R24, R26.reuse, PT ;  /* 0x0000001a1800720c */ /* 0x080fe20003f26070 */
[----:B------:R-:W-:-:S05]  /*1bbf0*/  IMAD R11, R11, R26, R18 ;  /* 0x0000001a0b0b7224 */ /* 0x000fca00078e0212 */
[----:B------:R-:W-:Y:S02]  /*1bc00*/  IADD3.X R18, ~R11, UR22, RZ, P2, !PT ;  /* 0x000000160b127c10 */ /* 0x000fe400097fe5ff */
[----:B------:R-:W-:Y:S02]  /*1bc10*/  IADD3 R11, P2, -R26, R24, RZ ;  /* 0x000000181a0b7210 */ /* 0x000fe40007f5e1ff */
[----:B------:R-:W-:Y:S02]  /*1bc20*/  ISETP.GE.U32.AND.EX P1, PT, R18, R25, PT, P1 ;  /* 0x000000191200720c */ /* 0x000fe40003f26110 */
[----:B------:R-:W-:Y:S02]  /*1bc30*/  IADD3.X R17, ~R25, R18, RZ, P2, !PT ;  /* 0x0000001219117210 */ /* 0x000fe400017fe5ff */
[----:B------:R-:W-:Y:S02]  /*1bc40*/  SEL R11, R11, R24, P1 ;  /* 0x000000180b0b7207 */ /* 0x000fe40000800000 */
[----:B------:R-:W-:-:S02]  /*1bc50*/  SEL R17, R17, R18, P1 ;  /* 0x0000001211117207 */ /* 0x000fc40000800000 */
[----:B------:R-:W-:Y:S01]  /*1bc60*/  SEL R16, R16, R13, P1 ;  /* 0x0000000d10107207 */ /* 0x000fe20000800000 */
[----:B------:R-:W-:Y:S01]  /*1bc70*/  IMAD.MOV.U32 R13, RZ, RZ, 0x0 ;  /* 0x00000000ff0d7424 */ /* 0x000fe200078e00ff */
[----:B------:R-:W-:Y:S02]  /*1bc80*/  ISETP.GE.U32.AND P1, PT, R11, R26, PT ;  /* 0x0000001a0b00720c */ /* 0x000fe40003f26070 */
[----:B------:R-:W-:Y:S02]  /*1bc90*/  ISETP.NE.U32.AND P2, PT, R26, RZ, PT ;  /* 0x000000ff1a00720c */ /* 0x000fe40003f45070 */
[----:B------:R-:W-:Y:S02]  /*1bca0*/  IADD3 R11, R16, 0x1, RZ ;  /* 0x00000001100b7810 */ /* 0x000fe40007ffe0ff */
[----:B------:R-:W-:Y:S02]  /*1bcb0*/  ISETP.GE.U32.AND.EX P1, PT, R17, R25, PT, P1 ;  /* 0x000000191100720c */ /* 0x000fe40003f26110 */
[----:B------:R-:W-:-:S02]  /*1bcc0*/  ISETP.NE.AND.EX P2, PT, R25, RZ, PT, P2 ;  /* 0x000000ff1900720c */ /* 0x000fc40003f45320 */
[----:B------:R-:W-:-:S04]  /*1bcd0*/  SEL R11, R11, R16, P1 ;  /* 0x000000100b0b7207 */ /* 0x000fc80000800000 */
[----:B------:R-:W-:Y:S01]  /*1bce0*/  SEL R11, R11, 0xffffffff, P2 ;  /* 0xffffffff0b0b7807 */ /* 0x000fe20001000000 */
[----:B------:R-:W-:Y:S06]  /*1bcf0*/  RET.REL.NODEC R12 `(_ZN7cutlass13device_kernelINS_4gemm6kernel13GemmUniversalINS1_17GroupProblemShapeIN4cute5tupleIJiiiEEEEENS1_10collective13CollectiveMmaINS1_39MainloopSm90ArrayTmaGmmaWarpSpecializedILi4ENS6_IJNS5_1CILi2EEENSC_ILi1EEESE_EEENS1_40KernelPtrArrayTmaWarpSpecializedPingpongEEENS6_IJNSC_ILi128EEENSC_ILi256EEENSC_ILi64EEEEEENS_6half_tEPNS6_IJlSE_NSC_ILi0EEEEEESM_SP_NS5_8TiledMMAINS5_8MMA_AtomIJNS5_4SM904GMMA26MMA_64x256x16_F32F16F16_SSILNST_5MajorE0ELSV_0ELNST_7ScaleInE1ELSW_1EEEEEENS5_6LayoutINS6_IJSE_SE_SE_EEENS6_IJSN_SN_SN_EEEEENS6_IJNS5_10UnderscoreES13_S13_EEEEENS5_13SM90_TMA_LOADENS5_14ComposedLayoutINS5_7SwizzleILi3ELi4ELi3EEENS5_18smem_ptr_flag_bitsILi16EEENSZ_INS6_IJNSC_ILi8EEESK_EEENS6_IJSK_SE_EEEEEEEvNS5_8identityENS5_23SM90_TMA_LOAD_MULTICASTES1G_vS1H_EENS_8epilogue10collective18CollectiveEpilogueINS1K_30Sm90PtrArrayTmaWarpSpecializedILi4ELi2ELi16ELb1ELb0ELi2EEEJSL_NS6_IJSK_NSC_ILi32EEEEEESM_PNS6_IJSE_lSN_EEESM_S1S_NS1K_6fusion15FusionCallbacksIS1O_NS1T_17LinearCombinationISM_fSM_fLNS_15FloatRoundStyleE2EEESL_S1Q_JEEES16_NS17_IS19_S1B_NSZ_INS6_IJSK_S1C_EEENS6_IJSE_SK_EEEEEEENS5_17SM75_U16x8_LDSM_TENS5_14SM90_TMA_STOREES22_NS5_17SM90_U16x8_STSM_TENS5_9Copy_AtomIJNS5_17SM90_U32x4_STSM_NESM_EEEvEEEvvEEEEvNT_6ParamsE) ;  /* 0xfffffe400cc07950 */ /* 0x000fec0003c3ffff */
.L_x_337:
[----:B------:R-:W-:Y:S01]  /*1bd00*/  UMOV UR28, UR23 ;  /* 0x00000017001c7c82 */ /* 0x000fe20008000000 */
[----:B------:R-:W-:Y:S02]  /*1bd10*/  UMOV UR29, UR34 ;  /* 0x00000022001d7c82 */ /* 0x000fe40008000000 */
[----:B------:R-:W1:Y:S08]  /*1bd20*/  I2F.U64.RP R11, UR28 ;  /* 0x0000001c000b7d12 */ /* 0x000e700008309000 */
[----:B-1----:R-:W1:Y:S02]  /*1bd30*/  MUFU.RCP R11, R11 ;  /* 0x0000000b000b7308 */ /* 0x002e640000001000 */
[----:B-1----:R-:W-:-:S06]  /*1bd40*/  IADD3 R2, R11, 0x1ffffffe, RZ ;  /* 0x1ffffffe0b027810 */ /* 0x002fcc0007ffe0ff */
[----:B------:R-:W1:Y:S02]  /*1bd50*/  F2I.U64.TRUNC R2, R2 ;  /* 0x0000000200027311 */ /* 0x000e64000020d800 */
[----:B-1----:R-:W-:Y:S01]  /*1bd60*/  R2UR UR28, R2 ;  /* 0x00000000021c72ca */ /* 0x002fe200000e0000 */
[----:B------:R-:W-:Y:S01]  /*1bd70*/  IMAD.MOV.U32 R2, RZ, RZ, R12 ;  /* 0x000000ffff027224 */ /* 0x000fe200078e000c */
[----:B------:R-:W-:Y:S02]  /*1bd80*/  R2UR UR29, R3 ;  /* 0x00000000031d72ca */ /* 0x000fe400000e0000 */
[----:B------:R-:W-:-:S09]  /*1bd90*/  MOV R3, 0x0 ;  /* 0x0000000000037802 */ /* 0x000fd20000000f00 */
[----:B------:R-:W-:-:S04]  /*1bda0*/  UIMAD.WIDE.U32 UR30, UR28, UR23, URZ ;  /* 0x000000171c1e72a5 */ /* 0x000fc8000f8e003f */
[----:B------:R-:W-:Y:S02]  /*1bdb0*/  UIMAD UR31, UR28, UR34, UR31 ;  /* 0x000000221c1f72a4 */ /* 0x000fe4000f8e021f */
[----:B------:R-:W-:Y:S02]  /*1bdc0*/  UIADD3 UR36, UP1, URZ, -UR30, URZ ;  /* 0x8000001e3f247290 */ /* 0x000fe4000ff3e03f */
[----:B------:R-:W-:Y:S02]  /*1bdd0*/  UIMAD UR32, UR29, UR23, UR31 ;  /* 0x000000171d2072a4 */ /* 0x000fe4000f8e021f */
[----:B------:R-:W-:Y:S02]  /*1bde0*/  UIMAD.WIDE.U32 UR30, UR28, UR36, URZ ;  /* 0x000000241c1e72a5 */ /* 0x000fe4000f8e003f */
[----:B------:R-:W-:-:S05]  /*1bdf0*/  UIADD3.X UR37, URZ, ~UR32, URZ, UP1, !UPT ;  /* 0x800000203f257290 */ /* 0x000fca0008ffe43f */
[----:B------:R-:W-:Y:S01]  /*1be00*/  UMOV UR30, UR31 ;  /* 0x0000001f001e7c82 */ /* 0x000fe20008000000 */
[----:B------:R-:W-:Y:S02]  /*1be10*/  UMOV UR31, UR28 ;  /* 0x0000001c001f7c82 */ /* 0x000fe40008000000 */
[----:B------:R-:W-:Y:S02]  /*1be20*/  UIMAD.WIDE.U32 UR32, UP1, UR28, UR37, UR30 ;  /* 0x000000251c2072a5 */ /* 0x000fe4000f82001e */
[----:B------:R-:W-:Y:S02]  /*1be30*/  UIMAD.WIDE.U32 UR30, UR29, UR37, URZ ;  /* 0x000000251d1e72a5 */ /* 0x000fe4000f8e003f */
[----:B------:R-:W-:Y:S02]  /*1be40*/  UIMAD.WIDE.U32 UR32, UP2, UR29, UR36, UR32 ;  /* 0x000000241d2072a5 */ /* 0x000fe4000f840020 */
[----:B------:R-:W-:Y:S02]  /*1be50*/  UIMAD UR37, UR29, UR37, URZ ;  /* 0x000000251d2572a4 */ /* 0x000fe4000f8e023f */
[----:B------:R-:W-:-:S02]  /*1be60*/  UIADD3.X UR30, UR31, UR29, URZ, UP1, !UPT ;  /* 0x0000001d1f1e7290 */ /* 0x000fc40008ffe43f */
[----:B------:R-:W-:-:S04]  /*1be70*/  UIADD3 UR33, UP4, UR37, UR33, URZ ;  /* 0x0000002125217290 */ /* 0x000fc8000ff9e03f */
[----:B------:R-:W-:Y:S02]  /*1be80*/  UIMAD.WIDE.U32 UR28, UR33, UR23, URZ ;  /* 0x00000017211c72a5 */ /* 0x000fe4000f8e003f */
[----:B------:R-:W-:Y:S02]  /*1be90*/  UIADD3.X UR36, URZ, URZ, UR30, UP4, UP2 ;  /* 0x0000003f3f247290 */ /* 0x000fe4000a7e441e */
[----:B------:R-:W-:Y:S02]  /*1bea0*/  UIMAD UR29, UR33, UR34, UR29 ;  /* 0x00000022211d72a4 */ /* 0x000fe4000f8e021d */
[----:B------:R-:W-:Y:S02]  /*1beb0*/  UIADD3 UR37, UP1, URZ, -UR28, URZ ;  /* 0x8000001c3f257290 */ /* 0x000fe4000ff3e03f */
[----:B------:R-:W-:Y:S02]  /*1bec0*/  UIMAD UR30, UR36, UR23, UR29 ;  /* 0x00000017241e72a4 */ /* 0x000fe4000f8e021d */
[----:B------:R-:W-:-:S02]  /*1bed0*/  UIMAD.WIDE.U32 UR28, UR33, UR37, URZ ;  /* 0x00000025211c72a5 */ /* 0x000fc4000f8e003f */
[----:B------:R-:W-:-:S05]  /*1bee0*/  UIADD3.X UR42, URZ, ~UR30, URZ, UP1, !UPT ;  /* 0x8000001e3f2a7290 */ /* 0x000fca0008ffe43f */
[----:B------:R-:W-:Y:S01]  /*1bef0*/  UMOV UR32, UR29 ;  /* 0x0000001d00207c82 */ /* 0x000fe20008000000 */
[----:B------:R-:W-:Y:S02]  /*1bf00*/  UIMAD.WIDE.U32 UR28, UR36, UR42, URZ ;  /* 0x0000002a241c72a5 */ /* 0x000fe4000f8e003f */
[----:B------:R-:W-:Y:S02]  /*1bf10*/  UIMAD.WIDE.U32 UR30, UP1, UR33, UR42, UR32 ;  /* 0x0000002a211e72a5 */ /* 0x000fe4000f820020 */
[----:B------:R-:W-:Y:S02]  /*1bf20*/  UIMAD UR32, UR36, UR42, URZ ;  /* 0x0000002a242072a4 */ /* 0x000fe4000f8e023f */
[----:B------:R-:W-:Y:S02]  /*1bf30*/  UIMAD.WIDE.U32 UR30, UP2, UR36, UR37, UR30 ;  /* 0x00000025241e72a5 */ /* 0x000fe4000f84001e */
[----:B------:R-:W-:Y:S02]  /*1bf40*/  UIADD3.X UR36, UR29, UR36, URZ, UP1, !UPT ;  /* 0x000000241d247290 */ /* 0x000fe40008ffe43f */
[----:B------:R-:W-:-:S04]  /*1bf50*/  UIADD3 UR32, UP4, UR32, UR31, URZ ;  /* 0x0000001f20207290 */ /* 0x000fc8000ff9e03f */
[----:B------:R-:W-:Y:S02]  /*1bf60*/  UIMAD.WIDE.U32 UR30, UR32, UR24, URZ ;  /* 0x00000018201e72a5 */ /* 0x000fe4000f8e003f */
[----:B------:R-:W-:-:S05]  /*1bf70*/  UIADD3.X UR36, URZ, URZ, UR36, UP4, UP2 ;  /* 0x0000003f3f247290 */ /* 0x000fca000a7e4424 */
[----:B------:R-:W-:Y:S01]  /*1bf80*/  UMOV UR30, UR31 ;  /* 0x0000001f001e7c82 */ /* 0x000fe20008000000 */
[----:B------:R-:W-:Y:S02]  /*1bf90*/  UMOV UR31, URZ ;  /* 0x0000003f001f7c82 */ /* 0x000fe40008000000 */
[----:B------:R-:W-:Y:S02]  /*1bfa0*/  UIMAD.WIDE.U32 UR28, UR32, UR25, UR30 ;  /* 0x00000019201c72a5 */ /* 0x000fe4000f8e001e */
[----:B------:R-:W-:Y:S02]  /*1bfb0*/  UIMAD UR32, UR36, UR25, URZ ;  /* 0x00000019242072a4 */ /* 0x000fe4000f8e023f */
[----:B------:R-:W-:Y:S02]  /*1bfc0*/  UIMAD.WIDE.U32 UR28, UP1, UR36, UR24, UR28 ;  /* 0x00000018241c72a5 */ /* 0x000fe4000f82001c */
[----:B------:R-:W-:Y:S02]  /*1bfd0*/  UIMAD.WIDE.U32 UR30, UR36, UR25, URZ ;  /* 0x00000019241e72a5 */ /* 0x000fe4000f8e003f */
[----:B------:R-:W-:-:S02]  /*1bfe0*/  UIADD3 UR32, UP2, UR32, UR29, URZ ;  /* 0x0000001d20207290 */ /* 0x000fc4000ff5e03f */
[----:B------:R-:W-:Y:S02]  /*1bff0*/  UIADD3.X UR30, UR31, URZ, URZ, UP1, !UPT ;  /* 0x0000003f1f1e7290 */ /* 0x000fe40008ffe43f */
[----:B------:R-:W-:Y:S02]  /*1c000*/  UIMAD.WIDE.U32 UR28, UR32, UR23, URZ ;  /* 0x00000017201c72a5 */ /* 0x000fe4000f8e003f */
[----:B------:R-:W-:Y:S02]  /*1c010*/  UIADD3.X UR30, URZ, UR30, URZ, UP2, !UPT ;  /* 0x0000001e3f1e7290 */ /* 0x000fe400097fe43f */
[----:B------:R-:W-:Y:S02]  /*1c020*/  UIMAD UR29, UR32, UR34, UR29 ;  /* 0x00000022201d72a4 */ /* 0x000fe4000f8e021d */
[----:B------:R-:W-:Y:S02]  /*1c030*/  UIADD3 UR31, UP2, -UR28, UR24, URZ ;  /* 0x000000181c1f7290 */ /* 0x000fe4000ff5e13f */
[----:B------:R-:W-:-:S02]  /*1c040*/  UIMAD UR29, UR30, UR23, UR29 ;  /* 0x000000171e1d72a4 */ /* 0x000fc4000f8e021d */
[----:B------:R-:W-:Y:S02]  /*1c050*/  UISETP.GE.U32.AND UP1, UPT, UR31, UR23, UPT ;  /* 0x000000171f00728c */ /* 0x000fe4000bf26070 */
[----:B------:R-:W-:Y:S02]  /*1c060*/  UIADD3.X UR30, ~UR29, UR25, URZ, UP2, !UPT ;  /* 0x000000191d1e7290 */ /* 0x000fe400097fe53f */
[----:B------:R-:W-:Y:S02]  /*1c070*/  UIADD3 UR25, UP2, -UR23, UR31, URZ ;  /* 0x0000001f17197290 */ /* 0x000fe4000ff5e13f */
[----:B------:R-:W-:Y:S02]  /*1c080*/  UISETP.GE.U32.AND.EX UP1, UPT, UR30, UR34, UPT, UP1 ;  /* 0x000000221e00728c */ /* 0x000fe4000bf26110 */
[----:B------:R-:W-:Y:S02]  /*1c090*/  UIADD3 UR28, UR32, 0x1, URZ ;  /* 0x00000001201c7890 */ /* 0x000fe4000fffe03f */
[----:B------:R-:W-:-:S02]  /*1c0a0*/  UIADD3.X UR29, ~UR34, UR30, URZ, UP2, !UPT ;  /* 0x0000001e221d7290 */ /* 0x000fc400097fe53f */
[----:B------:R-:W-:Y:S02]  /*1c0b0*/  USEL UR25, UR25, UR31, UP1 ;  /* 0x0000001f19197287 */ /* 0x000fe40008800000 */
[----:B------:R-:W-:Y:S02]  /*1c0c0*/  USEL UR29, UR29, UR30, UP1 ;  /* 0x0000001e1d1d7287 */ /* 0x000fe40008800000 */
[----:B------:R-:W-:Y:S02]  /*1c0d0*/  USEL UR32, UR28, UR32, UP1 ;  /* 0x000000201c207287 */ /* 0x000fe40008800000 */
[----:B------:R-:W-:Y:S02]  /*1c0e0*/  UISETP.GE.U32.AND UP1, UPT, UR25, UR23, UPT ;  /* 0x000000171900728c */ /* 0x000fe4000bf26070 */
[----:B------:R-:W-:Y:S02]  /*1c0f0*/  UISETP.NE.U32.AND UP2, UPT, UR23, URZ, UPT ;  /* 0x0000003f1700728c */ /* 0x000fe4000bf45070 */
[----:B------:R-:W-:-:S02]  /*1c100*/  UIADD3 UR25, UR32, 0x1, URZ ;  /* 0x0000000120197890 */ /* 0x000fc4000fffe03f */
[----:B------:R-:W-:Y:S02]  /*1c110*/  UISETP.GE.U32.AND.EX UP1, UPT, UR29, UR34, UPT, UP1 ;  /* 0x000000221d00728c */ /* 0x000fe4000bf26110 */
[----:B------:R-:W-:Y:S02]  /*1c120*/  UISETP.NE.AND.EX UP2, UPT, UR34, URZ, UPT, UP2 ;  /* 0x0000003f2200728c */ /* 0x000fe4000bf45320 */
[----:B------:R-:W-:-:S04]  /*1c130*/  USEL UR25, UR25, UR32, UP1 ;  /* 0x0000002019197287 */ /* 0x000fc80008800000 */
[----:B------:R-:W-:Y:S01]  /*1c140*/  USEL UR28, UR25, 0xffffffff, UP2 ;  /* 0xffffffff191c7887 */ /* 0x000fe20009000000 */
[----:B------:R-:W-:Y:S11]  /*1c150*/  RET.REL.NODEC R2 `(_ZN7cutlass13device_kernelINS_4gemm6kernel13GemmUniversalINS1_17GroupProblemShapeIN4cute5tupleIJiiiEEEEENS1_10collective13CollectiveMmaINS1_39MainloopSm90ArrayTmaGmmaWarpSpecializedILi4ENS6_IJNS5_1CILi2EEENSC_ILi1EEESE_EEENS1_40KernelPtrArrayTmaWarpSpecializedPingpongEEENS6_IJNSC_ILi128EEENSC_ILi256EEENSC_ILi64EEEEEENS_6half_tEPNS6_IJlSE_NSC_ILi0EEEEEESM_SP_NS5_8TiledMMAINS5_8MMA_AtomIJNS5_4SM904GMMA26MMA_64x256x16_F32F16F16_SSILNST_5MajorE0ELSV_0ELNST_7ScaleInE1ELSW_1EEEEEENS5_6LayoutINS6_IJSE_SE_SE_EEENS6_IJSN_SN_SN_EEEEENS6_IJNS5_10UnderscoreES13_S13_EEEEENS5_13SM90_TMA_LOADENS5_14ComposedLayoutINS5_7SwizzleILi3ELi4ELi3EEENS5_18smem_ptr_flag_bitsILi16EEENSZ_INS6_IJNSC_ILi8EEESK_EEENS6_IJSK_SE_EEEEEEEvNS5_8identityENS5_23SM90_TMA_LOAD_MULTICASTES1G_vS1H_EENS_8epilogue10collective18CollectiveEpilogueINS1K_30Sm90PtrArrayTmaWarpSpecializedILi4ELi2ELi16ELb1ELb0ELi2EEEJSL_NS6_IJSK_NSC_ILi32EEEEEESM_PNS6_IJSE_lSN_EEESM_S1S_NS1K_6fusion15FusionCallbacksIS1O_NS1T_17LinearCombinationISM_fSM_fLNS_15FloatRoundStyleE2EEESL_S1Q_JEEES16_NS17_IS19_S1B_NSZ_INS6_IJSK_S1C_EEENS6_IJSE_SK_EEEEEEENS5_17SM75_U16x8_LDSM_TENS5_14SM90_TMA_STOREES22_NS5_17SM90_U16x8_STSM_TENS5_9Copy_AtomIJNS5_17SM90_U32x4_STSM_NESM_EEEvEEEvvEEEEvNT_6ParamsE) ;  /* 0xfffffe3c02a87950 */ /* 0x000ff60003c3ffff */
.L_x_431:
[----:B------:R-:W-:-:S00]  /*1c160*/  BRA `(.L_x_431) ;  /* 0xfffffffc00fc7947 */ /* 0x000fc0000383ffff */
[----:B------:R-:W-:-:S00]  /*1c170*/  NOP ;  /* 0x0000000000007918 */ /* 0x000fc00000000000 */
        /* <DEDUP_REMOVED lines=8> */
.L_x_432:


//--------------------- .nv.global.init           --------------------------
	.section	.nv.global.init,"aw",@progbits
.nv.global.init:
	.type		$str$24,@object
	.size		$str$24,($str$25 - $str$24)
$str$24:
        /*0000*/ 	.byte	0x28, 0x61, 0x64, 0x64, 0x72, 0x65, 0x73, 0x73, 0x20, 0x26, 0x20, 0x6d, 0x61, 0x73, 0x6b, 0x29
        /*0010*/ 	.byte	0x20, 0x3d, 0x3d, 0x20, 0x30, 0x00
	.type		$str$25,@object
	.size		$str$25,(__unnamed_1 - $str$25)
$str$25:
        /*0016*/ 	.byte	0x2f, 0x74, 0x6d, 0x70, 0x2f, 0x63, 0x75, 0x74, 0x6c, 0x61, 0x73, 0x73, 0x5f, 0x73, 0x77, 0x65
        /*0026*/ 	.byte	0x65, 0x70, 0x5f, 0x73, 0x72, 0x63, 0x2f, 0x69, 0x6e, 0x63, 0x6c, 0x75, 0x64, 0x65, 0x2f, 0x63
        /*0036*/ 	.byte	0x75, 0x74, 0x65, 0x2f, 0x70, 0x6f, 0x69, 0x6e, 0x74, 0x65, 0x72, 0x5f, 0x66, 0x6c, 0x61, 0x67
        /*0046*/ 	.byte	0x67, 0x65, 0x64, 0x2e, 0x68, 0x70, 0x70, 0x00
	.type		__unnamed_1,@object
	.size		__unnamed_1,(.L_0 - __unnamed_1)
__unnamed_1:
        /* <DEDUP_REMOVED lines=28> */
        /*020e*/ 	.byte	0x3e, 0x3e, 0x3e, 0x3e, 0x3e, 0x5d, 0x00
.L_0:


//--------------------- .nv.shared._ZN7cutlass13device_kernelINS_4gemm6kernel13GemmUniversalINS1_17GroupProblemShapeIN4cute5tupleIJiiiEEEEENS1_10collective13CollectiveMmaINS1_39MainloopSm90ArrayTmaGmmaWarpSpecializedILi4ENS6_IJNS5_1CILi2EEENSC_ILi1EEESE_EEENS1_40KernelPtrArrayTmaWarpSpecializedPingpongEEENS6_IJNSC_ILi128EEENSC_ILi256EEENSC_ILi64EEEEEENS_6half_tEPNS6_IJlSE_NSC_ILi0EEEEEESM_SP_NS5_8TiledMMAINS5_8MMA_AtomIJNS5_4SM904GMMA26MMA_64x256x16_F32F16F16_SSILNST_5MajorE0ELSV_0ELNST_7ScaleInE1ELSW_1EEEEEENS5_6LayoutINS6_IJSE_SE_SE_EEENS6_IJSN_SN_SN_EEEEENS6_IJNS5_10UnderscoreES13_S13_EEEEENS5_13SM90_TMA_LOADENS5_14ComposedLayoutINS5_7SwizzleILi3ELi4ELi3EEENS5_18smem_ptr_flag_bitsILi16EEENSZ_INS6_IJNSC_ILi8EEESK_EEENS6_IJSK_SE_EEEEEEEvNS5_8identityENS5_23SM90_TMA_LOAD_MULTICASTES1G_vS1H_EENS_8epilogue10collective18CollectiveEpilogueINS1K_30Sm90PtrArrayTmaWarpSpecializedILi4ELi2ELi16ELb1ELb0ELi2EEEJSL_NS6_IJSK_NSC_ILi32EEEEEESM_PNS6_IJSE_lSN_EEESM_S1S_NS1K_6fusion15FusionCallbacksIS1O_NS1T_17LinearCombinationISM_fSM_fLNS_15FloatRoundStyleE2EEESL_S1Q_JEEES16_NS17_IS19_S1B_NSZ_INS6_IJSK_S1C_EEENS6_IJSE_SK_EEEEEEENS5_17SM75_U16x8_LDSM_TENS5_14SM90_TMA_STOREES22_NS5_17SM90_U16x8_STSM_TENS5_9Copy_AtomIJNS5_17SM90_U32x4_STSM_NESM_EEEvEEEvvEEEEvNT_6ParamsE --------------------------
	.section	.nv.shared._ZN7cutlass13device_kernelINS_4gemm6kernel13GemmUniversalINS1_17GroupProblemShapeIN4cute5tupleIJiiiEEEEENS1_10collective13CollectiveMmaINS1_39MainloopSm90ArrayTmaGmmaWarpSpecializedILi4ENS6_IJNS5_1CILi2EEENSC_ILi1EEESE_EEENS1_40KernelPtrArrayTmaWarpSpecializedPingpongEEENS6_IJNSC_ILi128EEENSC_ILi256EEENSC_ILi64EEEEEENS_6half_tEPNS6_IJlSE_NSC_ILi0EEEEEESM_SP_NS5_8TiledMMAINS5_8MMA_AtomIJNS5_4SM904GMMA26MMA_64x256x16_F32F16F16_SSILNST_5MajorE0ELSV_0ELNST_7ScaleInE1ELSW_1EEEEEENS5_6LayoutINS6_IJSE_SE_SE_EEENS6_IJSN_SN_SN_EEEEENS6_IJNS5_10UnderscoreES13_S13_EEEEENS5_13SM90_TMA_LOADENS5_14ComposedLayoutINS5_7SwizzleILi3ELi4ELi3EEENS5_18smem_ptr_flag_bitsILi16EEENSZ_INS6_IJNSC_ILi8EEESK_EEENS6_IJSK_SE_EEEEEEEvNS5_8identityENS5_23SM90_TMA_LOAD_MULTICASTES1G_vS1H_EENS_8epilogue10collective18CollectiveEpilogueINS1K_30Sm90PtrArrayTmaWarpSpecializedILi4ELi2ELi16ELb1ELb0ELi2EEEJSL_NS6_IJSK_NSC_ILi32EEEEEESM_PNS6_IJSE_lSN_EEESM_S1S_NS1K_6fusion15FusionCallbacksIS1O_NS1T_17LinearCombinationISM_fSM_fLNS_15FloatRoundStyleE2EEESL_S1Q_JEEES16_NS17_IS19_S1B_NSZ_INS6_IJSK_S1C_EEENS6_IJSE_SK_EEEEEEENS5_17SM75_U16x8_LDSM_TENS5_14SM90_TMA_STOREES22_NS5_17SM90_U16x8_STSM_TENS5_9Copy_AtomIJNS5_17SM90_U32x4_STSM_NESM_EEEvEEEvvEEEEvNT_6ParamsE,"aw",@nobits
	.sectionflags	@""
	.align	16
	.zero		1024


//--------------------- .nv.shared.reserved.0     --------------------------
	.section	.nv.shared.reserved.0,"aw",@nobits
	.weak		__nv_reservedSMEM_offset_0_alias
	.size		__nv_reservedSMEM_offset_0_alias, 0, 0
	.other		__nv_reservedSMEM_offset_0_alias,@"STO_CUDA_RESERVED_SHARED STV_DEFAULT"
__nv_reservedSMEM_offset_0_alias:
	.zero		0


//--------------------- .nv.global                --------------------------
	.section	.nv.global,"aw",@nobits
.nv.global:
	.type		_ZN39_INTERNAL_bd7dfa77_4_k_cu_e61f317c_36134cute1_E,@object
	.size		_ZN39_INTERNAL_bd7dfa77_4_k_cu_e61f317c_36134cute1_E,(_ZN39_INTERNAL_bd7dfa77_4_k_cu_e61f317c_36134cuda3std3__45__cpo6cbeginE - _ZN39_INTERNAL_bd7dfa77_4_k_cu_e61f317c_36134cute1_E)
_ZN39_INTERNAL_bd7dfa77_4_k_cu_e61f317c_36134cute1_E:
	.zero		1
	.type		_ZN39_INTERNAL_bd7dfa77_4_k_cu_e61f317c_36134cuda3std3__45__cpo6cbeginE,@object
	.size		_ZN39_INTERNAL_bd7dfa77_4_k_cu_e61f317c_36134cuda3std3__45__cpo6cbeginE,(_ZN39_INTERNAL_bd7dfa77_4_k_cu_e61f317c_36134cuda3std3__48in_placeE - _ZN39_INTERNAL_bd7dfa77_4_k_cu_e61f317c_36134cuda3std3__45__cpo6cbeginE)
_ZN39_INTERNAL_bd7dfa77_4_k_cu_e61f317c_36134cuda3std3__45__cpo6cbeginE:
	.zero		1
	.type		_ZN39_INTERNAL_bd7dfa77_4_k_cu_e61f317c_36134cuda3std3__48in_placeE,@object
	.size		_ZN39_INTERNAL_bd7dfa77_4_k_cu_e61f317c_36134cuda3std3__48in_placeE,(_ZN39_INTERNAL_bd7dfa77_4_k_cu_e61f317c_36134cuda3std6ranges3__45__cpo9iter_moveE - _ZN39_INTERNAL_bd7dfa77_4_k_cu_e61f317c_36134cuda3std3__48in_placeE)
_ZN39_INTERNAL_bd7dfa77_4_k_cu_e61f317c_36134cuda3std3__48in_placeE:
	.zero		1
	.type		_ZN39_INTERNAL_bd7dfa77_4_k_cu_e61f317c_36134cuda3std6ranges3__45__cpo9iter_moveE,@object
	.size		_ZN39_INTERNAL_bd7dfa77_4_k_cu_e61f317c_36134cuda3std6ranges3__45__cpo9iter_moveE,(_ZN39_INTERNAL_bd7dfa77_4_k_cu_e61f317c_36134cuda3std3__45__cpo5beginE - _ZN39_INTERNAL_bd7dfa77_4_k_cu_e61f317c_36134cuda3std6ranges3__45__cpo9iter_moveE)
_ZN39_INTERNAL_bd7dfa77_4_k_cu_e61f317c_36134cuda3std6ranges3__45__cpo9iter_moveE:
	.zero		1
	.type		_ZN39_INTERNAL_bd7dfa77_4_k_cu_e61f317c_36134cuda3std3__45__cpo5beginE,@object
	.size		_ZN39_INTERNAL_bd7dfa77_4_k_cu_e61f317c_36134cuda3std3__45__cpo5beginE,(_ZN39_INTERNAL_bd7dfa77_4_k_cu_e61f317c_36134cuda3std3__441_GLOBAL__N__bd7dfa77_4_k_cu_e61f317c_36136ignoreE - _ZN39_INTERNAL_bd7dfa77_4_k_cu_e61f317c_36134cuda3std3__45__cpo5beginE)
_ZN39_INTERNAL_bd7dfa77_4_k_cu_e61f317c_36134cuda3std3__45__cpo5beginE:
	.zero		1
	.type		_ZN39_INTERNAL_bd7dfa77_4_k_cu_e61f317c_36134cuda3std3__441_GLOBAL__N__bd7dfa77_4_k_cu_e61f317c_36136ignoreE,@object
	.size		_ZN39_INTERNAL_bd7dfa77_4_k_cu_e61f317c_36134cuda3std3__441_GLOBAL__N__bd7dfa77_4_k_cu_e61f317c_36136ignoreE,(_ZN39_INTERNAL_bd7dfa77_4_k_cu_e61f317c_36134cute7productE - _ZN39_INTERNAL_bd7dfa77_4_k_cu_e61f317c_36134cuda3std3__441_GLOBAL__N__bd7dfa77_4_k_cu_e61f317c_36136ignoreE)
_ZN39_INTERNAL_bd7dfa77_4_k_cu_e61f317c_36134cuda3std3__441_GLOBAL__N__bd7dfa77_4_k_cu_e61f317c_36136ignoreE:
	.zero		1
	.type		_ZN39_INTERNAL_bd7dfa77_4_k_cu_e61f317c_36134cute7productE,@object
	.size		_ZN39_INTERNAL_bd7dfa77_4_k_cu_e61f317c_36134cute7productE,(_ZN39_INTERNAL_bd7dfa77_4_k_cu_e61f317c_36134cuda3std3__45__cpo3endE - _ZN39_INTERNAL_bd7dfa77_4_k_cu_e61f317c_36134cute7productE)
_ZN39_INTERNAL_bd7dfa77_4_k_cu_e61f317c_36134cute7productE:
	.zero		1
	.type		_ZN39_INTERNAL_bd7dfa77_4_k_cu_e61f317c_36134cuda3std3__45__cpo3endE,@object
	.size		_ZN39_INTERNAL_bd7dfa77_4_k_cu_e61f317c_36134cuda3std3__45__cpo3endE,(_ZN39_INTERNAL_bd7dfa77_4_k_cu_e61f317c_36134cuda3std3__419piecewise_constructE - _ZN39_INTERNAL_bd7dfa77_4_k_cu_e61f317c_36134cuda3std3__45__cpo3endE)
_ZN39_INTERNAL_bd7dfa77_4_k_cu_e61f317c_36134cuda3std3__45__cpo3endE:
	.zero		1
	.type		_ZN39_INTERNAL_bd7dfa77_4_k_cu_e61f317c_36134cuda3std3__419piecewise_constructE,@object
	.size		_ZN39_INTERNAL_bd7dfa77_4_k_cu_e61f317c_36134cuda3std3__419piecewise_constructE,(_ZN39_INTERNAL_bd7dfa77_4_k_cu_e61f317c_36134cuda3std3__45__cpo4cendE - _ZN39_INTERNAL_bd7dfa77_4_k_cu_e61f317c_36134cuda3std3__419piecewise_constructE)
_ZN39_INTERNAL_bd7dfa77_4_k_cu_e61f317c_36134cuda3std3__419piecewise_constructE:
	.zero		1
	.type		_ZN39_INTERNAL_bd7dfa77_4_k_cu_e61f317c_36134cuda3std3__45__cpo4cendE,@object
	.size		_ZN39_INTERNAL_bd7dfa77_4_k_cu_e61f317c_36134cuda3std3__45__cpo4cendE,(_ZN39_INTERNAL_bd7dfa77_4_k_cu_e61f317c_36134cuda3std6ranges3__45__cpo4swapE - _ZN39_INTERNAL_bd7dfa77_4_k_cu_e61f317c_36134cuda3std3__45__cpo4cendE)
_ZN39_INTERNAL_bd7dfa77_4_k_cu_e61f317c_36134cuda3std3__45__cpo4cendE:
	.zero		1
	.type		_ZN39_INTERNAL_bd7dfa77_4_k_cu_e61f317c_36134cuda3std6ranges3__45__cpo4swapE,@object
	.size		_ZN39_INTERNAL_bd7dfa77_4_k_cu_e61f317c_36134cuda3std6ranges3__45__cpo4swapE,(.L_8 - _ZN39_INTERNAL_bd7dfa77_4_k_cu_e61f317c_36134cuda3std6ranges3__45__cpo4swapE)
_ZN39_INTERNAL_bd7dfa77_4_k_cu_e61f317c_36134cuda3std6ranges3__45__cpo4swapE:
	.zero		1
.L_8:


//--------------------- .nv.constant0._ZN7cutlass13device_kernelINS_4gemm6kernel13GemmUniversalINS1_17GroupProblemShapeIN4cute5tupleIJiiiEEEEENS1_10collective13CollectiveMmaINS1_39MainloopSm90ArrayTmaGmmaWarpSpecializedILi4ENS6_IJNS5_1CILi2EEENSC_ILi1EEESE_EEENS1_40KernelPtrArrayTmaWarpSpecializedPingpongEEENS6_IJNSC_ILi128EEENSC_ILi256EEENSC_ILi64EEEEEENS_6half_tEPNS6_IJlSE_NSC_ILi0EEEEEESM_SP_NS5_8TiledMMAINS5_8MMA_AtomIJNS5_4SM904GMMA26MMA_64x256x16_F32F16F16_SSILNST_5MajorE0ELSV_0ELNST_7ScaleInE1ELSW_1EEEEEENS5_6LayoutINS6_IJSE_SE_SE_EEENS6_IJSN_SN_SN_EEEEENS6_IJNS5_10UnderscoreES13_S13_EEEEENS5_13SM90_TMA_LOADENS5_14ComposedLayoutINS5_7SwizzleILi3ELi4ELi3EEENS5_18smem_ptr_flag_bitsILi16EEENSZ_INS6_IJNSC_ILi8EEESK_EEENS6_IJSK_SE_EEEEEEEvNS5_8identityENS5_23SM90_TMA_LOAD_MULTICASTES1G_vS1H_EENS_8epilogue10collective18CollectiveEpilogueINS1K_30Sm90PtrArrayTmaWarpSpecializedILi4ELi2ELi16ELb1ELb0ELi2EEEJSL_NS6_IJSK_NSC_ILi32EEEEEESM_PNS6_IJSE_lSN_EEESM_S1S_NS1K_6fusion15FusionCallbacksIS1O_NS1T_17LinearCombinationISM_fSM_fLNS_15FloatRoundStyleE2EEESL_S1Q_JEEES16_NS17_IS19_S1B_NSZ_INS6_IJSK_S1C_EEENS6_IJSE_SK_EEEEEEENS5_17SM75_U16x8_LDSM_TENS5_14SM90_TMA_STOREES22_NS5_17SM90_U16x8_STSM_TENS5_9Copy_AtomIJNS5_17SM90_U32x4_STSM_NESM_EEEvEEEvvEEEEvNT_6ParamsE --------------------------
	.section	.nv.constant0._ZN7cutlass13device_kernelINS_4gemm6kernel13GemmUniversalINS1_17GroupProblemShapeIN4cute5tupleIJiiiEEEEENS1_10collective13CollectiveMmaINS1_39MainloopSm90ArrayTmaGmmaWarpSpecializedILi4ENS6_IJNS5_1CILi2EEENSC_ILi1EEESE_EEENS1_40KernelPtrArrayTmaWarpSpecializedPingpongEEENS6_IJNSC_ILi128EEENSC_ILi256EEENSC_ILi64EEEEEENS_6half_tEPNS6_IJlSE_NSC_ILi0EEEEEESM_SP_NS5_8TiledMMAINS5_8MMA_AtomIJNS5_4SM904GMMA26MMA_64x256x16_F32F16F16_SSILNST_5MajorE0ELSV_0ELNST_7ScaleInE1ELSW_1EEEEEENS5_6LayoutINS6_IJSE_SE_SE_EEENS6_IJSN_SN_SN_EEEEENS6_IJNS5_10UnderscoreES13_S13_EEEEENS5_13SM90_TMA_LOADENS5_14ComposedLayoutINS5_7SwizzleILi3ELi4ELi3EEENS5_18smem_ptr_flag_bitsILi16EEENSZ_INS6_IJNSC_ILi8EEESK_EEENS6_IJSK_SE_EEEEEEEvNS5_8identityENS5_23SM90_TMA_LOAD_MULTICASTES1G_vS1H_EENS_8epilogue10collective18CollectiveEpilogueINS1K_30Sm90PtrArrayTmaWarpSpecializedILi4ELi2ELi16ELb1ELb0ELi2EEEJSL_NS6_IJSK_NSC_ILi32EEEEEESM_PNS6_IJSE_lSN_EEESM_S1S_NS1K_6fusion15FusionCallbacksIS1O_NS1T_17LinearCombinationISM_fSM_fLNS_15FloatRoundStyleE2EEESL_S1Q_JEEES16_NS17_IS19_S1B_NSZ_INS6_IJSK_S1C_EEENS6_IJSE_SK_EEEEEEENS5_17SM75_U16x8_LDSM_TENS5_14SM90_TMA_STOREES22_NS5_17SM90_U16x8_STSM_TENS5_9Copy_AtomIJNS5_17SM90_U32x4_STSM_NESM_EEEvEEEvvEEEEvNT_6ParamsE,"a",@progbits
	.sectionflags	@""
	.align	4
.nv.constant0._ZN7cutlass13device_kernelINS_4gemm6kernel13GemmUniversalINS1_17GroupProblemShapeIN4cute5tupleIJiiiEEEEENS1_10collective13CollectiveMmaINS1_39MainloopSm90ArrayTmaGmmaWarpSpecializedILi4ENS6_IJNS5_1CILi2EEENSC_ILi1EEESE_EEENS1_40KernelPtrArrayTmaWarpSpecializedPingpongEEENS6_IJNSC_ILi128EEENSC_ILi256EEENSC_ILi64EEEEEENS_6half_tEPNS6_IJlSE_NSC_ILi0EEEEEESM_SP_NS5_8TiledMMAINS5_8MMA_AtomIJNS5_4SM904GMMA26MMA_64x256x16_F32F16F16_SSILNST_5MajorE0ELSV_0ELNST_7ScaleInE1ELSW_1EEEEEENS5_6LayoutINS6_IJSE_SE_SE_EEENS6_IJSN_SN_SN_EEEEENS6_IJNS5_10UnderscoreES13_S13_EEEEENS5_13SM90_TMA_LOADENS5_14ComposedLayoutINS5_7SwizzleILi3ELi4ELi3EEENS5_18smem_ptr_flag_bitsILi16EEENSZ_INS6_IJNSC_ILi8EEESK_EEENS6_IJSK_SE_EEEEEEEvNS5_8identityENS5_23SM90_TMA_LOAD_MULTICASTES1G_vS1H_EENS_8epilogue10collective18CollectiveEpilogueINS1K_30Sm90PtrArrayTmaWarpSpecializedILi4ELi2ELi16ELb1ELb0ELi2EEEJSL_NS6_IJSK_NSC_ILi32EEEEEESM_PNS6_IJSE_lSN_EEESM_S1S_NS1K_6fusion15FusionCallbacksIS1O_NS1T_17LinearCombinationISM_fSM_fLNS_15FloatRoundStyleE2EEESL_S1Q_JEEES16_NS17_IS19_S1B_NSZ_INS6_IJSK_S1C_EEENS6_IJSE_SK_EEEEEEENS5_17SM75_U16x8_LDSM_TENS5_14SM90_TMA_STOREES22_NS5_17SM90_U16x8_STSM_TENS5_9Copy_AtomIJNS5_17SM90_U32x4_STSM_NESM_EEEvEEEvvEEEEvNT_6ParamsE:
	.zero		2432


//--------------------- SYMBOLS --------------------------

	.type		.nv.reservedSmem.offset0,@object
	.size		.nv.reservedSmem.offset0,0x4
	.type		__assertfail,@function
